// auto-generated by cutlass_sweep.gemm — config: {"arch": "sm_90", "cluster_m": 1, "cluster_n": 1, "dtype": "bf16", "dtype_b": "bf16", "layout": "nt", "stages": 0, "tile_k": 64, "tile_m": 256, "tile_n": 512}
#include "cutlass/cutlass.h"
#include "cutlass/gemm/collective/collective_builder.hpp"
#include "cutlass/gemm/device/gemm_universal_adapter.h"
#include "cutlass/gemm/kernel/gemm_universal.hpp"
#include "cutlass/epilogue/collective/collective_builder.hpp"

using ElemA = cutlass::bfloat16_t;
using ElemB = cutlass::bfloat16_t;
using ElemCD = cutlass::bfloat16_t;
using Acc  = float;
using TileShape    = cute::Shape<cute::_256, cute::_512, cute::_64>;
using ClusterShape = cute::Shape<cute::_1, cute::_1, cute::_1>;

using CollectiveEpilogue = typename cutlass::epilogue::collective::CollectiveBuilder<
    cutlass::arch::Sm90, cutlass::arch::OpClassTensorOp,
    TileShape, ClusterShape,
    cutlass::epilogue::collective::EpilogueTileAuto,
    Acc, Acc,
    ElemCD, cutlass::layout::RowMajor, 128 / cutlass::sizeof_bits<ElemCD>::value,
    ElemCD, cutlass::layout::RowMajor, 128 / cutlass::sizeof_bits<ElemCD>::value,
    cutlass::epilogue::collective::EpilogueScheduleAuto
  >::CollectiveOp;

using CollectiveMainloop = typename cutlass::gemm::collective::CollectiveBuilder<
    cutlass::arch::Sm90, cutlass::arch::OpClassTensorOp,
    ElemA, cutlass::layout::RowMajor, 128 / cutlass::sizeof_bits<ElemA>::value,
    ElemB, cutlass::layout::ColumnMajor, 128 / cutlass::sizeof_bits<ElemB>::value,
    Acc,
    TileShape, ClusterShape,
    cutlass::gemm::collective::StageCountAutoCarveout<static_cast<int>(sizeof(typename CollectiveEpilogue::SharedStorage))>,
    cutlass::gemm::collective::KernelScheduleAuto
  >::CollectiveOp;

using GemmKernel = cutlass::gemm::kernel::GemmUniversal<
    cute::Shape<int,int,int,int>,
    CollectiveMainloop,
    CollectiveEpilogue
>;
using Gemm = cutlass::gemm::device::GemmUniversalAdapter<GemmKernel>;

// Force the device kernel symbol into the cubin without needing a host main.
auto* _anchor = &cutlass::device_kernel<GemmKernel>;


// ===== COMPILED SASS (sm_90a) =====

	.target	sm_90a

	.elftype	@"ET_EXEC"


//--------------------- .note.nv.tkinfo           --------------------------
	.section	.note.nv.tkinfo,"",@"SHT_NOTE"
	.sectionflags	@"SHF_NOTE_NV_TKINFO"
	.tkinfo
        /*0018*/ 	.word	0x00000002
        /*0030*/ 	.string	""
        /*0030*/ 	.string	"ptxas"
        /*0030*/ 	.string	"Cuda compilation tools, release 13.0, V13.0.88"
        /*0030*/ 	.string	"Build cuda_13.0.r13.0/compiler.36424714_0"
        /*0030*/ 	.string	"-arch sm_90a -m 64 "



//--------------------- .note.nv.cuinfo           --------------------------
	.section	.note.nv.cuinfo,"",@"SHT_NOTE"
	.sectionflags	@"SHF_NOTE_NV_CUINFO"
        /*0018*/ 	.short	0x0002
        /*001a*/ 	.short	0x005a
        /*001c*/ 	.short	0x0082
	.zero		2


//--------------------- .nv.info                  --------------------------
	.section	.nv.info,"",@"SHT_CUDA_INFO"
	.align	4


	//----- nvinfo : EIATTR_REGCOUNT
	.align		4
        /*0000*/ 	.byte	0x04, 0x2f
        /*0002*/ 	.short	(.L_15 - .L_14)
	.align		4
.L_14:
        /*0004*/ 	.word	index@(_ZN7cutlass13device_kernelINS_4gemm6kernel13GemmUniversalIN4cute5tupleIJiiiiEEENS1_10collective13CollectiveMmaINS1_34MainloopSm90TmaGmmaWarpSpecializedILi2ENS5_IJNS4_1CILi1EEESB_SB_EEENS1_35KernelTmaWarpSpecializedCooperativeEEENS5_IJNSA_ILi256EEENSA_ILi512EEENSA_ILi64EEEEEENS_10bfloat16_tENS5_IJlSB_lEEESJ_SK_NS4_8TiledMMAINS4_8MMA_AtomIJNS4_4SM904GMMA28MMA_64x256x16_F32BF16BF16_SSILNSO_5MajorE0ELSQ_0ELNSO_7ScaleInE1ELSR_1EEEEEENS4_6LayoutINS5_IJNSA_ILi2EEESB_SB_EEENS5_IJSB_NSA_ILi0EEESX_EEEEENS5_IJNS4_10UnderscoreES10_S10_EEEEENS4_13SM90_TMA_LOADENS4_14ComposedLayoutINS4_7SwizzleILi3ELi4ELi3EEENS4_18smem_ptr_flag_bitsILi16EEENSU_INS5_IJNSA_ILi8EEESH_EEENS5_IJSH_SB_EEEEEEEvNS4_8identityES13_S1D_vS1E_EENS_8epilogue10collective6detail29Sm90TmaWarpSpecializedAdapterINS1H_15DefaultEpilogueISJ_SK_SK_NS1G_6thread17LinearCombinationISJ_Li1EffLNS1L_9ScaleType4KindE0ELNS_15FloatRoundStyleE2ESJ_EENS1_15EpilogueDefaultEEEEEvvEEEEvNT_6ParamsE)
        /*0008*/ 	.word	0x000000a8


	//----- nvinfo : EIATTR_FRAME_SIZE
	.align		4
.L_15:
        /*000c*/ 	.byte	0x04, 0x11
        /*000e*/ 	.short	(.L_17 - .L_16)
	.align		4
.L_16:
        /*0010*/ 	.word	index@(_ZN7cutlass13device_kernelINS_4gemm6kernel13GemmUniversalIN4cute5tupleIJiiiiEEENS1_10collective13CollectiveMmaINS1_34MainloopSm90TmaGmmaWarpSpecializedILi2ENS5_IJNS4_1CILi1EEESB_SB_EEENS1_35KernelTmaWarpSpecializedCooperativeEEENS5_IJNSA_ILi256EEENSA_ILi512EEENSA_ILi64EEEEEENS_10bfloat16_tENS5_IJlSB_lEEESJ_SK_NS4_8TiledMMAINS4_8MMA_AtomIJNS4_4SM904GMMA28MMA_64x256x16_F32BF16BF16_SSILNSO_5MajorE0ELSQ_0ELNSO_7ScaleInE1ELSR_1EEEEEENS4_6LayoutINS5_IJNSA_ILi2EEESB_SB_EEENS5_IJSB_NSA_ILi0EEESX_EEEEENS5_IJNS4_10UnderscoreES10_S10_EEEEENS4_13SM90_TMA_LOADENS4_14ComposedLayoutINS4_7SwizzleILi3ELi4ELi3EEENS4_18smem_ptr_flag_bitsILi16EEENSU_INS5_IJNSA_ILi8EEESH_EEENS5_IJSH_SB_EEEEEEEvNS4_8identityES13_S1D_vS1E_EENS_8epilogue10collective6detail29Sm90TmaWarpSpecializedAdapterINS1H_15DefaultEpilogueISJ_SK_SK_NS1G_6thread17LinearCombinationISJ_Li1EffLNS1L_9ScaleType4KindE0ELNS_15FloatRoundStyleE2ESJ_EENS1_15EpilogueDefaultEEEEEvvEEEEvNT_6ParamsE)
        /*0014*/ 	.word	0x00001ad0


	//----- nvinfo : EIATTR_MIN_STACK_SIZE
	.align		4
.L_17:
        /*0018*/ 	.byte	0x04, 0x12
        /*001a*/ 	.short	(.L_19 - .L_18)
	.align		4
.L_18:
        /*001c*/ 	.word	index@(_ZN7cutlass13device_kernelINS_4gemm6kernel13GemmUniversalIN4cute5tupleIJiiiiEEENS1_10collective13CollectiveMmaINS1_34MainloopSm90TmaGmmaWarpSpecializedILi2ENS5_IJNS4_1CILi1EEESB_SB_EEENS1_35KernelTmaWarpSpecializedCooperativeEEENS5_IJNSA_ILi256EEENSA_ILi512EEENSA_ILi64EEEEEENS_10bfloat16_tENS5_IJlSB_lEEESJ_SK_NS4_8TiledMMAINS4_8MMA_AtomIJNS4_4SM904GMMA28MMA_64x256x16_F32BF16BF16_SSILNSO_5MajorE0ELSQ_0ELNSO_7ScaleInE1ELSR_1EEEEEENS4_6LayoutINS5_IJNSA_ILi2EEESB_SB_EEENS5_IJSB_NSA_ILi0EEESX_EEEEENS5_IJNS4_10UnderscoreES10_S10_EEEEENS4_13SM90_TMA_LOADENS4_14ComposedLayoutINS4_7SwizzleILi3ELi4ELi3EEENS4_18smem_ptr_flag_bitsILi16EEENSU_INS5_IJNSA_ILi8EEESH_EEENS5_IJSH_SB_EEEEEEEvNS4_8identityES13_S1D_vS1E_EENS_8epilogue10collective6detail29Sm90TmaWarpSpecializedAdapterINS1H_15DefaultEpilogueISJ_SK_SK_NS1G_6thread17LinearCombinationISJ_Li1EffLNS1L_9ScaleType4KindE0ELNS_15FloatRoundStyleE2ESJ_EENS1_15EpilogueDefaultEEEEEvvEEEEvNT_6ParamsE)
        /*0020*/ 	.word	0x00001ad0
.L_19:


//--------------------- .nv.compat                --------------------------
	.section	.nv.compat,"",@"SHT_CUDA_COMPAT_INFO"
	.align	4
        /*0000*/ 	.byte	0x02, 0x09, 0x01, 0x00, 0x02, 0x02, 0x04, 0x00, 0x02, 0x05, 0x05, 0x00, 0x03, 0x07, 0x01, 0x01
        /*0010*/ 	.byte	0x02, 0x03, 0x01, 0x00, 0x02, 0x06, 0x01, 0x00, 0x04, 0x0b, 0x08, 0x00, 0x00, 0x00, 0x00, 0x00
        /*0020*/ 	.byte	0x00, 0x00, 0x00, 0x00


//--------------------- .nv.info._ZN7cutlass13device_kernelINS_4gemm6kernel13GemmUniversalIN4cute5tupleIJiiiiEEENS1_10collective13CollectiveMmaINS1_34MainloopSm90TmaGmmaWarpSpecializedILi2ENS5_IJNS4_1CILi1EEESB_SB_EEENS1_35KernelTmaWarpSpecializedCooperativeEEENS5_IJNSA_ILi256EEENSA_ILi512EEENSA_ILi64EEEEEENS_10bfloat16_tENS5_IJlSB_lEEESJ_SK_NS4_8TiledMMAINS4_8MMA_AtomIJNS4_4SM904GMMA28MMA_64x256x16_F32BF16BF16_SSILNSO_5MajorE0ELSQ_0ELNSO_7ScaleInE1ELSR_1EEEEEENS4_6LayoutINS5_IJNSA_ILi2EEESB_SB_EEENS5_IJSB_NSA_ILi0EEESX_EEEEENS5_IJNS4_10UnderscoreES10_S10_EEEEENS4_13SM90_TMA_LOADENS4_14ComposedLayoutINS4_7SwizzleILi3ELi4ELi3EEENS4_18smem_ptr_flag_bitsILi16EEENSU_INS5_IJNSA_ILi8EEESH_EEENS5_IJSH_SB_EEEEEEEvNS4_8identityES13_S1D_vS1E_EENS_8epilogue10collective6detail29Sm90TmaWarpSpecializedAdapterINS1H_15DefaultEpilogueISJ_SK_SK_NS1G_6thread17LinearCombinationISJ_Li1EffLNS1L_9ScaleType4KindE0ELNS_15FloatRoundStyleE2ESJ_EENS1_15EpilogueDefaultEEEEEvvEEEEvNT_6ParamsE --------------------------
	.section	.nv.info._ZN7cutlass13device_kernelINS_4gemm6kernel13GemmUniversalIN4cute5tupleIJiiiiEEENS1_10collective13CollectiveMmaINS1_34MainloopSm90TmaGmmaWarpSpecializedILi2ENS5_IJNS4_1CILi1EEESB_SB_EEENS1_35KernelTmaWarpSpecializedCooperativeEEENS5_IJNSA_ILi256EEENSA_ILi512EEENSA_ILi64EEEEEENS_10bfloat16_tENS5_IJlSB_lEEESJ_SK_NS4_8TiledMMAINS4_8MMA_AtomIJNS4_4SM904GMMA28MMA_64x256x16_F32BF16BF16_SSILNSO_5MajorE0ELSQ_0ELNSO_7ScaleInE1ELSR_1EEEEEENS4_6LayoutINS5_IJNSA_ILi2EEESB_SB_EEENS5_IJSB_NSA_ILi0EEESX_EEEEENS5_IJNS4_10UnderscoreES10_S10_EEEEENS4_13SM90_TMA_LOADENS4_14ComposedLayoutINS4_7SwizzleILi3ELi4ELi3EEENS4_18smem_ptr_flag_bitsILi16EEENSU_INS5_IJNSA_ILi8EEESH_EEENS5_IJSH_SB_EEEEEEEvNS4_8identityES13_S1D_vS1E_EENS_8epilogue10collective6detail29Sm90TmaWarpSpecializedAdapterINS1H_15DefaultEpilogueISJ_SK_SK_NS1G_6thread17LinearCombinationISJ_Li1EffLNS1L_9ScaleType4KindE0ELNS_15FloatRoundStyleE2ESJ_EENS1_15EpilogueDefaultEEEEEvvEEEEvNT_6ParamsE,"",@"SHT_CUDA_INFO"
	.sectionflags	@""
	.align	4


	//----- nvinfo : EIATTR_CUDA_API_VERSION
	.align		4
        /*0000*/ 	.byte	0x04, 0x37
        /*0002*/ 	.short	(.L_21 - .L_20)
.L_20:
        /*0004*/ 	.word	0x00000082


	//----- nvinfo : EIATTR_KPARAM_INFO
	.align		4
.L_21:
        /*0008*/ 	.byte	0x04, 0x17
        /*000a*/ 	.short	(.L_23 - .L_22)
.L_22:
        /*000c*/ 	.word	0x00000000
        /*0010*/ 	.short	0x0000
        /*0012*/ 	.short	0x0070
        /*0014*/ 	.byte	0x00, 0xf0, 0x01, 0x10


	//----- nvinfo : EIATTR_SPARSE_MMA_MASK
	.align		4
.L_23:
        /*0018*/ 	.byte	0x03, 0x50
        /*001a*/ 	.short	0x0000


	//----- nvinfo : EIATTR_MAXREG_COUNT
	.align		4
        /*001c*/ 	.byte	0x03, 0x1b
        /*001e*/ 	.short	0x00a8


	//----- nvinfo : EIATTR_NUM_BARRIERS
	.align		4
        /*0020*/ 	.byte	0x02, 0x4c
        /*0022*/ 	.byte	0x01
	.zero		1


	//----- nvinfo : EIATTR_EXTERNS
	.align		4
        /*0024*/ 	.byte	0x04, 0x0f
        /*0026*/ 	.short	(.L_25 - .L_24)


	//   ....[0]....
	.align		4
.L_24:
        /*0028*/ 	.word	index@(__assertfail)


	//----- nvinfo : EIATTR_ANNOTATIONS
	.align		4
.L_25:
        /*002c*/ 	.byte	0x04, 0x55
        /*002e*/ 	.short	(.L_27 - .L_26)


	//   ....[0]....
.L_26:
        /*0030*/ 	.word	0x00000001
        /*0034*/ 	.byte	0x70, 0x05, 0x00, 0x00, 0x01, 0x00, 0x00, 0x00, 0x90, 0x05, 0x00, 0x00, 0x01, 0x00, 0x00, 0x00
        /* <DEDUP_REMOVED lines=2779> */
        /*adf4*/ 	.byte	0xf0, 0xf6, 0x03, 0x00, 0x01, 0x00, 0x00, 0x00, 0x10, 0xf7, 0x03, 0x00


	//----- nvinfo : EIATTR_MERCURY_ISA_VERSION
	.align		4
.L_27:
        /*ae00*/ 	.byte	0x03, 0x5f
        /*ae02*/ 	.short	0x0101


	//----- nvinfo : EIATTR_INT_WARP_WIDE_INSTR_OFFSETS
	.align		4
        /*ae04*/ 	.byte	0x04, 0x31
        /*ae06*/ 	.short	(.L_29 - .L_28)


	//   ....[0]....
.L_28:
        /*ae08*/ 	.word	0x00000430


	//   ....[1]....
        /*ae0c*/ 	.word	0x00000440


	//   ....[2]....
        /*ae10*/ 	.word	0x00000580


	//----- nvinfo : EIATTR_COOP_GROUP_MASK_REGIDS
	.align		4
.L_29:
        /*ae14*/ 	.byte	0x04, 0x29
        /*ae16*/ 	.short	(.L_31 - .L_30)


	//   ....[0]....
.L_30:
        /*ae18*/ 	.word	0xffffffff


	//   ....[1]....
        /*ae1c*/ 	.word	0xffffffff


	//   ....[2]....
        /*ae20*/ 	.word	0xffffffff


	//   ....[3]....
        /*ae24*/ 	.word	0xffffffff


	//   ....[4]....
        /*ae28*/ 	.word	0xffffffff


	//----- nvinfo : EIATTR_COOP_GROUP_INSTR_OFFSETS
	.align		4
.L_31:
        /*ae2c*/ 	.byte	0x04, 0x28
        /*ae2e*/ 	.short	(.L_33 - .L_32)


	//   ....[0]....
.L_32:
        /*ae30*/ 	.word	0x00000070


	//   ....[1]....
        /*ae34*/ 	.word	0x00000080


	//   ....[2]....
        /*ae38*/ 	.word	0x000001a0


	//   ....[3]....
        /*ae3c*/ 	.word	0x00000370


	//   ....[4]....
        /*ae40*/ 	.word	0x00001020


	//----- nvinfo : EIATTR_REG_RECONFIG
	.align		4
.L_33:
        /*ae44*/ 	.byte	0x01, 0x54
	.zero		2


	//----- nvinfo : EIATTR_SYSCALL_OFFSETS
	.align		4
        /*ae48*/ 	.byte	0x04, 0x46
        /*ae4a*/ 	.short	(.L_35 - .L_34)


	//   ....[0]....
.L_34:
        /*ae4c*/ 	.word	0x000011d0


	//----- nvinfo : EIATTR_MBARRIER_INSTR_OFFSETS
	.align		4
.L_35:
        /*ae50*/ 	.byte	0x04, 0x39
        /*ae52*/ 	.short	(.L_37 - .L_36)


	//   ....[0]....
.L_36:
        /*ae54*/ 	.word	0x00000320
        /*ae58*/ 	.word	0x000000ff
        /*ae5c*/ 	.word	0x00000000
        /*ae60*/ 	.short	0x0100
        /*ae62*/ 	.byte	0x09
	.zero		1


	//   ....[1]....
        /*ae64*/ 	.word	0x00000330
        /*ae68*/ 	.word	0x000000ff
        /*ae6c*/ 	.word	0x00000010
        /*ae70*/ 	.short	0x0100
        /*ae72*/ 	.byte	0x09
	.zero		1


	//   ....[2]....
        /*ae74*/ 	.word	0x00000340
        /*ae78*/ 	.word	0x000000ff
        /*ae7c*/ 	.word	0x00000008
        /*ae80*/ 	.short	0x0100
        /*ae82*/ 	.byte	0x09
	.zero		1


	//   ....[3]....
        /*ae84*/ 	.word	0x00000350
        /*ae88*/ 	.word	0x000000ff
        /*ae8c*/ 	.word	0x00000018
        /*ae90*/ 	.short	0x0100
        /*ae92*/ 	.byte	0x09
	.zero		1


	//   ....[4]....
        /*ae94*/ 	.word	0x000005b0
        /*ae98*/ 	.word	0x000000ff
        /*ae9c*/ 	.word	0x00000030
        /*aea0*/ 	.short	0x0100
        /*aea2*/ 	.byte	0x06
	.zero		1


	//   ....[5]....
        /*aea4*/ 	.word	0x000005c0
        /*aea8*/ 	.word	0x000000ff
        /*aeac*/ 	.word	0x00000038
        /*aeb0*/ 	.short	0x0100
        /*aeb2*/ 	.byte	0x06
	.zero		1


	//   ....[6]....
        /*aeb4*/ 	.word	0x00001270
        /*aeb8*/ 	.word	0x00000003
        /*aebc*/ 	.word	0x00000000
        /*aec0*/ 	.short	0x010a
        /*aec2*/ 	.byte	0x3f
	.zero		1


	//   ....[7]....
        /*aec4*/ 	.word	0x000012b0
        /*aec8*/ 	.word	0x00000003
        /*aecc*/ 	.word	0x00000000
        /*aed0*/ 	.short	0x010a
        /*aed2*/ 	.byte	0x3f
	.zero		1


	//   ....[8]....
        /*aed4*/ 	.word	0x0000cf90
        /*aed8*/ 	.word	0x000000ff
        /*aedc*/ 	.word	0x00000000
        /*aee0*/ 	.short	0x010a
        /*aee2*/ 	.byte	0x08
	.zero		1


	//   ....[9]....
        /*aee4*/ 	.word	0x0000cfd0
        /*aee8*/ 	.word	0x000000ff
        /*aeec*/ 	.word	0x00000000
        /*aef0*/ 	.short	0x010a
        /*aef2*/ 	.byte	0x08
	.zero		1


	//   ....[10]....
        /*aef4*/ 	.word	0x0001a780
        /*aef8*/ 	.word	0x000000ff
        /*aefc*/ 	.word	0x00000000
        /*af00*/ 	.short	0x0101
        /*af02*/ 	.byte	0x07
	.zero		1


	//   ....[11]....
        /*af04*/ 	.word	0x0001a970
        /*af08*/ 	.word	0x000000ff
        /*af0c*/ 	.word	0x00000000
        /*af10*/ 	.short	0x0101
        /*af12*/ 	.byte	0x04
	.zero		1


	//   ....[12]....
        /*af14*/ 	.word	0x0003f2a0
        /*af18*/ 	.word	0x0000000e
        /*af1c*/ 	.word	0x00000010
        /*af20*/ 	.short	0x010a
        /*af22*/ 	.byte	0x3f
	.zero		1


	//   ....[13]....
        /*af24*/ 	.word	0x0003f680
        /*af28*/ 	.word	0x00000002
        /*af2c*/ 	.word	0x00000038
        /*af30*/ 	.short	0x0101
        /*af32*/ 	.byte	0x3f
	.zero		1


	//   ....[14]....
        /*af34*/ 	.word	0x0003fde0
        /*af38*/ 	.word	0x00000005
        /*af3c*/ 	.word	0x00000000
        /*af40*/ 	.short	0x010a
        /*af42*/ 	.byte	0x3f
	.zero		1


	//   ....[15]....
        /*af44*/ 	.word	0x0003fe70
        /*af48*/ 	.word	0x00000003
        /*af4c*/ 	.word	0x00000000
        /*af50*/ 	.short	0x010a
        /*af52*/ 	.byte	0x3f
	.zero		1


	//   ....[16]....
        /*af54*/ 	.word	0x0003fed0
        /*af58*/ 	.word	0x00000003
        /*af5c*/ 	.word	0x00000000
        /*af60*/ 	.short	0x010a
        /*af62*/ 	.byte	0x3f
	.zero		1


	//   ....[17]....
        /*af64*/ 	.word	0x0003ff30
        /*af68*/ 	.word	0x00000005
        /*af6c*/ 	.word	0x00000000
        /*af70*/ 	.short	0x010a
        /*af72*/ 	.byte	0x3f
	.zero		1


	//   ....[18]....
        /*af74*/ 	.word	0x00040000
        /*af78*/ 	.word	0x0000000e
        /*af7c*/ 	.word	0x00000010
        /*af80*/ 	.short	0x010a
        /*af82*/ 	.byte	0x3f
	.zero		1


	//   ....[19]....
        /*af84*/ 	.word	0x000400d0
        /*af88*/ 	.word	0x00000005
        /*af8c*/ 	.word	0x00000000
        /*af90*/ 	.short	0x010a
        /*af92*/ 	.byte	0x3f
	.zero		1


	//----- nvinfo : EIATTR_NUM_MBARRIERS
	.align		4
.L_37:
        /*af94*/ 	.byte	0x03, 0x38
        /*af96*/ 	.short	0x0006


	//----- nvinfo : EIATTR_EXIT_INSTR_OFFSETS
	.align		4
        /*af98*/ 	.byte	0x04, 0x1c
        /*af9a*/ 	.short	(.L_39 - .L_38)


	//   ....[0]....
.L_38:
        /*af9c*/ 	.word	0x00000620


	//   ....[1]....
        /*afa0*/ 	.word	0x00000f40


	//   ....[2]....
        /*afa4*/ 	.word	0x0003e8c0


	//   ....[3]....
        /*afa8*/ 	.word	0x0003ef30


	//   ....[4]....
        /*afac*/ 	.word	0x0003fec0


	//----- nvinfo : EIATTR_MAX_THREADS
	.align		4
.L_39:
        /*afb0*/ 	.byte	0x04, 0x05
        /*afb2*/ 	.short	(.L_41 - .L_40)
.L_40:
        /*afb4*/ 	.word	0x00000180
        /*afb8*/ 	.word	0x00000001
        /*afbc*/ 	.word	0x00000001


	//----- nvinfo : EIATTR_CRS_STACK_SIZE
	.align		4
.L_41:
        /*afc0*/ 	.byte	0x04, 0x1e
        /*afc2*/ 	.short	(.L_43 - .L_42)
.L_42:
        /*afc4*/ 	.word	0x00000000


	//----- nvinfo : EIATTR_CBANK_PARAM_SIZE
	.align		4
.L_43:
        /*afc8*/ 	.byte	0x03, 0x19
        /*afca*/ 	.short	0x0470


	//----- nvinfo : EIATTR_PARAM_CBANK
	.align		4
        /*afcc*/ 	.byte	0x04, 0x0a
        /*afce*/ 	.short	(.L_45 - .L_44)
	.align		4
.L_44:
        /*afd0*/ 	.word	index@(.nv.constant0._ZN7cutlass13device_kernelINS_4gemm6kernel13GemmUniversalIN4cute5tupleIJiiiiEEENS1_10collective13CollectiveMmaINS1_34MainloopSm90TmaGmmaWarpSpecializedILi2ENS5_IJNS4_1CILi1EEESB_SB_EEENS1_35KernelTmaWarpSpecializedCooperativeEEENS5_IJNSA_ILi256EEENSA_ILi512EEENSA_ILi64EEEEEENS_10bfloat16_tENS5_IJlSB_lEEESJ_SK_NS4_8TiledMMAINS4_8MMA_AtomIJNS4_4SM904GMMA28MMA_64x256x16_F32BF16BF16_SSILNSO_5MajorE0ELSQ_0ELNSO_7ScaleInE1ELSR_1EEEEEENS4_6LayoutINS5_IJNSA_ILi2EEESB_SB_EEENS5_IJSB_NSA_ILi0EEESX_EEEEENS5_IJNS4_10UnderscoreES10_S10_EEEEENS4_13SM90_TMA_LOADENS4_14ComposedLayoutINS4_7SwizzleILi3ELi4ELi3EEENS4_18smem_ptr_flag_bitsILi16EEENSU_INS5_IJNSA_ILi8EEESH_EEENS5_IJSH_SB_EEEEEEEvNS4_8identityES13_S1D_vS1E_EENS_8epilogue10collective6detail29Sm90TmaWarpSpecializedAdapterINS1H_15DefaultEpilogueISJ_SK_SK_NS1G_6thread17LinearCombinationISJ_Li1EffLNS1L_9ScaleType4KindE0ELNS_15FloatRoundStyleE2ESJ_EENS1_15EpilogueDefaultEEEEEvvEEEEvNT_6ParamsE)
        /*afd4*/ 	.short	0x0210
        /*afd6*/ 	.short	0x0470


	//----- nvinfo : EIATTR_SW_WAR
	.align		4
.L_45:
        /*afd8*/ 	.byte	0x04, 0x36
        /*afda*/ 	.short	(.L_47 - .L_46)
.L_46:
        /*afdc*/ 	.word	0x00000008
.L_47:


//--------------------- .nv.callgraph             --------------------------
	.section	.nv.callgraph,"",@"SHT_CUDA_CALLGRAPH"
	.align	4
	.sectionentsize	8
	.align		4
        /*0000*/ 	.word	0x00000000
	.align		4
        /*0004*/ 	.word	0xffffffff
	.align		4
        /*0008*/ 	.word	index@(_ZN7cutlass13device_kernelINS_4gemm6kernel13GemmUniversalIN4cute5tupleIJiiiiEEENS1_10collective13CollectiveMmaINS1_34MainloopSm90TmaGmmaWarpSpecializedILi2ENS5_IJNS4_1CILi1EEESB_SB_EEENS1_35KernelTmaWarpSpecializedCooperativeEEENS5_IJNSA_ILi256EEENSA_ILi512EEENSA_ILi64EEEEEENS_10bfloat16_tENS5_IJlSB_lEEESJ_SK_NS4_8TiledMMAINS4_8MMA_AtomIJNS4_4SM904GMMA28MMA_64x256x16_F32BF16BF16_SSILNSO_5MajorE0ELSQ_0ELNSO_7ScaleInE1ELSR_1EEEEEENS4_6LayoutINS5_IJNSA_ILi2EEESB_SB_EEENS5_IJSB_NSA_ILi0EEESX_EEEEENS5_IJNS4_10UnderscoreES10_S10_EEEEENS4_13SM90_TMA_LOADENS4_14ComposedLayoutINS4_7SwizzleILi3ELi4ELi3EEENS4_18smem_ptr_flag_bitsILi16EEENSU_INS5_IJNSA_ILi8EEESH_EEENS5_IJSH_SB_EEEEEEEvNS4_8identityES13_S1D_vS1E_EENS_8epilogue10collective6detail29Sm90TmaWarpSpecializedAdapterINS1H_15DefaultEpilogueISJ_SK_SK_NS1G_6thread17LinearCombinationISJ_Li1EffLNS1L_9ScaleType4KindE0ELNS_15FloatRoundStyleE2ESJ_EENS1_15EpilogueDefaultEEEEEvvEEEEvNT_6ParamsE)
	.align		4
        /*000c*/ 	.word	index@(__assertfail)
	.align		4
        /*0010*/ 	.word	0x00000000
	.align		4
        /*0014*/ 	.word	0xfffffffe
	.align		4
        /*0018*/ 	.word	0x00000000
	.align		4
        /*001c*/ 	.word	0xfffffffd
	.align		4
        /*0020*/ 	.word	0x00000000
	.align		4
        /*0024*/ 	.word	0xfffffffc


//--------------------- .nv.constant4             --------------------------
	.section	.nv.constant4,"a",@progbits
	.align	8
	.align		8
.nv.constant4:
        /*0000*/ 	.dword	__assertfail
	.align		8
        /*0008*/ 	.dword	__unnamed_1
	.align		8
        /*0010*/ 	.dword	_ZN40_INTERNAL_08623bf3_4_k_cu_4e323721_167834cuda3std3__45__cpo5beginE
	.align		8
        /*0018*/ 	.dword	_ZN40_INTERNAL_08623bf3_4_k_cu_4e323721_167834cuda3std3__45__cpo3endE
	.align		8
        /*0020*/ 	.dword	_ZN40_INTERNAL_08623bf3_4_k_cu_4e323721_167834cuda3std3__45__cpo6cbeginE
	.align		8
        /*0028*/ 	.dword	_ZN40_INTERNAL_08623bf3_4_k_cu_4e323721_167834cuda3std3__45__cpo4cendE
	.align		8
        /*0030*/ 	.dword	_ZN40_INTERNAL_08623bf3_4_k_cu_4e323721_167834cuda3std3__442_GLOBAL__N__08623bf3_4_k_cu_4e323721_167836ignoreE
	.align		8
        /*0038*/ 	.dword	_ZN40_INTERNAL_08623bf3_4_k_cu_4e323721_167834cuda3std3__419piecewise_constructE
	.align		8
        /*0040*/ 	.dword	_ZN40_INTERNAL_08623bf3_4_k_cu_4e323721_167834cuda3std3__48in_placeE
	.align		8
        /*0048*/ 	.dword	_ZN40_INTERNAL_08623bf3_4_k_cu_4e323721_167834cuda3std6ranges3__45__cpo4swapE
	.align		8
        /*0050*/ 	.dword	_ZN40_INTERNAL_08623bf3_4_k_cu_4e323721_167834cuda3std6ranges3__45__cpo9iter_moveE
	.align		8
        /*0058*/ 	.dword	_ZN40_INTERNAL_08623bf3_4_k_cu_4e323721_167834cute7productE
	.align		8
        /*0060*/ 	.dword	_ZN40_INTERNAL_08623bf3_4_k_cu_4e323721_167834cute1_E
	.align		8
        /*0068*/ 	.dword	$str$22
	.align		8
        /*0070*/ 	.dword	$str$23


//--------------------- .text._ZN7cutlass13device_kernelINS_4gemm6kernel13GemmUniversalIN4cute5tupleIJiiiiEEENS1_10collective13CollectiveMmaINS1_34MainloopSm90TmaGmmaWarpSpecializedILi2ENS5_IJNS4_1CILi1EEESB_SB_EEENS1_35KernelTmaWarpSpecializedCooperativeEEENS5_IJNSA_ILi256EEENSA_ILi512EEENSA_ILi64EEEEEENS_10bfloat16_tENS5_IJlSB_lEEESJ_SK_NS4_8TiledMMAINS4_8MMA_AtomIJNS4_4SM904GMMA28MMA_64x256x16_F32BF16BF16_SSILNSO_5MajorE0ELSQ_0ELNSO_7ScaleInE1ELSR_1EEEEEENS4_6LayoutINS5_IJNSA_ILi2EEESB_SB_EEENS5_IJSB_NSA_ILi0EEESX_EEEEENS5_IJNS4_10UnderscoreES10_S10_EEEEENS4_13SM90_TMA_LOADENS4_14ComposedLayoutINS4_7SwizzleILi3ELi4ELi3EEENS4_18smem_ptr_flag_bitsILi16EEENSU_INS5_IJNSA_ILi8EEESH_EEENS5_IJSH_SB_EEEEEEEvNS4_8identityES13_S1D_vS1E_EENS_8epilogue10collective6detail29Sm90TmaWarpSpecializedAdapterINS1H_15DefaultEpilogueISJ_SK_SK_NS1G_6thread17LinearCombinationISJ_Li1EffLNS1L_9ScaleType4KindE0ELNS_15FloatRoundStyleE2ESJ_EENS1_15EpilogueDefaultEEEEEvvEEEEvNT_6ParamsE --------------------------
	.section	.text._ZN7cutlass13device_kernelINS_4gemm6kernel13GemmUniversalIN4cute5tupleIJiiiiEEENS1_10collective13CollectiveMmaINS1_34MainloopSm90TmaGmmaWarpSpecializedILi2ENS5_IJNS4_1CILi1EEESB_SB_EEENS1_35KernelTmaWarpSpecializedCooperativeEEENS5_IJNSA_ILi256EEENSA_ILi512EEENSA_ILi64EEEEEENS_10bfloat16_tENS5_IJlSB_lEEESJ_SK_NS4_8TiledMMAINS4_8MMA_AtomIJNS4_4SM904GMMA28MMA_64x256x16_F32BF16BF16_SSILNSO_5MajorE0ELSQ_0ELNSO_7ScaleInE1ELSR_1EEEEEENS4_6LayoutINS5_IJNSA_ILi2EEESB_SB_EEENS5_IJSB_NSA_ILi0EEESX_EEEEENS5_IJNS4_10UnderscoreES10_S10_EEEEENS4_13SM90_TMA_LOADENS4_14ComposedLayoutINS4_7SwizzleILi3ELi4ELi3EEENS4_18smem_ptr_flag_bitsILi16EEENSU_INS5_IJNSA_ILi8EEESH_EEENS5_IJSH_SB_EEEEEEEvNS4_8identityES13_S1D_vS1E_EENS_8epilogue10collective6detail29Sm90TmaWarpSpecializedAdapterINS1H_15DefaultEpilogueISJ_SK_SK_NS1G_6thread17LinearCombinationISJ_Li1EffLNS1L_9ScaleType4KindE0ELNS_15FloatRoundStyleE2ESJ_EENS1_15EpilogueDefaultEEEEEvvEEEEvNT_6ParamsE,"ax",@progbits
	.align	128
.text._ZN7cutlass13device_kernelINS_4gemm6kernel13GemmUniversalIN4cute5tupleIJiiiiEEENS1_10collective13CollectiveMmaINS1_34MainloopSm90TmaGmmaWarpSpecializedILi2ENS5_IJNS4_1CILi1EEESB_SB_EEENS1_35KernelTmaWarpSpecializedCooperativeEEENS5_IJNSA_ILi256EEENSA_ILi512EEENSA_ILi64EEEEEENS_10bfloat16_tENS5_IJlSB_lEEESJ_SK_NS4_8TiledMMAINS4_8MMA_AtomIJNS4_4SM904GMMA28MMA_64x256x16_F32BF16BF16_SSILNSO_5MajorE0ELSQ_0ELNSO_7ScaleInE1ELSR_1EEEEEENS4_6LayoutINS5_IJNSA_ILi2EEESB_SB_EEENS5_IJSB_NSA_ILi0EEESX_EEEEENS5_IJNS4_10UnderscoreES10_S10_EEEEENS4_13SM90_TMA_LOADENS4_14ComposedLayoutINS4_7SwizzleILi3ELi4ELi3EEENS4_18smem_ptr_flag_bitsILi16EEENSU_INS5_IJNSA_ILi8EEESH_EEENS5_IJSH_SB_EEEEEEEvNS4_8identityES13_S1D_vS1E_EENS_8epilogue10collective6detail29Sm90TmaWarpSpecializedAdapterINS1H_15DefaultEpilogueISJ_SK_SK_NS1G_6thread17LinearCombinationISJ_Li1EffLNS1L_9ScaleType4KindE0ELNS_15FloatRoundStyleE2ESJ_EENS1_15EpilogueDefaultEEEEEvvEEEEvNT_6ParamsE:
        .type           _ZN7cutlass13device_kernelINS_4gemm6kernel13GemmUniversalIN4cute5tupleIJiiiiEEENS1_10collective13CollectiveMmaINS1_34MainloopSm90TmaGmmaWarpSpecializedILi2ENS5_IJNS4_1CILi1EEESB_SB_EEENS1_35KernelTmaWarpSpecializedCooperativeEEENS5_IJNSA_ILi256EEENSA_ILi512EEENSA_ILi64EEEEEENS_10bfloat16_tENS5_IJlSB_lEEESJ_SK_NS4_8TiledMMAINS4_8MMA_AtomIJNS4_4SM904GMMA28MMA_64x256x16_F32BF16BF16_SSILNSO_5MajorE0ELSQ_0ELNSO_7ScaleInE1ELSR_1EEEEEENS4_6LayoutINS5_IJNSA_ILi2EEESB_SB_EEENS5_IJSB_NSA_ILi0EEESX_EEEEENS5_IJNS4_10UnderscoreES10_S10_EEEEENS4_13SM90_TMA_LOADENS4_14ComposedLayoutINS4_7SwizzleILi3ELi4ELi3EEENS4_18smem_ptr_flag_bitsILi16EEENSU_INS5_IJNSA_ILi8EEESH_EEENS5_IJSH_SB_EEEEEEEvNS4_8identityES13_S1D_vS1E_EENS_8epilogue10collective6detail29Sm90TmaWarpSpecializedAdapterINS1H_15DefaultEpilogueISJ_SK_SK_NS1G_6thread17LinearCombinationISJ_Li1EffLNS1L_9ScaleType4KindE0ELNS_15FloatRoundStyleE2ESJ_EENS1_15EpilogueDefaultEEEEEvvEEEEvNT_6ParamsE,@function
        .size           _ZN7cutlass13device_kernelINS_4gemm6kernel13GemmUniversalIN4cute5tupleIJiiiiEEENS1_10collective13CollectiveMmaINS1_34MainloopSm90TmaGmmaWarpSpecializedILi2ENS5_IJNS4_1CILi1EEESB_SB_EEENS1_35KernelTmaWarpSpecializedCooperativeEEENS5_IJNSA_ILi256EEENSA_ILi512EEENSA_ILi64EEEEEENS_10bfloat16_tENS5_IJlSB_lEEESJ_SK_NS4_8TiledMMAINS4_8MMA_AtomIJNS4_4SM904GMMA28MMA_64x256x16_F32BF16BF16_SSILNSO_5MajorE0ELSQ_0ELNSO_7ScaleInE1ELSR_1EEEEEENS4_6LayoutINS5_IJNSA_ILi2EEESB_SB_EEENS5_IJSB_NSA_ILi0EEESX_EEEEENS5_IJNS4_10UnderscoreES10_S10_EEEEENS4_13SM90_TMA_LOADENS4_14ComposedLayoutINS4_7SwizzleILi3ELi4ELi3EEENS4_18smem_ptr_flag_bitsILi16EEENSU_INS5_IJNSA_ILi8EEESH_EEENS5_IJSH_SB_EEEEEEEvNS4_8identityES13_S1D_vS1E_EENS_8epilogue10collective6detail29Sm90TmaWarpSpecializedAdapterINS1H_15DefaultEpilogueISJ_SK_SK_NS1G_6thread17LinearCombinationISJ_Li1EffLNS1L_9ScaleType4KindE0ELNS_15FloatRoundStyleE2ESJ_EENS1_15EpilogueDefaultEEEEEvvEEEEvNT_6ParamsE,(.L_x_1084 - _ZN7cutlass13device_kernelINS_4gemm6kernel13GemmUniversalIN4cute5tupleIJiiiiEEENS1_10collective13CollectiveMmaINS1_34MainloopSm90TmaGmmaWarpSpecializedILi2ENS5_IJNS4_1CILi1EEESB_SB_EEENS1_35KernelTmaWarpSpecializedCooperativeEEENS5_IJNSA_ILi256EEENSA_ILi512EEENSA_ILi64EEEEEENS_10bfloat16_tENS5_IJlSB_lEEESJ_SK_NS4_8TiledMMAINS4_8MMA_AtomIJNS4_4SM904GMMA28MMA_64x256x16_F32BF16BF16_SSILNSO_5MajorE0ELSQ_0ELNSO_7ScaleInE1ELSR_1EEEEEENS4_6LayoutINS5_IJNSA_ILi2EEESB_SB_EEENS5_IJSB_NSA_ILi0EEESX_EEEEENS5_IJNS4_10UnderscoreES10_S10_EEEEENS4_13SM90_TMA_LOADENS4_14ComposedLayoutINS4_7SwizzleILi3ELi4ELi3EEENS4_18smem_ptr_flag_bitsILi16EEENSU_INS5_IJNSA_ILi8EEESH_EEENS5_IJSH_SB_EEEEEEEvNS4_8identityES13_S1D_vS1E_EENS_8epilogue10collective6detail29Sm90TmaWarpSpecializedAdapterINS1H_15DefaultEpilogueISJ_SK_SK_NS1G_6thread17LinearCombinationISJ_Li1EffLNS1L_9ScaleType4KindE0ELNS_15FloatRoundStyleE2ESJ_EENS1_15EpilogueDefaultEEEEEvvEEEEvNT_6ParamsE)
        .other          _ZN7cutlass13device_kernelINS_4gemm6kernel13GemmUniversalIN4cute5tupleIJiiiiEEENS1_10collective13CollectiveMmaINS1_34MainloopSm90TmaGmmaWarpSpecializedILi2ENS5_IJNS4_1CILi1EEESB_SB_EEENS1_35KernelTmaWarpSpecializedCooperativeEEENS5_IJNSA_ILi256EEENSA_ILi512EEENSA_ILi64EEEEEENS_10bfloat16_tENS5_IJlSB_lEEESJ_SK_NS4_8TiledMMAINS4_8MMA_AtomIJNS4_4SM904GMMA28MMA_64x256x16_F32BF16BF16_SSILNSO_5MajorE0ELSQ_0ELNSO_7ScaleInE1ELSR_1EEEEEENS4_6LayoutINS5_IJNSA_ILi2EEESB_SB_EEENS5_IJSB_NSA_ILi0EEESX_EEEEENS5_IJNS4_10UnderscoreES10_S10_EEEEENS4_13SM90_TMA_LOADENS4_14ComposedLayoutINS4_7SwizzleILi3ELi4ELi3EEENS4_18smem_ptr_flag_bitsILi16EEENSU_INS5_IJNSA_ILi8EEESH_EEENS5_IJSH_SB_EEEEEEEvNS4_8identityES13_S1D_vS1E_EENS_8epilogue10collective6detail29Sm90TmaWarpSpecializedAdapterINS1H_15DefaultEpilogueISJ_SK_SK_NS1G_6thread17LinearCombinationISJ_Li1EffLNS1L_9ScaleType4KindE0ELNS_15FloatRoundStyleE2ESJ_EENS1_15EpilogueDefaultEEEEEvvEEEEvNT_6ParamsE,@"STO_CUDA_ENTRY STV_DEFAULT"
_ZN7cutlass13device_kernelINS_4gemm6kernel13GemmUniversalIN4cute5tupleIJiiiiEEENS1_10collective13CollectiveMmaINS1_34MainloopSm90TmaGmmaWarpSpecializedILi2ENS5_IJNS4_1CILi1EEESB_SB_EEENS1_35KernelTmaWarpSpecializedCooperativeEEENS5_IJNSA_ILi256EEENSA_ILi512EEENSA_ILi64EEEEEENS_10bfloat16_tENS5_IJlSB_lEEESJ_SK_NS4_8TiledMMAINS4_8MMA_AtomIJNS4_4SM904GMMA28MMA_64x256x16_F32BF16BF16_SSILNSO_5MajorE0ELSQ_0ELNSO_7ScaleInE1ELSR_1EEEEEENS4_6LayoutINS5_IJNSA_ILi2EEESB_SB_EEENS5_IJSB_NSA_ILi0EEESX_EEEEENS5_IJNS4_10UnderscoreES10_S10_EEEEENS4_13SM90_TMA_LOADENS4_14ComposedLayoutINS4_7SwizzleILi3ELi4ELi3EEENS4_18smem_ptr_flag_bitsILi16EEENSU_INS5_IJNSA_ILi8EEESH_EEENS5_IJSH_SB_EEEEEEEvNS4_8identityES13_S1D_vS1E_EENS_8epilogue10collective6detail29Sm90TmaWarpSpecializedAdapterINS1H_15DefaultEpilogueISJ_SK_SK_NS1G_6thread17LinearCombinationISJ_Li1EffLNS1L_9ScaleType4KindE0ELNS_15FloatRoundStyleE2ESJ_EENS1_15EpilogueDefaultEEEEEvvEEEEvNT_6ParamsE:
[----:B------:R-:W0:Y:S02]  /*0000*/  LDC R1, c[0x0][0x28] ;  /* 0x00000a00ff017b82 */ /* 0x000e240000000800 */
[----:B0-----:R-:W-:Y:S01]  /*0010*/  VIADD R1, R1, 0xffffe530 ;  /* 0xffffe53001017836 */ /* 0x001fe20000000000 */
[----:B------:R-:W0:Y:S01]  /*0020*/  S2R R2, SR_TID.X ;  /* 0x0000000000027919 */ /* 0x000e220000002100 */
[----:B------:R-:W-:Y:S01]  /*0030*/  ELECT P0, URZ, PT ;  /* 0x00000000003f782f */ /* 0x000fe20003800000 */
[----:B------:R-:W-:Y:S01]  /*0040*/  BSSY B0, `(.L_x_0) ;  /* 0x0000015000007945 */ /* 0x000fe20003800000 */
[--C-:B0-----:R-:W-:Y:S02]  /*0050*/  SHF.R.U32.HI R0, RZ, 0x5, R2.reuse ;  /* 0x00000005ff007819 */ /* 0x101fe40000011602 */
[----:B------:R-:W-:-:S03]  /*0060*/  SHF.R.U32.HI R2, RZ, 0x7, R2 ;  /* 0x00000007ff027819 */ /* 0x000fc60000011602 */
[----:B------:R-:W0:Y:S04]  /*0070*/  SHFL.IDX PT, R3, R0, RZ, 0x1f ;  /* 0x00001fff00037589 */ /* 0x000e2800000e0000 */
[----:B------:R-:W1:Y:S01]  /*0080*/  SHFL.IDX PT, R2, R2, RZ, 0x1f ;  /* 0x00001fff02027589 */ /* 0x000e6200000e0000 */
[----:B0-----:R-:W-:Y:S02]  /*0090*/  R2UR UR4, R3 ;  /* 0x00000000030472ca */ /* 0x001fe400000e0000 */
[----:B-1----:R-:W-:-:S11]  /*00a0*/  R2UR UR6, R2 ;  /* 0x00000000020672ca */ /* 0x002fd600000e0000 */
[----:B------:R-:W-:Y:S02]  /*00b0*/  USHF.R.S32.HI UR5, URZ, 0x1f, UR4 ;  /* 0x0000001f3f057899 */ /* 0x000fe40008011404 */
[----:B------:R-:W-:Y:S02]  /*00c0*/  ISETP.NE.OR P0, PT, RZ, UR4, !P0 ;  /* 0x00000004ff007c0c */ /* 0x000fe4000c705670 */
[----:B------:R-:W-:-:S04]  /*00d0*/  ULEA.HI UR5, UR5, UR4, URZ, 0x2 ;  /* 0x0000000405057291 */ /* 0x000fc8000f8f103f */
[----:B------:R-:W-:-:S04]  /*00e0*/  ULOP3.LUT UR5, UR5, 0xfffffffc, URZ, 0xc0, !UPT ;  /* 0xfffffffc05057892 */ /* 0x000fc8000f8ec03f */
[----:B------:R-:W-:-:S03]  /*00f0*/  UIADD3 UR8, UR4, -UR5, URZ ;  /* 0x8000000504087290 */ /* 0x000fc6000fffe03f */
[----:B------:R-:W-:Y:S09]  /*0100*/  @P0 BRA `(.L_x_1) ;  /* 0x0000000000200947 */ /* 0x000ff20003800000 */
[----:B------:R-:W-:Y:S02]  /*0110*/  ULDC.64 UR4, c[0x0][0x198] ;  /* 0x0000660000047ab9 */ /* 0x000fe40000000a00 */
[----:B------:R-:W-:Y:S02]  /*0120*/  UIADD3 UR10, UP0, UR4, 0xf0, URZ ;  /* 0x000000f0040a7890 */ /* 0x000fe4000ff1e03f */
[----:B------:R-:W-:Y:S02]  /*0130*/  UIADD3 UR4, UP1, UR4, 0x1f0, URZ ;  /* 0x000001f004047890 */ /* 0x000fe4000ff3e03f */
[----:B------:R-:W-:Y:S02]  /*0140*/  UIADD3.X UR11, URZ, UR5, URZ, UP0, !UPT ;  /* 0x000000053f0b7290 */ /* 0x000fe400087fe43f */
[----:B------:R-:W-:-:S07]  /*0150*/  UIADD3.X UR5, URZ, UR5, URZ, UP1, !UPT ;  /* 0x000000053f057290 */ /* 0x000fce0008ffe43f */
[----:B------:R0:W-:Y:S02]  /*0160*/  UTMACCTL.PF [UR10] ;  /* 0x000000000a0079b9 */ /* 0x0001e40008040000 */
[----:B------:R0:W-:Y:S02]  /*0170*/  UTMACCTL.PF [UR4] ;  /* 0x00000000040079b9 */ /* 0x0001e40008040000 */
[----:B0-----:R-:W-:Y:S01]  /*0180*/  NOP ;  /* 0x0000000000007918 */ /* 0x001fe20000000000 */
.L_x_1:
[----:B------:R-:W-:Y:S05]  /*0190*/  BSYNC B0 ;  /* 0x0000000000007941 */ /* 0x000fea0003800000 */
.L_x_0:
[----:B------:R-:W0:Y:S01]  /*01a0*/  SHFL.IDX PT, R2, R0, RZ, 0x1f ;  /* 0x00001fff00027589 */ /* 0x000e2200000e0000 */
[----:B------:R-:W-:Y:S01]  /*01b0*/  UISETP.NE.AND UP0, UPT, UR8, 0x3, UPT ;  /* 0x000000030800788c */ /* 0x000fe2000bf05270 */
[----:B------:R-:W-:Y:S01]  /*01c0*/  ISETP.NE.AND P1, PT, RZ, UR6, PT ;  /* 0x00000006ff007c0c */ /* 0x000fe2000bf25270 */
[----:B------:R-:W-:Y:S02]  /*01d0*/  UIADD3 UR10, UR6, -0x1, URZ ;  /* 0xffffffff060a7890 */ /* 0x000fe4000fffe03f */
[----:B------:R-:W-:Y:S02]  /*01e0*/  UISETP.EQ.OR UP0, UPT, UR8, URZ, !UP0 ;  /* 0x0000003f0800728c */ /* 0x000fe4000c702670 */
[----:B------:R-:W-:Y:S02]  /*01f0*/  UISETP.GE.U32.AND UP1, UPT, UR10, 0x2, UPT ;  /* 0x000000020a00788c */ /* 0x000fe4000bf26070 */
[----:B------:R-:W-:-:S04]  /*0200*/  UISETP.EQ.AND UP0, UPT, UR6, URZ, UP0 ;  /* 0x0000003f0600728c */ /* 0x000fc80008702270 */
[----:B------:R-:W-:-:S04]  /*0210*/  USEL UR40, URZ, 0x1, !UP0 ;  /* 0x000000013f287887 */ /* 0x000fc8000c000000 */
[----:B------:R-:W-:Y:S01]  /*0220*/  USEL UR40, UR40, 0x2, UP1 ;  /* 0x0000000228287887 */ /* 0x000fe20008800000 */
[----:B0-----:R-:W-:-:S13]  /*0230*/  ISETP.NE.AND P0, PT, R2, RZ, PT ;  /* 0x000000ff0200720c */ /* 0x001fda0003f05270 */
[----:B------:R-:W-:Y:S05]  /*0240*/  @P0 BRA `(.L_x_2) ;  /* 0x0000000000480947 */ /* 0x000fea0003800000 */
[----:B------:R-:W0:Y:S01]  /*0250*/  S2UR UR9, SR_CgaCtaId ;  /* 0x00000000000979c3 */ /* 0x000e220000008800 */
[----:B------:R-:W-:Y:S01]  /*0260*/  UMOV UR4, 0x400 ;  /* 0x0000040000047882 */ /* 0x000fe20000000000 */
[----:B------:R-:W-:Y:S01]  /*0270*/  UMOV UR5, 0x1 ;  /* 0x0000000100057882 */ /* 0x000fe20000000000 */
[----:B------:R-:W-:Y:S01]  /*0280*/  UMOV UR6, 0x100 ;  /* 0x0000010000067882 */ /* 0x000fe20000000000 */
[----:B------:R-:W-:Y:S01]  /*0290*/  ELECT P0, URZ, PT ;  /* 0x00000000003f782f */ /* 0x000fe20003800000 */
[----:B------:R-:W-:-:S04]  /*02a0*/  UIADD3 UR6, -UR6, 0x100000, URZ ;  /* 0x0010000006067890 */ /* 0x000fc8000fffe13f */
[----:B------:R-:W-:Y:S02]  /*02b0*/  USHF.L.U32 UR7, UR6, 0xb, URZ ;  /* 0x0000000b06077899 */ /* 0x000fe4000800063f */
[----:B------:R-:W-:Y:S02]  /*02c0*/  USHF.L.U32 UR6, UR6, 0x1, URZ ;  /* 0x0000000106067899 */ /* 0x000fe4000800063f */
[----:B0-----:R-:W-:Y:S02]  /*02d0*/  ULEA UR9, UR9, UR4, 0x18 ;  /* 0x0000000409097291 */ /* 0x001fe4000f8ec03f */
[----:B------:R-:W-:-:S04]  /*02e0*/  UIADD3 UR4, -UR5, 0x100000, URZ ;  /* 0x0010000005047890 */ /* 0x000fc8000fffe13f */
[----:B------:R-:W-:Y:S02]  /*02f0*/  USHF.L.U32 UR5, UR4, 0xb, URZ ;  /* 0x0000000b04057899 */ /* 0x000fe4000800063f */
[----:B------:R-:W-:Y:S01]  /*0300*/  USHF.L.U32 UR4, UR4, 0x1, URZ ;  /* 0x0000000104047899 */ /* 0x000fe2000800063f */
[----:B------:R-:W0:Y:S11]  /*0310*/  FENCE.VIEW.ASYNC.S ;  /* 0x00000000000073c6 */ /* 0x000e360000000000 */
[----:B0-----:R0:W1:Y:S01]  /*0320*/  SYNCS.EXCH.64 URZ, [UR9], UR4 ;  /* 0x00000004093f75b2 */ /* 0x0010620008000100 */
[----:B------:R0:W2:Y:S01]  /*0330*/  SYNCS.EXCH.64 URZ, [UR9+0x10], UR6 ;  /* 0x00001006093f75b2 */ /* 0x0000a20008000100 */
[----:B------:R0:W3:Y:S01]  /*0340*/  SYNCS.EXCH.64 URZ, [UR9+0x8], UR4 ;  /* 0x00000804093f75b2 */ /* 0x0000e20008000100 */
[----:B------:R0:W4:Y:S01]  /*0350*/  SYNCS.EXCH.64 URZ, [UR9+0x18], UR6 ;  /* 0x00001806093f75b2 */ /* 0x0001220008000100 */
[----:B------:R-:W-:Y:S01]  /*0360*/  NOP ;  /* 0x0000000000007918 */ /* 0x000fe20000000000 */
.L_x_2:
[----:B------:R-:W5:Y:S01]  /*0370*/  SHFL.IDX PT, R0, R0, RZ, 0x1f ;  /* 0x00001fff00007589 */ /* 0x000f6200000e0000 */
[----:B------:R-:W1:Y:S01]  /*0380*/  LDC R2, c[0x0][0x65c] ;  /* 0x00019700ff027b82 */ /* 0x000e620000000800 */
[----:B------:R-:W-:Y:S01]  /*0390*/  ELECT P0, URZ, PT ;  /* 0x00000000003f782f */ /* 0x000fe20003800000 */
[----:B------:R-:W-:Y:S01]  /*03a0*/  IMAD.MOV.U32 R5, RZ, RZ, RZ ;  /* 0x000000ffff057224 */ /* 0x000fe200078e00ff */
[----:B------:R-:W2:Y:S01]  /*03b0*/  S2R R4, SR_CTAID.X ;  /* 0x0000000000047919 */ /* 0x000ea20000002500 */
[----:B0-----:R-:W-:Y:S01]  /*03c0*/  UMOV UR4, 0x20 ;  /* 0x0000002000047882 */ /* 0x001fe20000000000 */
[----:B------:R-:W-:Y:S01]  /*03d0*/  NOP ;  /* 0x0000000000007918 */ /* 0x000fe20000000000 */
[----:B------:R-:W-:Y:S01]  /*03e0*/  NOP ;  /* 0x0000000000007918 */ /* 0x000fe20000000000 */
[----:B------:R-:W-:Y:S02]  /*03f0*/  LOP3.LUT R18, R18, 0xf7ffffff, RZ, 0xc0, !PT ;  /* 0xf7ffffff12127812 */ /* 0x000fe400078ec0ff */
[----:B-----5:R-:W-:-:S02]  /*0400*/  ISETP.NE.OR P0, PT, R0, RZ, !P0 ;  /* 0x000000ff0000720c */ /* 0x020fc40004705670 */
[----:B-1----:R-:W-:Y:S01]  /*0410*/  ISETP.NE.AND P2, PT, R2, 0x1, PT ;  /* 0x000000010200780c */ /* 0x002fe20003f45270 */
[----:B------:R-:W0:Y:S10]  /*0420*/  S2R R0, SR_CTAID.Y ;  /* 0x0000000000007919 */ /* 0x000e340000002600 */
[----:B------:R-:W-:Y:S01]  /*0430*/  VOTEU.ALL UP0, P0 ;  /* 0x00000000003f7886 */ /* 0x000fe20000000000 */
[----:B------:R-:W-:Y:S01]  /*0440*/  VOTEU.ALL UP1, P0 ;  /* 0x00000000003f7886 */ /* 0x000fe20000020000 */
[----:B------:R-:W2:Y:S01]  /*0450*/  @P2 LDC R7, c[0x0][0x10] ;  /* 0x00000400ff072b82 */ /* 0x000ea20000000800 */
[----:B------:R-:W-:Y:S01]  /*0460*/  @P2 IMAD.MOV.U32 R3, RZ, RZ, RZ ;  /* 0x000000ffff032224 */ /* 0x000fe200078e00ff */
[----:B------:R-:W-:Y:S01]  /*0470*/  @P2 LOP3.LUT R18, R18, 0x8000000, RZ, 0xfc, !PT ;  /* 0x0800000012122812 */ /* 0x000fe200078efcff */
[----:B------:R-:W-:Y:S01]  /*0480*/  @P2 IMAD.MOV.U32 R11, RZ, RZ, RZ ;  /* 0x000000ffff0b2224 */ /* 0x000fe200078e00ff */
[----:B------:R-:W-:Y:S01]  /*0490*/  @!UP0 UMOV UR6, 0x400 ;  /* 0x0000040000068882 */ /* 0x000fe20000000000 */
[----:B------:R-:W-:-:S04]  /*04a0*/  @!UP0 UIADD3 UR4, -UR4, 0x100000, URZ ;  /* 0x0010000004048890 */ /* 0x000fc8000fffe13f */
[----:B------:R-:W-:Y:S02]  /*04b0*/  @!UP0 USHF.L.U32 UR5, UR4, 0xb, URZ ;  /* 0x0000000b04058899 */ /* 0x000fe4000800063f */
[----:B------:R-:W-:Y:S01]  /*04c0*/  @!UP0 USHF.L.U32 UR4, UR4, 0x1, URZ ;  /* 0x0000000104048899 */ /* 0x000fe2000800063f */
[----:B------:R-:W1:Y:S08]  /*04d0*/  @!P2 LDC R9, c[0x0][0xc] ;  /* 0x00000300ff09ab82 */ /* 0x000e700000000800 */
[----:B------:R-:W5:Y:S01]  /*04e0*/  @!UP0 S2UR UR7, SR_CgaCtaId ;  /* 0x00000000000789c3 */ /* 0x000f620000008800 */
[----:B0-----:R-:W-:-:S04]  /*04f0*/  @P2 IMAD.MOV.U32 R2, RZ, RZ, R0 ;  /* 0x000000ffff022224 */ /* 0x001fc800078e0000 */
[----:B--2---:R-:W-:-:S04]  /*0500*/  @P2 IMAD.WIDE.U32 R6, R4, R7, R2 ;  /* 0x0000000704062225 */ /* 0x004fc800078e0002 */
[----:B------:R-:W-:Y:S02]  /*0510*/  @P2 IMAD.MOV.U32 R16, RZ, RZ, R6 ;  /* 0x000000ffff102224 */ /* 0x000fe400078e0006 */
[----:B------:R-:W-:Y:S02]  /*0520*/  @P2 IMAD.IADD R17, R7, 0x1, R11 ;  /* 0x0000000107112824 */ /* 0x000fe400078e020b */
[----:B-1----:R-:W-:-:S04]  /*0530*/  @!P2 IMAD.WIDE.U32 R2, R9, R0, R4 ;  /* 0x000000000902a225 */ /* 0x002fc800078e0004 */
[----:B------:R-:W-:Y:S02]  /*0540*/  @!P2 IMAD.MOV.U32 R16, RZ, RZ, R2 ;  /* 0x000000ffff10a224 */ /* 0x000fe400078e0002 */
[----:B------:R-:W-:Y:S01]  /*0550*/  @!P2 IMAD.MOV.U32 R17, RZ, RZ, R3 ;  /* 0x000000ffff11a224 */ /* 0x000fe200078e0003 */
[----:B-----5:R-:W-:Y:S02]  /*0560*/  @!UP0 ULEA UR6, UR7, UR6, 0x18 ;  /* 0x0000000607068291 */ /* 0x020fe4000f8ec03f */
[----:B------:R0:W-:Y:S01]  /*0570*/  STL [R1+0x604], R16 ;  /* 0x0006041001007387 */ /* 0x0001e20000100800 */
[----:B------:R-:W-:-:S03]  /*0580*/  VOTEU.ALL UP0, P0 ;  /* 0x00000000003f7886 */ /* 0x000fc60000000000 */
[----:B------:R0:W-:Y:S04]  /*0590*/  STL [R1+0x600], R17 ;  /* 0x0006001101007387 */ /* 0x0001e80000100800 */
[----:B------:R-:W1:Y:S02]  /*05a0*/  FENCE.VIEW.ASYNC.S ;  /* 0x00000000000073c6 */ /* 0x000e640000000000 */
[----:B-1----:R0:W3:Y:S01]  /*05b0*/  @!UP0 SYNCS.EXCH.64 URZ, [UR6+0x30], UR4 ;  /* 0x00003004063f85b2 */ /* 0x0020e20008000100 */
[----:B------:R0:W3:Y:S01]  /*05c0*/  @!UP1 SYNCS.EXCH.64 URZ, [UR6+0x38], UR4 ;  /* 0x00003804063f95b2 */ /* 0x0000e20008000100 */
[----:B------:R-:W-:Y:S01]  /*05d0*/  NOP ;  /* 0x0000000000007918 */ /* 0x000fe20000000000 */
[----:B---34-:R-:W-:Y:S06]  /*05e0*/  BAR.SYNC.DEFER_BLOCKING 0x0 ;  /* 0x0000000000007b1d */ /* 0x018fec0000010000 */
[----:B0-----:R-:W-:Y:S05]  /*05f0*/  @!P1 BRA `(.L_x_3) ;  /* 0x000003e000b49947 */ /* 0x001fea0003800000 */
[----:B------:R-:W-:-:S06]  /*0600*/  UISETP.GT.U32.AND UP0, UPT, UR10, 0x1, UPT ;  /* 0x000000010a00788c */ /* 0x000fcc000bf04070 */
[----:B------:R-:W-:-:S13]  /*0610*/  PLOP3.LUT P0, PT, PT, PT, UP0, 0x80, 0x0 ;  /* 0x000000000000781c */ /* 0x000fda0003f0f008 */
[----:B------:R-:W-:Y:S05]  /*0620*/  @P0 EXIT ;  /* 0x000000000000094d */ /* 0x000fea0003800000 */
[----:B------:R-:W-:Y:S01]  /*0630*/  ULDC.64 UR4, c[0x0][0x650] ;  /* 0x0001940000047ab9 */ /* 0x000fe20000000a00 */
[----:B------:R-:W-:Y:S01]  /*0640*/  UMOV UR41, 0xffffffff ;  /* 0xffffffff00297882 */ /* 0x000fe20000000000 */
[----:B------:R-:W-:Y:S01]  /*0650*/  ISETP.GE.U32.AND P0, PT, R16, UR4, PT ;  /* 0x0000000410007c0c */ /* 0x000fe2000bf06070 */
[----:B------:R-:W-:Y:S01]  /*0660*/  UMOV UR42, 0xffffffff ;  /* 0xffffffff002a7882 */ /* 0x000fe20000000000 */
[----:B------:R-:W-:Y:S01]  /*0670*/  UMOV UR43, 0xffffffff ;  /* 0xffffffff002b7882 */ /* 0x000fe20000000000 */
[----:B------:R-:W-:Y:S02]  /*0680*/  PRMT R6, RZ, 0x7610, R6 ;  /* 0x00007610ff067816 */ /* 0x000fe40000000006 */
[----:B------:R-:W-:-:S13]  /*0690*/  ISETP.GE.U32.AND.EX P0, PT, R17, UR5, PT, P0 ;  /* 0x0000000511007c0c */ /* 0x000fda000bf06100 */
[----:B------:R-:W-:Y:S05]  /*06a0*/  @P0 BRA `(.L_x_4) ;  /* 0x00000004006c0947 */ /* 0x000fea0003800000 */
[----:B------:R-:W0:Y:S01]  /*06b0*/  LDC.64 R12, c[0x0][0x628] ;  /* 0x00018a00ff0c7b82 */ /* 0x000e220000000a00 */
[----:B------:R-:W-:Y:S01]  /*06c0*/  MOV R2, R16 ;  /* 0x0000001000027202 */ /* 0x000fe20000000f00 */
[----:B------:R-:W-:-:S06]  /*06d0*/  IMAD.MOV.U32 R3, RZ, RZ, R17 ;  /* 0x000000ffff037224 */ /* 0x000fcc00078e0011 */
[----:B------:R-:W1:Y:S08]  /*06e0*/  LDC R10, c[0x0][0x630] ;  /* 0x00018c00ff0a7b82 */ /* 0x000e700000000800 */
[----:B------:R-:W2:Y:S01]  /*06f0*/  LDC.64 R14, c[0x0][0x620] ;  /* 0x00018800ff0e7b82 */ /* 0x000ea20000000a00 */
[----:B0-----:R-:W-:-:S04]  /*0700*/  ISETP.NE.U32.AND P0, PT, R12, RZ, PT ;  /* 0x000000ff0c00720c */ /* 0x001fc80003f05070 */
[----:B------:R-:W-:-:S13]  /*0710*/  ISETP.NE.AND.EX P0, PT, R13, RZ, PT, P0 ;  /* 0x000000ff0d00720c */ /* 0x000fda0003f05300 */
[----:B-12---:R-:W-:Y:S05]  /*0720*/  @!P0 BRA `(.L_x_5) ;  /* 0x0000000000288947 */ /* 0x006fea0003800000 */
[----:B------:R-:W0:Y:S02]  /*0730*/  LDC R9, c[0x0][0x634] ;  /* 0x00018d00ff097b82 */ /* 0x000e240000000800 */
[----:B0-----:R-:W-:-:S05]  /*0740*/  IADD3 R9, P0, R16, R9, RZ ;  /* 0x0000000910097210 */ /* 0x001fca0007f1e0ff */
[----:B------:R-:W-:-:S04]  /*0750*/  IMAD.X R11, RZ, RZ, R17, P0 ;  /* 0x000000ffff0b7224 */ /* 0x000fc800000e0611 */
[----:B------:R-:W-:-:S04]  /*0760*/  IMAD.WIDE.U32 R2, R11, R12, RZ ;  /* 0x0000000c0b027225 */ /* 0x000fc800078e00ff */
[----:B------:R-:W-:-:S04]  /*0770*/  IMAD.WIDE.U32 R6, P0, R9, R13, R2 ;  /* 0x0000000d09067225 */ /* 0x000fc80007800002 */
[----:B------:R-:W-:-:S04]  /*0780*/  IMAD.WIDE.U32 R2, R9, R12, RZ ;  /* 0x0000000c09027225 */ /* 0x000fc800078e00ff */
[----:B------:R-:W-:Y:S01]  /*0790*/  IMAD.X R9, RZ, RZ, RZ, P0 ;  /* 0x000000ffff097224 */ /* 0x000fe200000e06ff */
[----:B------:R-:W-:Y:S01]  /*07a0*/  IADD3 RZ, P0, R3, R6, RZ ;  /* 0x0000000603ff7210 */ /* 0x000fe20007f1e0ff */
[----:B------:R-:W-:-:S04]  /*07b0*/  IMAD.MOV.U32 R8, RZ, RZ, R7 ;  /* 0x000000ffff087224 */ /* 0x000fc800078e0007 */
[----:B------:R-:W-:-:S08]  /*07c0*/  IMAD.WIDE.U32.X R2, R11, R13, R8, P0 ;  /* 0x0000000d0b027225 */ /* 0x000fd000000e0408 */
.L_x_5:
[-CC-:B------:R-:W-:Y:S01]  /*07d0*/  SHF.R.U64 R24, R2, R10.reuse, R3.reuse ;  /* 0x0000000a02187219 */ /* 0x180fe20000001203 */
[----:B------:R-:W0:Y:S01]  /*07e0*/  LDC.64 R20, c[0x0][0x640] ;  /* 0x00019000ff147b82 */ /* 0x000e220000000a00 */
[----:B------:R-:W-:Y:S01]  /*07f0*/  SHF.R.U32.HI R2, RZ, R10, R3 ;  /* 0x0000000aff027219 */ /* 0x000fe20000011603 */
[----:B------:R-:W-:Y:S01]  /*0800*/  ULDC UR4, c[0x0][0x150] ;  /* 0x0000540000047ab9 */ /* 0x000fe20000000800 */
[----:B------:R-:W-:Y:S01]  /*0810*/  IADD3 R9, P0, RZ, -R24, RZ ;  /* 0x80000018ff097210 */ /* 0x000fe20007f1e0ff */
[----:B------:R-:W-:Y:S01]  /*0820*/  IMAD.MOV.U32 R3, RZ, RZ, R17 ;  /* 0x000000ffff037224 */ /* 0x000fe200078e0011 */
[----:B------:R-:W-:-:S03]  /*0830*/  I2FP.F32.U32 R5, R4 ;  /* 0x0000000400057245 */ /* 0x000fc60000201000 */
[----:B------:R-:W1:Y:S01]  /*0840*/  LDC R8, c[0x0][0x618] ;  /* 0x00018600ff087b82 */ /* 0x000e620000000800 */
[----:B------:R-:W-:Y:S02]  /*0850*/  IMAD.X R11, RZ, RZ, ~R2, P0 ;  /* 0x000000ffff0b7224 */ /* 0x000fe400000e0e02 */
[----:B------:R-:W-:Y:S01]  /*0860*/  FMUL R5, R5, UR4 ;  /* 0x0000000405057c20 */ /* 0x000fe20008400000 */
[----:B------:R-:W-:Y:S01]  /*0870*/  IMAD.MOV.U32 R2, RZ, RZ, R16 ;  /* 0x000000ffff027224 */ /* 0x000fe200078e0010 */
[----:B------:R-:W-:Y:S01]  /*0880*/  ULDC UR4, c[0x0][0x154] ;  /* 0x0000550000047ab9 */ /* 0x000fe20000000800 */
[-C--:B------:R-:W-:Y:S02]  /*0890*/  IMAD R6, R11, R14.reuse, RZ ;  /* 0x0000000e0b067224 */ /* 0x080fe400078e02ff */
[C---:B------:R-:W-:Y:S01]  /*08a0*/  IMAD.WIDE.U32 R2, R9.reuse, R14, R2 ;  /* 0x0000000e09027225 */ /* 0x040fe200078e0002 */
[----:B------:R-:W2:Y:S01]  /*08b0*/  LDC R7, c[0x0][0x144] ;  /* 0x00005100ff077b82 */ /* 0x000ea20000000800 */
[----:B------:R-:W3:Y:S02]  /*08c0*/  F2I.U32.TRUNC.NTZ R5, R5 ;  /* 0x0000000500057305 */ /* 0x000ee4000020f000 */
[----:B------:R-:W-:-:S04]  /*08d0*/  IMAD R9, R9, R15, R6 ;  /* 0x0000000f09097224 */ /* 0x000fc800078e0206 */
[----:B------:R-:W-:Y:S01]  /*08e0*/  IMAD.IADD R3, R3, 0x1, R9 ;  /* 0x0000000103037824 */ /* 0x000fe200078e0209 */
[----:B------:R-:W4:Y:S01]  /*08f0*/  LDC R10, c[0x0][0x608] ;  /* 0x00018200ff0a7b82 */ /* 0x000f220000000800 */
[----:B0-----:R-:W-:-:S04]  /*0900*/  ISETP.NE.U32.AND P0, PT, R20, RZ, PT ;  /* 0x000000ff1400720c */ /* 0x001fc80003f05070 */
[----:B------:R-:W-:-:S03]  /*0910*/  ISETP.NE.AND.EX P0, PT, R21, RZ, PT, P0 ;  /* 0x000000ff1500720c */ /* 0x000fc60003f05300 */
[----:B------:R-:W0:Y:S01]  /*0920*/  LDC R15, c[0x0][0x658] ;  /* 0x00019600ff0f7b82 */ /* 0x000e220000000800 */
[----:B-1----:R-:W-:Y:S01]  /*0930*/  SHF.R.U64 R12, R2, R8, R3 ;  /* 0x00000008020c7219 */ /* 0x002fe20000001203 */
[----:B---3--:R-:W-:Y:S01]  /*0940*/  IMAD.MOV R6, RZ, RZ, -R5 ;  /* 0x000000ffff067224 */ /* 0x008fe200078e0a05 */
[----:B------:R-:W-:Y:S02]  /*0950*/  I2FP.F32.U32 R2, R0 ;  /* 0x0000000000027245 */ /* 0x000fe40000201000 */
[----:B------:R-:W-:-:S03]  /*0960*/  SHF.R.U32.HI R5, RZ, R8, R3 ;  /* 0x00000008ff057219 */ /* 0x000fc60000011603 */
[----:B------:R-:W1:Y:S01]  /*0970*/  LDC R13, c[0x0][0x148] ;  /* 0x00005200ff0d7b82 */ /* 0x000e620000000800 */
[----:B--2---:R-:W-:Y:S02]  /*0980*/  IMAD R8, R7, R6, R4 ;  /* 0x0000000607087224 */ /* 0x004fe400078e0204 */
[----:B------:R-:W-:Y:S01]  /*0990*/  FMUL R3, R2, UR4 ;  /* 0x0000000402037c20 */ /* 0x000fe20008400000 */
[----:B------:R-:W-:Y:S01]  /*09a0*/  MOV R2, 0xffffffff ;  /* 0xffffffff00027802 */ /* 0x000fe20000000f00 */
[----:B------:R-:W-:Y:S02]  /*09b0*/  IMAD.MOV.U32 R6, RZ, RZ, 0x1 ;  /* 0x00000001ff067424 */ /* 0x000fe400078e00ff */
[----:B------:R2:W3:Y:S01]  /*09c0*/  F2I.U32.TRUNC.NTZ R11, R3 ;  /* 0x00000003000b7305 */ /* 0x0004e2000020f000 */
[----:B------:R-:W1:Y:S01]  /*09d0*/  LDC R17, c[0x0][0x600] ;  /* 0x00018000ff117b82 */ /* 0x000e620000000800 */
[-CC-:B----4-:R-:W-:Y:S02]  /*09e0*/  SHF.R.U64 R23, R12, R10.reuse, R5.reuse ;  /* 0x0000000a0c177219 */ /* 0x190fe40000001205 */
[----:B------:R-:W-:-:S05]  /*09f0*/  SHF.R.U32.HI R4, RZ, R10, R5 ;  /* 0x0000000aff047219 */ /* 0x000fca0000011605 */
[----:B------:R-:W4:Y:S01]  /*0a00*/  LDC R14, c[0x0][0x648] ;  /* 0x00019200ff0e7b82 */ /* 0x000f220000000800 */
[-CC-:B0-----:R-:W-:Y:S02]  /*0a10*/  SHF.R.U64 R22, R23, R15.reuse, R4.reuse ;  /* 0x0000000f17167219 */ /* 0x181fe40000001204 */
[-C--:B------:R-:W-:Y:S02]  /*0a20*/  SHF.L.U32 R2, R2, R15.reuse, RZ ;  /* 0x0000000f02027219 */ /* 0x080fe400000006ff */
[-C--:B------:R-:W-:Y:S02]  /*0a30*/  SHF.R.U32.HI R4, RZ, R15.reuse, R4 ;  /* 0x0000000fff047219 */ /* 0x080fe40000011604 */
[----:B------:R-:W-:Y:S01]  /*0a40*/  LOP3.LUT R10, RZ, R2, RZ, 0x33, !PT ;  /* 0x00000002ff0a7212 */ /* 0x000fe200078e33ff */
[----:B------:R-:W0:Y:S01]  /*0a50*/  LDC R19, c[0x0][0x638] ;  /* 0x00018e00ff137b82 */ /* 0x000e220000000800 */
[----:B------:R-:W-:Y:S01]  /*0a60*/  SHF.L.U32 R9, R6, R15, RZ ;  /* 0x0000000f06097219 */ /* 0x000fe200000006ff */
[----:B------:R-:W-:-:S02]  /*0a70*/  IMAD.MOV.U32 R2, RZ, RZ, R22 ;  /* 0x000000ffff027224 */ /* 0x000fc400078e0016 */
[----:B--2---:R-:W-:-:S04]  /*0a80*/  IMAD.MOV.U32 R3, RZ, RZ, R4 ;  /* 0x000000ffff037224 */ /* 0x004fc800078e0004 */
[----:B------:R-:W2:Y:S01]  /*0a90*/  LDC R16, c[0x0][0x610] ;  /* 0x00018400ff107b82 */ /* 0x000ea20000000800 */
[----:B---3--:R-:W-:Y:S05]  /*0aa0*/  @!P0 BRA `(.L_x_6) ;  /* 0x0000000000288947 */ /* 0x008fea0003800000 */
[----:B------:R-:W3:Y:S02]  /*0ab0*/  LDC R7, c[0x0][0x64c] ;  /* 0x00019300ff077b82 */ /* 0x000ee40000000800 */
[----:B---3--:R-:W-:-:S05]  /*0ac0*/  IADD3 R7, P0, R22, R7, RZ ;  /* 0x0000000716077210 */ /* 0x008fca0007f1e0ff */
        /* <DEDUP_REMOVED lines=8> */
.L_x_6:
[----:B----4-:R-:W-:Y:S01]  /*0b50*/  SHF.R.U64 R2, R2, R14, R3 ;  /* 0x0000000e02027219 */ /* 0x010fe20000001203 */
[----:B-1----:R-:W-:Y:S01]  /*0b60*/  VIADD R3, R17, 0xffffffff ;  /* 0xffffffff11037836 */ /* 0x002fe20000000000 */
[----:B------:R-:W-:Y:S01]  /*0b70*/  LOP3.LUT R10, R23, R10, RZ, 0xc0, !PT ;  /* 0x0000000a170a7212 */ /* 0x000fe200078ec0ff */
[----:B------:R-:W-:Y:S01]  /*0b80*/  IMAD.MOV R11, RZ, RZ, -R11 ;  /* 0x000000ffff0b7224 */ /* 0x000fe200078e0a0b */
[----:B------:R-:W-:Y:S01]  /*0b90*/  R2UR UR43, R24 ;  /* 0x00000000182b72ca */ /* 0x000fe200000e0000 */
[----:B------:R-:W-:Y:S01]  /*0ba0*/  IMAD.MOV R4, RZ, RZ, -R2 ;  /* 0x000000ffff047224 */ /* 0x000fe200078e0a02 */
[----:B------:R-:W-:Y:S01]  /*0bb0*/  LOP3.LUT R3, R12, R3, RZ, 0xc0, !PT ;  /* 0x000000030c037212 */ /* 0x000fe200078ec0ff */
[----:B------:R-:W-:Y:S01]  /*0bc0*/  @P2 IMAD R8, R13, R11, R0 ;  /* 0x0000000b0d082224 */ /* 0x000fe200078e0200 */
[----:B------:R-:W-:Y:S01]  /*0bd0*/  MOV R6, 0x1 ;  /* 0x0000000100067802 */ /* 0x000fe20000000f00 */
[----:B------:R-:W-:Y:S02]  /*0be0*/  IMAD R9, R9, R2, R10 ;  /* 0x0000000209097224 */ /* 0x000fe400078e020a */
[----:B0-----:R-:W-:-:S02]  /*0bf0*/  IMAD R0, R4, R19, R22 ;  /* 0x0000001304007224 */ /* 0x001fc400078e0216 */
[----:B--2---:R-:W-:Y:S02]  /*0c00*/  IMAD R8, R9, R16, R8 ;  /* 0x0000001009087224 */ /* 0x004fe400078e0208 */
[----:B------:R-:W-:-:S05]  /*0c10*/  IMAD R3, R0, R17, R3 ;  /* 0x0000001100037224 */ /* 0x000fca00078e0203 */
[----:B------:R-:W-:Y:S02]  /*0c20*/  SEL R0, R3, R8, !P2 ;  /* 0x0000000803007207 */ /* 0x000fe40005000000 */
[----:B------:R-:W-:Y:S02]  /*0c30*/  SEL R8, R8, R3, !P2 ;  /* 0x0000000308087207 */ /* 0x000fe40005000000 */
[----:B------:R-:W-:Y:S02]  /*0c40*/  R2UR UR42, R0 ;  /* 0x00000000002a72ca */ /* 0x000fe400000e0000 */
[----:B------:R-:W-:-:S15]  /*0c50*/  R2UR UR41, R8 ;  /* 0x00000000082972ca */ /* 0x000fde00000e0000 */
.L_x_4:
[----:B------:R-:W-:-:S08]  /*0c60*/  NOP ;  /* 0x0000000000007918 */ /* 0x000fd00000000000 */
[----:B------:R-:W0:Y:S02]  /*0c70*/  USETMAXREG.TRY_ALLOC.CTAPOOL UP0, 0xf0 ;  /* 0x000000f0000079c8 */ /* 0x000e240008000600 */
[----:B0-----:R-:W-:-:S13]  /*0c80*/  PLOP3.LUT P0, PT, PT, PT, UP0, 0x80, 0x0 ;  /* 0x000000000000781c */ /* 0x001fda0003f0f008 */
[----:B------:R-:W-:Y:S05]  /*0c90*/  @!P0 BRA `(.L_x_4) ;  /* 0xfffffffc00f08947 */ /* 0x000fea000383ffff */
[----:B------:R-:W-:Y:S01]  /*0ca0*/  ULDC.64 UR4, c[0x0][0x598] ;  /* 0x0001660000047ab9 */ /* 0x000fe20000000a00 */
[----:B------:R-:W-:Y:S01]  /*0cb0*/  ULDC.64 UR36, c[0x0][0x208] ;  /* 0x0000820000247ab9 */ /* 0x000fe20000000a00 */
[----:B------:R-:W-:-:S04]  /*0cc0*/  ISETP.NE.U32.AND P0, PT, RZ, UR4, PT ;  /* 0x00000004ff007c0c */ /* 0x000fc8000bf05070 */
[----:B------:R-:W-:-:S13]  /*0cd0*/  ISETP.NE.AND.EX P0, PT, RZ, UR5, PT, P0 ;  /* 0x00000005ff007c0c */ /* 0x000fda000bf05300 */
[----:B------:R-:W-:Y:S05]  /*0ce0*/  @!P0 BRA `(.L_x_7) ;  /* 0x00000000001c8947 */ /* 0x000fea0003800000 */
[----:B------:R-:W0:Y:S02]  /*0cf0*/  LDC.64 R2, c[0x0][0x598] ;  /* 0x00016600ff027b82 */ /* 0x000e240000000a00 */
[----:B0-----:R-:W2:Y:S02]  /*0d00*/  LDG.E.64 R2, desc[UR36][R2.64] ;  /* 0x0000002402027981 */ /* 0x001ea4000c1e1b00 */
[----:B--2---:R-:W-:-:S04]  /*0d10*/  ISETP.NE.U32.AND P0, PT, R2, RZ, PT ;  /* 0x000000ff0200720c */ /* 0x004fc80003f05070 */
[----:B------:R-:W-:-:S13]  /*0d20*/  ISETP.NE.AND.EX P0, PT, R3, RZ, PT, P0 ;  /* 0x000000ff0300720c */ /* 0x000fda0003f05300 */
[----:B------:R-:W-:Y:S05]  /*0d30*/  @!P0 BRA `(.L_x_7) ;  /* 0x0000000000088947 */ /* 0x000fea0003800000 */
[----:B------:R0:W5:Y:S01]  /*0d40*/  LD.E R2, desc[UR36][R2.64] ;  /* 0x0000002402027980 */ /* 0x000162000c101900 */
[----:B------:R-:W-:Y:S05]  /*0d50*/  BRA `(.L_x_8) ;  /* 0x0000000000247947 */ /* 0x000fea0003800000 */
.L_x_7:
[----:B------:R-:W-:Y:S02]  /*0d60*/  ULDC.64 UR4, c[0x0][0x588] ;  /* 0x0001620000047ab9 */ /* 0x000fe40000000a00 */
[----:B------:R-:W-:-:S04]  /*0d70*/  ISETP.NE.U32.AND P0, PT, RZ, UR4, PT ;  /* 0x00000004ff007c0c */ /* 0x000fc8000bf05070 */
[----:B------:R-:W-:-:S13]  /*0d80*/  ISETP.NE.AND.EX P0, PT, RZ, UR5, PT, P0 ;  /* 0x00000005ff007c0c */ /* 0x000fda000bf05300 */
[----:B------:R-:W-:Y:S05]  /*0d90*/  @!P0 BRA `(.L_x_9) ;  /* 0x00000000000c8947 */ /* 0x000fea0003800000 */
[----:B------:R-:W0:Y:S02]  /*0da0*/  LDC.64 R2, c[0x0][0x588] ;  /* 0x00016200ff027b82 */ /* 0x000e240000000a00 */
[----:B0-----:R1:W5:Y:S01]  /*0db0*/  LDG.E R2, desc[UR36][R2.64] ;  /* 0x0000002402027981 */ /* 0x001362000c1e1900 */
[----:B------:R-:W-:Y:S05]  /*0dc0*/  BRA `(.L_x_8) ;  /* 0x0000000000087947 */ /* 0x000fea0003800000 */
.L_x_9:
[----:B------:R-:W-:Y:S02]  /*0dd0*/  ULDC UR4, c[0x0][0x580] ;  /* 0x0001600000047ab9 */ /* 0x000fe40000000800 */
[----:B------:R-:W-:-:S07]  /*0de0*/  IMAD.U32 R2, RZ, RZ, UR4 ;  /* 0x00000004ff027e24 */ /* 0x000fce000f8e00ff */
.L_x_8:
[----:B------:R-:W-:Y:S02]  /*0df0*/  ULDC.64 UR4, c[0x0][0x5a0] ;  /* 0x0001680000047ab9 */ /* 0x000fe40000000a00 */
[----:B------:R-:W-:-:S04]  /*0e00*/  ISETP.NE.U32.AND P0, PT, RZ, UR4, PT ;  /* 0x00000004ff007c0c */ /* 0x000fc8000bf05070 */
[----:B------:R-:W-:-:S13]  /*0e10*/  ISETP.NE.AND.EX P0, PT, RZ, UR5, PT, P0 ;  /* 0x00000005ff007c0c */ /* 0x000fda000bf05300 */
[----:B------:R-:W-:Y:S05]  /*0e20*/  @!P0 BRA `(.L_x_10) ;  /* 0x00000000001c8947 */ /* 0x000fea0003800000 */
[----:B------:R-:W2:Y:S02]  /*0e30*/  LDC.64 R4, c[0x0][0x5a0] ;  /* 0x00016800ff047b82 */ /* 0x000ea40000000a00 */
[----:B--2---:R-:W2:Y:S02]  /*0e40*/  LDG.E.64 R4, desc[UR36][R4.64] ;  /* 0x0000002404047981 */ /* 0x004ea4000c1e1b00 */
[----:B--2---:R-:W-:-:S04]  /*0e50*/  ISETP.NE.U32.AND P0, PT, R4, RZ, PT ;  /* 0x000000ff0400720c */ /* 0x004fc80003f05070 */
[----:B------:R-:W-:-:S13]  /*0e60*/  ISETP.NE.AND.EX P0, PT, R5, RZ, PT, P0 ;  /* 0x000000ff0500720c */ /* 0x000fda0003f05300 */
[----:B------:R-:W-:Y:S05]  /*0e70*/  @!P0 BRA `(.L_x_10) ;  /* 0x0000000000088947 */ /* 0x000fea0003800000 */
[----:B------:R2:W5:Y:S01]  /*0e80*/  LD.E R16, desc[UR36][R4.64] ;  /* 0x0000002404107980 */ /* 0x000562000c101900 */
[----:B------:R-:W-:Y:S05]  /*0e90*/  BRA `(.L_x_11) ;  /* 0x0000000000247947 */ /* 0x000fea0003800000 */
.L_x_10:
[----:B------:R-:W-:Y:S02]  /*0ea0*/  ULDC.64 UR4, c[0x0][0x590] ;  /* 0x0001640000047ab9 */ /* 0x000fe40000000a00 */
[----:B------:R-:W-:-:S04]  /*0eb0*/  ISETP.NE.U32.AND P0, PT, RZ, UR4, PT ;  /* 0x00000004ff007c0c */ /* 0x000fc8000bf05070 */
[----:B------:R-:W-:-:S13]  /*0ec0*/  ISETP.NE.AND.EX P0, PT, RZ, UR5, PT, P0 ;  /* 0x00000005ff007c0c */ /* 0x000fda000bf05300 */
[----:B------:R-:W-:Y:S05]  /*0ed0*/  @!P0 BRA `(.L_x_12) ;  /* 0x00000000000c8947 */ /* 0x000fea0003800000 */
[----:B------:R-:W2:Y:S02]  /*0ee0*/  LDC.64 R16, c[0x0][0x590] ;  /* 0x00016400ff107b82 */ /* 0x000ea40000000a00 */
[----:B--2---:R3:W5:Y:S01]  /*0ef0*/  LDG.E R16, desc[UR36][R16.64] ;  /* 0x0000002410107981 */ /* 0x004762000c1e1900 */
[----:B------:R-:W-:Y:S05]  /*0f00*/  BRA `(.L_x_11) ;  /* 0x0000000000087947 */ /* 0x000fea0003800000 */
.L_x_12:
[----:B------:R-:W-:Y:S02]  /*0f10*/  ULDC UR4, c[0x0][0x584] ;  /* 0x0001610000047ab9 */ /* 0x000fe40000000800 */
[----:B------:R-:W-:-:S07]  /*0f20*/  IMAD.U32 R16, RZ, RZ, UR4 ;  /* 0x00000004ff107e24 */ /* 0x000fce000f8e00ff */
.L_x_11:
[----:B------:R-:W-:-:S13]  /*0f30*/  LOP3.LUT P0, RZ, R6, 0xff, RZ, 0xc0, !PT ;  /* 0x000000ff06ff7812 */ /* 0x000fda000780c0ff */
[----:B------:R-:W-:Y:S05]  /*0f40*/  @!P0 EXIT ;  /* 0x000000000000894d */ /* 0x000fea0003800000 */
[----:B------:R-:W-:Y:S01]  /*0f50*/  ULDC UR4, c[0x0][0x28c] ;  /* 0x0000a30000047ab9 */ /* 0x000fe20000000800 */
[----:B------:R-:W-:Y:S01]  /*0f60*/  UMOV UR38, URZ ;  /* 0x0000003f00267c82 */ /* 0x000fe20008000000 */
[----:B------:R-:W-:Y:S01]  /*0f70*/  UIADD3 UR4, UR4, 0x3f, URZ ;  /* 0x0000003f04047890 */ /* 0x000fe2000fffe03f */
[----:B------:R-:W-:-:S03]  /*0f80*/  UMOV UR39, URZ ;  /* 0x0000003f00277c82 */ /* 0x000fc60008000000 */
[----:B------:R-:W-:-:S04]  /*0f90*/  USHF.R.S32.HI UR5, URZ, 0x1f, UR4 ;  /* 0x0000001f3f057899 */ /* 0x000fc80008011404 */
[----:B------:R-:W-:-:S04]  /*0fa0*/  ULEA.HI UR5, UR5, UR4, URZ, 0x6 ;  /* 0x0000000405057291 */ /* 0x000fc8000f8f303f */
[----:B------:R-:W-:-:S12]  /*0fb0*/  USHF.R.S32.HI UR44, URZ, 0x6, UR5 ;  /* 0x000000063f2c7899 */ /* 0x000fd80008011405 */
.L_x_1052:
[----:B----4-:R-:W4:Y:S01]  /*0fc0*/  S2R R0, SR_TID.X ;  /* 0x0000000000007919 */ /* 0x010f220000002100 */
[----:B------:R-:W0:Y:S01]  /*0fd0*/  S2UR UR6, SR_CgaCtaId ;  /* 0x00000000000679c3 */ /* 0x000e220000008800 */
[----:B------:R-:W-:Y:S02]  /*0fe0*/  UMOV UR45, 0x400 ;  /* 0x00000400002d7882 */ /* 0x000fe40000000000 */
[----:B0-----:R-:W-:Y:S01]  /*0ff0*/  ULEA UR45, UR6, UR45, 0x18 ;  /* 0x0000002d062d7291 */ /* 0x001fe2000f8ec03f */
[----:B----4-:R-:W-:-:S04]  /*1000*/  LOP3.LUT R0, R0, 0x80, RZ, 0xc0, !PT ;  /* 0x0000008000007812 */ /* 0x010fc800078ec0ff */
[----:B------:R-:W-:-:S06]  /*1010*/  SHF.R.U32.HI R0, RZ, 0x7, R0 ;  /* 0x00000007ff007819 */ /* 0x000fcc0000011600 */
[----:B------:R-:W0:Y:S02]  /*1020*/  SHFL.IDX PT, R0, R0, RZ, 0x1f ;  /* 0x00001fff00007589 */ /* 0x000e2400000e0000 */
[----:B0-----:R-:W-:-:S13]  /*1030*/  R2UR UR4, R0 ;  /* 0x00000000000472ca */ /* 0x001fda00000e0000 */
[----:B------:R-:W-:-:S04]  /*1040*/  ULEA.HI UR5, UR4, UR4, URZ, 0x1 ;  /* 0x0000000404057291 */ /* 0x000fc8000f8f083f */
[----:B------:R-:W-:-:S04]  /*1050*/  ULOP3.LUT UR5, UR5, 0x7fffe, URZ, 0xc0, !UPT ;  /* 0x0007fffe05057892 */ /* 0x000fc8000f8ec03f */
[----:B------:R-:W-:-:S03]  /*1060*/  UIADD3 UR5, UR4, -UR5, URZ ;  /* 0x8000000504057290 */ /* 0x000fc6000fffe03f */
[----:B------:R-:W-:Y:S01]  /*1070*/  ULDC UR4, c[0x0][0x28c] ;  /* 0x0000a30000047ab9 */ /* 0x000fe20000000800 */
[----:B------:R-:W-:Y:S01]  /*1080*/  ULEA UR5, UR5, UR45, 0xd ;  /* 0x0000002d05057291 */ /* 0x000fe2000f8e683f */
[----:B------:R-:W-:-:S03]  /*1090*/  ISETP.LT.AND P0, PT, RZ, UR4, PT ;  /* 0x00000004ff007c0c */ /* 0x000fc6000bf01270 */
[----:B------:R-:W-:-:S04]  /*10a0*/  UIADD3 UR5, UR5, 0x100, URZ ;  /* 0x0000010005057890 */ /* 0x000fc8000fffe03f */
[----:B------:R-:W-:-:S04]  /*10b0*/  USHF.R.U32.HI UR5, URZ, 0x4, UR5 ;  /* 0x000000043f057899 */ /* 0x000fc80008011605 */
[----:B------:R-:W-:Y:S02]  /*10c0*/  ULOP3.LUT UR46, UR5, 0x3fff, URZ, 0xc0, !UPT ;  /* 0x00003fff052e7892 */ /* 0x000fe4000f8ec03f */
[----:B---3-5:R-:W-:Y:S10]  /*10d0*/  @P0 BRA `(.L_x_13) ;  /* 0x0000000000400947 */ /* 0x028ff40003800000 */
[----:B------:R-:W-:Y:S01]  /*10e0*/  MOV R0, 0x0 ;  /* 0x0000000000007802 */ /* 0x000fe20000000f00 */
[----:B------:R-:W-:Y:S01]  /*10f0*/  ULDC.64 UR4, c[0x4][0x68] ;  /* 0x01001a0000047ab9 */ /* 0x000fe20000000a00 */
[----:B------:R-:W-:Y:S01]  /*1100*/  ULDC.64 UR6, c[0x4][0x8] ;  /* 0x0100020000067ab9 */ /* 0x000fe20000000a00 */
[----:B--2---:R-:W-:Y:S01]  /*1110*/  IMAD.U32 R4, RZ, RZ, UR4 ;  /* 0x00000004ff047e24 */ /* 0x004fe2000f8e00ff */
[----:B------:R0:W2:Y:S01]  /*1120*/  LDC.64 R14, c[0x4][R0] ;  /* 0x01000000000e7b82 */ /* 0x0000a20000000a00 */
[----:B------:R-:W-:Y:S01]  /*1130*/  IMAD.U32 R5, RZ, RZ, UR5 ;  /* 0x00000005ff057e24 */ /* 0x000fe2000f8e00ff */
[----:B------:R-:W-:Y:S01]  /*1140*/  ULDC.64 UR4, c[0x4][0x70] ;  /* 0x01001c0000047ab9 */ /* 0x000fe20000000a00 */
[----:B------:R-:W-:Y:S01]  /*1150*/  IMAD.U32 R10, RZ, RZ, UR6 ;  /* 0x00000006ff0a7e24 */ /* 0x000fe2000f8e00ff */
[----:B------:R-:W-:Y:S01]  /*1160*/  MOV R12, 0x1 ;  /* 0x00000001000c7802 */ /* 0x000fe20000000f00 */
[----:B------:R-:W-:Y:S02]  /*1170*/  IMAD.U32 R6, RZ, RZ, UR4 ;  /* 0x00000004ff067e24 */ /* 0x000fe4000f8e00ff */
[----:B------:R-:W-:-:S02]  /*1180*/  IMAD.U32 R7, RZ, RZ, UR5 ;  /* 0x00000005ff077e24 */ /* 0x000fc4000f8e00ff */
[----:B------:R-:W-:Y:S02]  /*1190*/  IMAD.U32 R11, RZ, RZ, UR7 ;  /* 0x00000007ff0b7e24 */ /* 0x000fe4000f8e00ff */
[----:B------:R-:W-:Y:S02]  /*11a0*/  IMAD.MOV.U32 R8, RZ, RZ, 0x1e1 ;  /* 0x000001e1ff087424 */ /* 0x000fe400078e00ff */
[----:B0-----:R-:W-:-:S07]  /*11b0*/  IMAD.MOV.U32 R13, RZ, RZ, RZ ;  /* 0x000000ffff0d7224 */ /* 0x001fce00078e00ff */
[----:B------:R-:W-:-:S07]  /*11c0*/  LEPC R20, `(.L_x_13) ;  /* 0x000000001014794e */ /* 0x000fce0000000000 */
[----:B-123-5:R-:W-:Y:S05]  /*11d0*/  CALL.ABS.NOINC R14 ;  /* 0x000000000e007343 */ /* 0x02efea0003c00000 */
.L_x_13:
[----:B------:R-:W-:-:S06]  /*11e0*/  ULOP3.LUT UR4, UR40, 0x1, URZ, 0xfc, !UPT ;  /* 0x0000000128047892 */ /* 0x000fcc000f8efc3f */
[----:B------:R-:W-:-:S05]  /*11f0*/  IMAD.U32 R0, RZ, RZ, UR4 ;  /* 0x00000004ff007e24 */ /* 0x000fca000f8e00ff */
[----:B------:R-:W-:-:S13]  /*1200*/  ISETP.NE.AND P0, PT, R0, 0x3, PT ;  /* 0x000000030000780c */ /* 0x000fda0003f05270 */
[----:B------:R-:W-:Y:S05]  /*1210*/  @!P0 BRA `(.L_x_14) ;  /* 0x0000000000048947 */ /* 0x000fea0003800000 */
[----:B------:R-:W-:Y:S01]  /*1220*/  BPT.TRAP 0x1 ;  /* 0x000000040000795c */ /* 0x000fe20000300000 */
.L_x_14:
[----:B-1----:R-:W-:Y:S02]  /*1230*/  IMAD.U32 R3, RZ, RZ, UR39 ;  /* 0x00000027ff037e24 */ /* 0x002fe4000f8e00ff */
[----:B------:R-:W-:-:S03]  /*1240*/  IMAD.U32 R0, RZ, RZ, UR38 ;  /* 0x00000026ff007e24 */ /* 0x000fc6000f8e00ff */
[----:B------:R-:W-:Y:S02]  /*1250*/  LEA R3, R3, UR45, 0x3 ;  /* 0x0000002d03037c11 */ /* 0x000fe4000f8e18ff */
[----:B------:R-:W-:-:S04]  /*1260*/  SHF.L.U32 R0, R0, 0x1f, RZ ;  /* 0x0000001f00007819 */ /* 0x000fc800000006ff */
[----:B------:R0:W1:Y:S01]  /*1270*/  SYNCS.PHASECHK.TRANS64.TRYWAIT P1, [R3+URZ], R0 ;  /* 0x00000000030075a7 */ /* 0x000062000802017f */
[----:B------:R-:W-:Y:S05]  /*1280*/  @!P0 BRA `(.L_x_15) ;  /* 0x0000000000048947 */ /* 0x000fea0003800000 */
[----:B------:R-:W-:Y:S01]  /*1290*/  BPT.TRAP 0x1 ;  /* 0x000000040000795c */ /* 0x000fe20000300000 */
.L_x_15:
[----:B-1----:R-:W-:Y:S05]  /*12a0*/  @P1 BRA `(.L_x_16) ;  /* 0x0000000000081947 */ /* 0x002fea0003800000 */
[----:B------:R-:W1:Y:S02]  /*12b0*/  SYNCS.PHASECHK.TRANS64.TRYWAIT P1, [R3+URZ], R0 ;  /* 0x00000000030075a7 */ /* 0x000e64000802017f */
[----:B-1----:R-:W-:Y:S05]  /*12c0*/  @!P1 BRA `(.L_x_17) ;  /* 0x000003ec00009947 */ /* 0x002fea0003800000 */
.L_x_16:
[----:B------:R-:W-:-:S04]  /*12d0*/  UISETP.LT.AND UP0, UPT, UR44, 0x1, UPT ;  /* 0x000000012c00788c */ /* 0x000fc8000bf01270 */
[----:B------:R-:W-:-:S04]  /*12e0*/  USEL UR4, UR44, 0x1, UP0 ;  /* 0x000000012c047887 */ /* 0x000fc80008000000 */
[----:B------:R-:W-:-:S06]  /*12f0*/  UIADD3 UR4, UR44, -UR4, URZ ;  /* 0x800000042c047290 */ /* 0x000fcc000fffe03f */
[----:B01----:R-:W-:Y:S02]  /*1300*/  IMAD.U32 R0, RZ, RZ, UR4 ;  /* 0x00000004ff007e24 */ /* 0x003fe4000f8e00ff */
[----:B------:R-:W-:Y:S01]  /*1310*/  IMAD.U32 R3, RZ, RZ, UR4 ;  /* 0x00000004ff037e24 */ /* 0x000fe2000f8e00ff */
[----:B------:R-:W-:Y:S05]  /*1320*/  WARPSYNC.ALL ;  /* 0x0000000000007948 */ /* 0x000fea0003800000 */
[----:B------:R-:W-:Y:S01]  /*1330*/  ISETP.GE.AND P1, PT, R0, 0x1, PT ;  /* 0x000000010000780c */ /* 0x000fe20003f26270 */
[----:B------:R-:W-:Y:S01]  /*1340*/  UIADD3 UR45, UR45, 0x10100, URZ ;  /* 0x000101002d2d7890 */ /* 0x000fe2000fffe03f */
[----:B------:R-:W-:Y:S01]  /*1350*/  WARPGROUP.ARRIVE ;  /* 0x00000000000079c5 */ /* 0x000fe20000000000 */
[----:B------:R-:W-:Y:S01]  /*1360*/  ULOP3.LUT UR4, UR46, 0x10000, URZ, 0xfc, !UPT ;  /* 0x000100002e047892 */ /* 0x000fe2000f8efc3f */
[----:B------:R0:W-:Y:S01]  /*1370*/  STL [R1+0x6c8], R18 ;  /* 0x0006c81201007387 */ /* 0x0001e20000100800 */
[----:B------:R-:W-:-:S02]  /*1380*/  USHF.R.U32.HI UR45, URZ, 0x4, UR45 ;  /* 0x000000043f2d7899 */ /* 0x000fc4000801162d */
[----:B------:R-:W-:Y:S01]  /*1390*/  ULEA UR6, UR39, UR4, 0xb ;  /* 0x0000000427067291 */ /* 0x000fe2000f8e583f */
[----:B------:R3:W-:Y:S01]  /*13a0*/  STL [R1+0x6c4], R17 ;  /* 0x0006c41101007387 */ /* 0x0007e20000100800 */
[----:B------:R-:W-:Y:S01]  /*13b0*/  ULOP3.LUT UR5, UR45, 0x3fff, URZ, 0xc0, !UPT ;  /* 0x00003fff2d057892 */ /* 0x000fe2000f8ec03f */
[----:B------:R-:W-:Y:S01]  /*13c0*/  UMOV UR9, 0x40000040 ;  /* 0x4000004000097882 */ /* 0x000fe20000000000 */
[----:B------:R-:W-:Y:S02]  /*13d0*/  UMOV UR11, 0x40000040 ;  /* 0x40000040000b7882 */ /* 0x000fe40000000000 */
[----:B------:R-:W-:Y:S01]  /*13e0*/  ULOP3.LUT UR5, UR5, 0x10000, URZ, 0xfc, !UPT ;  /* 0x0001000005057892 */ /* 0x000fe2000f8efc3f */
[----:B-----5:R1:W-:Y:S01]  /*13f0*/  STL [R1+0x6c0], R16 ;  /* 0x0006c01001007387 */ /* 0x0203e20000100800 */
[----:B------:R-:W-:Y:S01]  /*1400*/  UMOV UR8, UR6 ;  /* 0x0000000600087c82 */ /* 0x000fe20008000000 */
[----:B------:R-:W-:Y:S01]  /*1410*/  UMOV UR13, UR9 ;  /* 0x00000009000d7c82 */ /* 0x000fe20008000000 */
[----:B------:R-:W-:Y:S01]  /*1420*/  ULEA UR7, UR39, UR5, 0xc ;  /* 0x0000000527077291 */ /* 0x000fe2000f8e603f */
[----:B------:R4:W-:Y:S01]  /*1430*/  STL [R1+0x6bc], R3 ;  /* 0x0006bc0301007387 */ /* 0x0009e20000100800 */
[----:B------:R-:W-:Y:S01]  /*1440*/  UMOV UR12, UR8 ;  /* 0x00000008000c7c82 */ /* 0x000fe20008000000 */
[----:B------:R-:W-:Y:S01]  /*1450*/  UMOV UR15, 0x40000040 ;  /* 0x40000040000f7882 */ /* 0x000fe20000000000 */
[----:B------:R-:W-:Y:S01]  /*1460*/  UIADD3 UR14, UR7, 0x800, URZ ;  /* 0x00000800070e7890 */ /* 0x000fe2000fffe03f */
[----:B------:R4:W-:Y:S02]  /*1470*/  STL [R1+0x6b8], R2 ;  /* 0x0006b80201007387 */ /* 0x0009e40000100800 */
[----:B------:R-:W-:-:S02]  /*1480*/  UMOV UR10, UR7 ;  /* 0x00000007000a7c82 */ /* 0x000fc40008000000 */
[----:B------:R-:W-:Y:S03]  /*1490*/  HGMMA.64x256x16.F32.BF16 R24, gdesc[UR8], RZ, !UPT, gsb0 ;  /* 0x03e00000081879f0 */ /* 0x000fe6000c0018ff */
[----:B------:R-:W-:Y:S02]  /*14a0*/  WARPGROUP.DEPBAR.LE gsb0, 0x0 ;  /* 0x00008000000079c5 */ /* 0x000fe40000010000 */
[----:B------:R-:W-:Y:S01]  /*14b0*/  STL.64 [R1+0x400], R24 ;  /* 0x0004001801007387 */ /* 0x000fe20000100a00 */
[----:B------:R-:W-:Y:S01]  /*14c0*/  IMAD.MOV.U32 R235, RZ, RZ, R45 ;  /* 0x000000ffffeb7224 */ /* 0x000fe200078e002d */
[----:B------:R-:W-:Y:S01]  /*14d0*/  MOV R232, R48 ;  /* 0x0000003000e87202 */ /* 0x000fe20000000f00 */
[----:B------:R-:W-:Y:S01]  /*14e0*/  IMAD.MOV.U32 R234, RZ, RZ, R46 ;  /* 0x000000ffffea7224 */ /* 0x000fe200078e002e */
        /* <DEDUP_REMOVED lines=36> */
[----:B--2---:R-:W-:Y:S01]  /*1730*/  MOV R4, R148 ;  /* 0x0000009400047202 */ /* 0x004fe20000000f00 */
[----:B------:R-:W-:Y:S01]  /*1740*/  IMAD.MOV.U32 R213, RZ, RZ, R67 ;  /* 0x000000ffffd57224 */ /* 0x000fe200078e0043 */
[----:B------:R2:W-:Y:S01]  /*1750*/  STL [R1+0x450], R44 ;  /* 0x0004502c01007387 */ /* 0x0005e20000100800 */
[----:B------:R-:W-:-:S02]  /*1760*/  IMAD.MOV.U32 R153, RZ, RZ, R69 ;  /* 0x000000ffff997224 */ /* 0x000fc400078e0045 */
[----:B------:R-:W-:Y:S02]  /*1770*/  IMAD.MOV.U32 R154, RZ, RZ, R70 ;  /* 0x000000ffff9a7224 */ /* 0x000fe400078e0046 */
[----:B------:R-:W-:Y:S02]  /*1780*/  IMAD.MOV.U32 R155, RZ, RZ, R71 ;  /* 0x000000ffff9b7224 */ /* 0x000fe400078e0047 */
[----:B------:R-:W-:Y:S02]  /*1790*/  IMAD.MOV.U32 R156, RZ, RZ, R72 ;  /* 0x000000ffff9c7224 */ /* 0x000fe400078e0048 */
[----:B------:R-:W-:Y:S02]  /*17a0*/  IMAD.MOV.U32 R157, RZ, RZ, R73 ;  /* 0x000000ffff9d7224 */ /* 0x000fe400078e0049 */
[----:B------:R-:W-:Y:S02]  /*17b0*/  IMAD.MOV.U32 R158, RZ, RZ, R74 ;  /* 0x000000ffff9e7224 */ /* 0x000fe400078e004a */
        /* <DEDUP_REMOVED lines=53> */
[----:B0-----:R-:W-:Y:S02]  /*1b10*/  IMAD.MOV.U32 R18, RZ, RZ, R134 ;  /* 0x000000ffff127224 */ /* 0x001fe400078e0086 */
[----:B---3--:R-:W-:-:S02]  /*1b20*/  IMAD.MOV.U32 R17, RZ, RZ, R135 ;  /* 0x000000ffff117224 */ /* 0x008fc400078e0087 */
[----:B-1----:R-:W-:Y:S02]  /*1b30*/  IMAD.MOV.U32 R16, RZ, RZ, R136 ;  /* 0x000000ffff107224 */ /* 0x002fe400078e0088 */
        /* <DEDUP_REMOVED lines=10> */
[----:B----4-:R-:W-:-:S02]  /*1be0*/  IMAD.MOV.U32 R3, RZ, RZ, R149 ;  /* 0x000000ffff037224 */ /* 0x010fc400078e0095 */
[----:B------:R-:W-:Y:S02]  /*1bf0*/  IMAD.MOV.U32 R2, RZ, RZ, R150 ;  /* 0x000000ffff027224 */ /* 0x000fe400078e0096 */
[----:B------:R-:W-:Y:S02]  /*1c00*/  IMAD.MOV.U32 R0, RZ, RZ, R151 ;  /* 0x000000ffff007224 */ /* 0x000fe400078e0097 */
[----:B--2---:R-:W-:-:S06]  /*1c10*/  WARPGROUP.ARRIVE ;  /* 0x00000000000079c5 */ /* 0x004fcc0000000000 */
[----:B------:R-:W-:Y:S01]  /*1c20*/  HGMMA.64x256x16.F32.BF16 R24, gdesc[UR12], RZ, !UPT, gsb0 ;  /* 0x03e000000c1879f0 */ /* 0x000fe2000c0018ff */
[----:B------:R-:W-:Y:S01]  /*1c30*/  UIADD3 UR12, UR6, 0x400, URZ ;  /* 0x00000400060c7890 */ /* 0x000fe2000fffe03f */
[----:B------:R-:W-:Y:S01]  /*1c40*/  UMOV UR13, 0x40000040 ;  /* 0x40000040000d7882 */ /* 0x000fe20000000000 */
[----:B------:R-:W-:Y:S02]  /*1c50*/  WARPGROUP.DEPBAR.LE gsb0, 0x0 ;  /* 0x00008000000079c5 */ /* 0x000fe40000010000 */
[----:B------:R-:W-:Y:S04]  /*1c60*/  STL.64 [R1], R24 ;  /* 0x0000001801007387 */ /* 0x000fe80000100a00 */
[----:B------:R-:W-:Y:S04]  /*1c70*/  STL.64 [R1+0x8], R26 ;  /* 0x0000081a01007387 */ /* 0x000fe80000100a00 */
        /* <DEDUP_REMOVED lines=61> */
[----:B------:R0:W-:Y:S02]  /*2050*/  STL.64 [R1+0x1f8], R150 ;  /* 0x0001f89601007387 */ /* 0x0001e40000100a00 */
[----:B0-----:R-:W-:-:S06]  /*2060*/  WARPGROUP.ARRIVE ;  /* 0x00000000000079c5 */ /* 0x001fcc0000000000 */
[----:B------:R-:W-:Y:S03]  /*2070*/  HGMMA.64x256x16.F32.BF16 R24, gdesc[UR12], RZ, !UPT, gsb0 ;  /* 0x03e000000c1879f0 */ /* 0x000fe6000c0018ff */
[----:B------:R-:W-:Y:S02]  /*2080*/  WARPGROUP.DEPBAR.LE gsb0, 0x0 ;  /* 0x00008000000079c5 */ /* 0x000fe40000010000 */
        /* <DEDUP_REMOVED lines=63> */
[----:B------:R0:W-:Y:S04]  /*2480*/  STL.64 [R1+0x10d0], R24 ;  /* 0x0010d01801007387 */ /* 0x0001e80000100a00 */
[----:B0-----:R-:W2:Y:S04]  /*2490*/  LDL.LU.64 R24, [R1] ;  /* 0x0000000001187983 */ /* 0x001ea80000300a00 */
[----:B------:R-:W3:Y:S04]  /*24a0*/  LDL.LU.64 R26, [R1+0x8] ;  /* 0x00000800011a7983 */ /* 0x000ee80000300a00 */
[----:B------:R-:W4:Y:S04]  /*24b0*/  LDL.LU.64 R28, [R1+0x10] ;  /* 0x00001000011c7983 */ /* 0x000f280000300a00 */
[----:B------:R-:W2:Y:S04]  /*24c0*/  LDL.LU.64 R30, [R1+0x18] ;  /* 0x00001800011e7983 */ /* 0x000ea80000300a00 */
        /* <DEDUP_REMOVED lines=60> */
[----:B--2---:R-:W-:Y:S04]  /*2890*/  STL.64 [R1+0x14c8], R150 ;  /* 0x0014c89601007387 */ /* 0x004fe80000100a00 */
[----:B----4-:R-:W-:Y:S04]  /*28a0*/  STL.64 [R1+0x14c0], R148 ;  /* 0x0014c09401007387 */ /* 0x010fe80000100a00 */
[----:B---3--:R-:W-:Y:S04]  /*28b0*/  STL.64 [R1+0x14b8], R146 ;  /* 0x0014b89201007387 */ /* 0x008fe80000100a00 */
        /* <DEDUP_REMOVED lines=19> */
[----:B0-----:R-:W2:Y:S04]  /*29f0*/  LDL.LU R108, [R1+0x400] ;  /* 0x00040000016c7983 */ /* 0x001ea80000300800 */
[----:B------:R-:W2:Y:S04]  /*2a00*/  LDL.LU R109, [R1+0x404] ;  /* 0x00040400016d7983 */ /* 0x000ea80000300800 */
[----:B------:R-:W3:Y:S04]  /*2a10*/  LDL.LU R110, [R1+0x408] ;  /* 0x00040800016e7983 */ /* 0x000ee80000300800 */
[----:B------:R-:W3:Y:S04]  /*2a20*/  LDL.LU R111, [R1+0x40c] ;  /* 0x00040c00016f7983 */ /* 0x000ee80000300800 */
[----:B------:R-:W4:Y:S04]  /*2a30*/  LDL.LU R112, [R1+0x410] ;  /* 0x0004100001707983 */ /* 0x000f280000300800 */
[----:B------:R-:W4:Y:S04]  /*2a40*/  LDL.LU R113, [R1+0x414] ;  /* 0x0004140001717983 */ /* 0x000f280000300800 */
[----:B------:R-:W2:Y:S04]  /*2a50*/  LDL.LU R114, [R1+0x418] ;  /* 0x0004180001727983 */ /* 0x000ea80000300800 */
        /* <DEDUP_REMOVED lines=13> */
[----:B------:R-:W3:Y:S01]  /*2b30*/  LDL.LU R128, [R1+0x450] ;  /* 0x0004500001807983 */ /* 0x000ee20000300800 */
[----:B------:R-:W-:Y:S01]  /*2b40*/  IMAD.MOV.U32 R129, RZ, RZ, R235 ;  /* 0x000000ffff817224 */ /* 0x000fe200078e00eb */
[----:B------:R-:W-:Y:S01]  /*2b50*/  MOV R135, R229 ;  /* 0x000000e500877202 */ /* 0x000fe20000000f00 */
[----:B------:R-:W-:Y:S01]  /*2b60*/  IMAD.MOV.U32 R130, RZ, RZ, R234 ;  /* 0x000000ffff827224 */ /* 0x000fe200078e00ea */
[----:B------:R-:W-:Y:S01]  /*2b70*/  MOV R145, R219 ;  /* 0x000000db00917202 */ /* 0x000fe20000000f00 */
[----:B------:R-:W-:Y:S01]  /*2b80*/  IMAD.MOV.U32 R131, RZ, RZ, R233 ;  /* 0x000000ffff837224 */ /* 0x000fe200078e00e9 */
[----:B------:R-:W-:Y:S01]  /*2b90*/  UMOV UR14, UR10 ;  /* 0x0000000a000e7c82 */ /* 0x000fe20008000000 */
[----:B------:R-:W-:Y:S01]  /*2ba0*/  IMAD.MOV.U32 R132, RZ, RZ, R232 ;  /* 0x000000ffff847224 */ /* 0x000fe200078e00e8 */
[----:B------:R-:W-:Y:S01]  /*2bb0*/  UMOV UR15, UR11 ;  /* 0x0000000b000f7c82 */ /* 0x000fe20008000000 */
[----:B------:R-:W-:-:S02]  /*2bc0*/  IMAD.MOV.U32 R234, RZ, RZ, R2 ;  /* 0x000000ffffea7224 */ /* 0x000fc400078e0002 */
[----:B------:R-:W-:Y:S02]  /*2bd0*/  IMAD.MOV.U32 R235, RZ, RZ, R0 ;  /* 0x000000ffffeb7224 */ /* 0x000fe400078e0000 */
[----:B------:R-:W-:Y:S02]  /*2be0*/  IMAD.MOV.U32 R133, RZ, RZ, R231 ;  /* 0x000000ffff857224 */ /* 0x000fe400078e00e7 */
[----:B------:R-:W-:Y:S01]  /*2bf0*/  IMAD.MOV.U32 R134, RZ, RZ, R230 ;  /* 0x000000ffff867224 */ /* 0x000fe200078e00e6 */
[----:B------:R0:W-:Y:S01]  /*2c00*/  STL.64 [R1+0x16c8], R234 ;  /* 0x0016c8ea01007387 */ /* 0x0001e20000100a00 */
[----:B------:R-:W-:Y:S02]  /*2c10*/  IMAD.MOV.U32 R232, RZ, RZ, R4 ;  /* 0x000000ffffe87224 */ /* 0x000fe400078e0004 */
[----:B------:R-:W-:Y:S02]  /*2c20*/  IMAD.MOV.U32 R233, RZ, RZ, R3 ;  /* 0x000000ffffe97224 */ /* 0x000fe400078e0003 */
[----:B------:R-:W-:-:S02]  /*2c30*/  IMAD.MOV.U32 R136, RZ, RZ, R228 ;  /* 0x000000ffff887224 */ /* 0x000fc400078e00e4 */
[----:B------:R-:W-:Y:S01]  /*2c40*/  IMAD.MOV.U32 R230, RZ, RZ, R6 ;  /* 0x000000ffffe67224 */ /* 0x000fe200078e0006 */
[----:B------:R1:W-:Y:S01]  /*2c50*/  STL.64 [R1+0x16c0], R232 ;  /* 0x0016c0e801007387 */ /* 0x0003e20000100a00 */
[----:B------:R-:W-:Y:S02]  /*2c60*/  IMAD.MOV.U32 R231, RZ, RZ, R5 ;  /* 0x000000ffffe77224 */ /* 0x000fe400078e0005 */
[----:B------:R-:W-:Y:S02]  /*2c70*/  IMAD.MOV.U32 R137, RZ, RZ, R227 ;  /* 0x000000ffff897224 */ /* 0x000fe400078e00e3 */
[----:B------:R-:W-:Y:S01]  /*2c80*/  IMAD.MOV.U32 R138, RZ, RZ, R226 ;  /* 0x000000ffff8a7224 */ /* 0x000fe200078e00e2 */
[----:B------:R-:W-:Y:S01]  /*2c90*/  MOV R226, R10 ;  /* 0x0000000a00e27202 */ /* 0x000fe20000000f00 */
[----:B------:R-:W-:Y:S01]  /*2ca0*/  IMAD.MOV.U32 R228, RZ, RZ, R8 ;  /* 0x000000ffffe47224 */ /* 0x000fe200078e0008 */
[----:B------:R-:W-:Y:S01]  /*2cb0*/  STL.64 [R1+0x16b8], R230 ;  /* 0x0016b8e601007387 */ /* 0x000fe20000100a00 */
[----:B------:R-:W-:-:S02]  /*2cc0*/  IMAD.MOV.U32 R229, RZ, RZ, R7 ;  /* 0x000000ffffe57224 */ /* 0x000fc400078e0007 */
[----:B------:R-:W-:Y:S02]  /*2cd0*/  IMAD.MOV.U32 R139, RZ, RZ, R225 ;  /* 0x000000ffff8b7224 */ /* 0x000fe400078e00e1 */
[----:B------:R-:W-:Y:S01]  /*2ce0*/  IMAD.MOV.U32 R140, RZ, RZ, R224 ;  /* 0x000000ffff8c7224 */ /* 0x000fe200078e00e0 */
[----:B------:R-:W-:Y:S01]  /*2cf0*/  STL.64 [R1+0x16b0], R228 ;  /* 0x0016b0e401007387 */ /* 0x000fe20000100a00 */
[----:B------:R-:W-:Y:S02]  /*2d00*/  IMAD.MOV.U32 R227, RZ, RZ, R9 ;  /* 0x000000ffffe37224 */ /* 0x000fe400078e0009 */
[----:B------:R-:W-:Y:S02]  /*2d10*/  IMAD.MOV.U32 R141, RZ, RZ, R223 ;  /* 0x000000ffff8d7224 */ /* 0x000fe400078e00df */
[----:B------:R-:W-:Y:S01]  /*2d20*/  IMAD.MOV.U32 R142, RZ, RZ, R222 ;  /* 0x000000ffff8e7224 */ /* 0x000fe200078e00de */
[----:B------:R-:W-:Y:S01]  /*2d30*/  STL.64 [R1+0x16a8], R226 ;  /* 0x0016a8e201007387 */ /* 0x000fe20000100a00 */
[----:B------:R-:W-:-:S02]  /*2d40*/  IMAD.MOV.U32 R224, RZ, RZ, R12 ;  /* 0x000000ffffe07224 */ /* 0x000fc400078e000c */
[----:B------:R-:W-:Y:S02]  /*2d50*/  IMAD.MOV.U32 R225, RZ, RZ, R11 ;  /* 0x000000ffffe17224 */ /* 0x000fe400078e000b */
[----:B------:R-:W-:Y:S02]  /*2d60*/  IMAD.MOV.U32 R143, RZ, RZ, R221 ;  /* 0x000000ffff8f7224 */ /* 0x000fe400078e00dd */
[----:B------:R-:W-:Y:S01]  /*2d70*/  IMAD.MOV.U32 R144, RZ, RZ, R220 ;  /* 0x000000ffff907224 */ /* 0x000fe200078e00dc */
[----:B------:R-:W-:Y:S01]  /*2d80*/  STL.64 [R1+0x16a0], R224 ;  /* 0x0016a0e001007387 */ /* 0x000fe20000100a00 */
[----:B------:R-:W-:Y:S02]  /*2d90*/  IMAD.MOV.U32 R222, RZ, RZ, R14 ;  /* 0x000000ffffde7224 */ /* 0x000fe400078e000e */
[----:B------:R-:W-:Y:S02]  /*2da0*/  IMAD.MOV.U32 R223, RZ, RZ, R13 ;  /* 0x000000ffffdf7224 */ /* 0x000fe400078e000d */
[----:B------:R-:W-:-:S02]  /*2db0*/  IMAD.MOV.U32 R146, RZ, RZ, R218 ;  /* 0x000000ffff927224 */ /* 0x000fc400078e00da */
[----:B------:R-:W-:Y:S01]  /*2dc0*/  IMAD.MOV.U32 R220, RZ, RZ, R16 ;  /* 0x000000ffffdc7224 */ /* 0x000fe200078e0010 */
[----:B------:R-:W-:Y:S01]  /*2dd0*/  STL.64 [R1+0x1698], R222 ;  /* 0x001698de01007387 */ /* 0x000fe20000100a00 */
        /* <DEDUP_REMOVED lines=15> */
[----:B------:R-:W-:-:S03]  /*2ed0*/  IMAD.MOV.U32 R213, RZ, RZ, R23 ;  /* 0x000000ffffd57224 */ /* 0x000fc600078e0017 */
        /* <DEDUP_REMOVED lines=43> */
[----:B---3--:R-:W-:Y:S04]  /*3190*/  STL.64 [R1+0x1520], R128 ;  /* 0x0015208001007387 */ /* 0x008fe80000100a00 */
[----:B--2---:R-:W-:Y:S04]  /*31a0*/  STL.64 [R1+0x1518], R126 ;  /* 0x0015187e01007387 */ /* 0x004fe80000100a00 */
[----:B----4-:R-:W-:Y:S04]  /*31b0*/  STL.64 [R1+0x1510], R124 ;  /* 0x0015107c01007387 */ /* 0x010fe80000100a00 */
        /* <DEDUP_REMOVED lines=50> */
[----:B0-----:R-:W3:Y:S04]  /*34e0*/  LDL.LU.64 R234, [R1+0x16c8] ;  /* 0x0016c80001ea7983 */ /* 0x001ee80000300a00 */
[----:B-1----:R-:W3:Y:S01]  /*34f0*/  LDL.LU.64 R232, [R1+0x16c0] ;  /* 0x0016c00001e87983 */ /* 0x002ee20000300a00 */
[----:B--2---:R-:W-:-:S06]  /*3500*/  WARPGROUP.ARRIVE ;  /* 0x00000000000079c5 */ /* 0x004fcc0000000000 */
        /* <DEDUP_REMOVED lines=66> */
[----:B------:R-:W3:Y:S04]  /*3930*/  LDL.LU.64 R230, [R1+0x16b8] ;  /* 0x0016b80001e67983 */ /* 0x000ee80000300a00 */
        /* <DEDUP_REMOVED lines=39> */
[----:B0-----:R-:W3:Y:S04]  /*3bb0*/  LDL.LU.64 R150, [R1+0x1578] ;  /* 0x0015780001967983 */ /* 0x001ee80000300a00 */
        /* <DEDUP_REMOVED lines=20> */
[----:B------:R-:W3:Y:S01]  /*3d00*/  LDL.LU.64 R108, [R1+0x14d0] ;  /* 0x0014d000016c7983 */ /* 0x000ee20000300a00 */
[----:B------:R-:W-:-:S02]  /*3d10*/  UIADD3 UR8, UR6, 0x2, URZ ;  /* 0x0000000206087890 */ /* 0x000fc4000fffe03f */
[----:B------:R-:W-:Y:S01]  /*3d20*/  UIADD3 UR10, UR7, 0x2, URZ ;  /* 0x00000002070a7890 */ /* 0x000fe2000fffe03f */
[----:B------:R-:W-:Y:S01]  /*3d30*/  UMOV UR9, 0x40000040 ;  /* 0x4000004000097882 */ /* 0x000fe20000000000 */
[----:B------:R-:W-:Y:S01]  /*3d40*/  UMOV UR11, 0x40000040 ;  /* 0x40000040000b7882 */ /* 0x000fe20000000000 */
[----:B---3--:R-:W-:-:S06]  /*3d50*/  WARPGROUP.ARRIVE ;  /* 0x00000000000079c5 */ /* 0x008fcc0000000000 */
[----:B------:R-:W-:Y:S03]  /*3d60*/  HGMMA.64x256x16.F32.BF16 R108, gdesc[UR8], R108, gsb0 ;  /* 0x03e00000086c79f0 */ /* 0x000fe6000800186c */
        /* <DEDUP_REMOVED lines=65> */
[----:B0-----:R-:W2:Y:S04]  /*4180*/  LDL.LU.64 R150, [R1+0x14c8] ;  /* 0x0014c80001967983 */ /* 0x001ea80000300a00 */
[----:B------:R-:W2:Y:S04]  /*4190*/  LDL.LU.64 R148, [R1+0x14c0] ;  /* 0x0014c00001947983 */ /* 0x000ea80000300a00 */
        /* <DEDUP_REMOVED lines=61> */
[----:B------:R-:W2:Y:S01]  /*4570*/  LDL.LU.64 R24, [R1+0x12d0] ;  /* 0x0012d00001187983 */ /* 0x000ea20000300a00 */
[----:B------:R-:W-:Y:S01]  /*4580*/  UIADD3 UR14, UR7, 0x802, URZ ;  /* 0x00000802070e7890 */ /* 0x000fe2000fffe03f */
[----:B------:R-:W-:Y:S01]  /*4590*/  UMOV UR12, UR8 ;  /* 0x00000008000c7c82 */ /* 0x000fe20008000000 */
[----:B------:R-:W-:Y:S01]  /*45a0*/  UMOV UR13, UR9 ;  /* 0x00000009000d7c82 */ /* 0x000fe20008000000 */
[----:B------:R-:W-:Y:S01]  /*45b0*/  UMOV UR15, 0x40000040 ;  /* 0x40000040000f7882 */ /* 0x000fe20000000000 */
[----:B--2---:R-:W-:-:S06]  /*45c0*/  WARPGROUP.ARRIVE ;  /* 0x00000000000079c5 */ /* 0x004fcc0000000000 */
[----:B------:R-:W-:Y:S03]  /*45d0*/  HGMMA.64x256x16.F32.BF16 R24, gdesc[UR12], R24, gsb0 ;  /* 0x03e000000c1879f0 */ /* 0x000fe60008001818 */
[----:B------:R-:W-:Y:S02]  /*45e0*/  WARPGROUP.DEPBAR.LE gsb0, 0x0 ;  /* 0x00008000000079c5 */ /* 0x000fe40000010000 */
[----:B------:R-:W-:Y:S04]  /*45f0*/  STL.64 [R1], R24 ;  /* 0x0000001801007387 */ /* 0x000fe80000100a00 */
[----:B------:R-:W-:Y:S04]  /*4600*/  STL.64 [R1+0x8], R26 ;  /* 0x0000081a01007387 */ /* 0x000fe80000100a00 */
[----:B------:R-:W-:Y:S04]  /*4610*/  STL.64 [R1+0x10], R28 ;  /* 0x0000101c01007387 */ /* 0x000fe80000100a00 */
[----:B------:R-:W-:Y:S04]  /*4620*/  STL.64 [R1+0x18], R30 ;  /* 0x0000181e01007387 */ /* 0x000fe80000100a00 */
[----:B------:R-:W-:Y:S04]  /*4630*/  STL.64 [R1+0x20], R32 ;  /* 0x0000202001007387 */ /* 0x000fe80000100a00 */
[----:B------:R-:W-:Y:S04]  /*4640*/  STL.64 [R1+0x28], R34 ;  /* 0x0000282201007387 */ /* 0x000fe80000100a00 */
[----:B------:R-:W-:Y:S01]  /*4650*/  STL.64 [R1+0x30], R36 ;  /* 0x0000302401007387 */ /* 0x000fe20000100a00 */
[----:B------:R-:W-:-:S03]  /*4660*/  IMAD.MOV.U32 R2, RZ, RZ, R150 ;  /* 0x000000ffff027224 */ /* 0x000fc600078e0096 */
[----:B------:R-:W-:Y:S01]  /*4670*/  STL.64 [R1+0x38], R38 ;  /* 0x0000382601007387 */ /* 0x000fe20000100a00 */
[----:B------:R-:W-:-:S03]  /*4680*/  IMAD.MOV.U32 R0, RZ, RZ, R151 ;  /* 0x000000ffff007224 */ /* 0x000fc600078e0097 */
[----:B------:R-:W-:Y:S01]  /*4690*/  STL.64 [R1+0x40], R40 ;  /* 0x0000402801007387 */ /* 0x000fe20000100a00 */
[----:B------:R-:W-:-:S03]  /*46a0*/  IMAD.MOV.U32 R4, RZ, RZ, R148 ;  /* 0x000000ffff047224 */ /* 0x000fc600078e0094 */
[----:B------:R-:W-:Y:S01]  /*46b0*/  STL.64 [R1+0x48], R42 ;  /* 0x0000482a01007387 */ /* 0x000fe20000100a00 */
[----:B------:R-:W-:-:S03]  /*46c0*/  IMAD.MOV.U32 R3, RZ, RZ, R149 ;  /* 0x000000ffff037224 */ /* 0x000fc600078e0095 */
[----:B------:R0:W-:Y:S01]  /*46d0*/  STL [R1+0x50], R44 ;  /* 0x0000502c01007387 */ /* 0x0001e20000100800 */
[----:B------:R-:W-:Y:S01]  /*46e0*/  IMAD.MOV.U32 R6, RZ, RZ, R146 ;  /* 0x000000ffff067224 */ /* 0x000fe200078e0092 */
[----:B------:R-:W-:Y:S01]  /*46f0*/  MOV R7, R145 ;  /* 0x0000009100077202 */ /* 0x000fe20000000f00 */
[----:B------:R-:W-:Y:S01]  /*4700*/  IMAD.MOV.U32 R5, RZ, RZ, R147 ;  /* 0x000000ffff057224 */ /* 0x000fe200078e0093 */
[----:B------:R-:W2:Y:S01]  /*4710*/  LDL.LU.64 R150, [R1+0x12c8] ;  /* 0x0012c80001967983 */ /* 0x000ea20000300a00 */
[----:B------:R-:W-:-:S03]  /*4720*/  IMAD.MOV.U32 R8, RZ, RZ, R144 ;  /* 0x000000ffff087224 */ /* 0x000fc600078e0090 */
[----:B------:R-:W2:Y:S01]  /*4730*/  LDL.LU.64 R148, [R1+0x12c0] ;  /* 0x0012c00001947983 */ /* 0x000ea20000300a00 */
[----:B------:R-:W-:Y:S02]  /*4740*/  IMAD.MOV.U32 R10, RZ, RZ, R142 ;  /* 0x000000ffff0a7224 */ /* 0x000fe400078e008e */
[----:B------:R-:W-:Y:S01]  /*4750*/  IMAD.MOV.U32 R9, RZ, RZ, R143 ;  /* 0x000000ffff097224 */ /* 0x000fe200078e008f */
[----:B------:R-:W2:Y:S01]  /*4760*/  LDL.LU.64 R146, [R1+0x12b8] ;  /* 0x0012b80001927983 */ /* 0x000ea20000300a00 */
[----:B------:R-:W-:Y:S02]  /*4770*/  IMAD.MOV.U32 R12, RZ, RZ, R140 ;  /* 0x000000ffff0c7224 */ /* 0x000fe400078e008c */
[----:B------:R-:W-:Y:S01]  /*4780*/  IMAD.MOV.U32 R11, RZ, RZ, R141 ;  /* 0x000000ffff0b7224 */ /* 0x000fe200078e008d */
[----:B------:R-:W2:Y:S01]  /*4790*/  LDL.LU.64 R144, [R1+0x12b0] ;  /* 0x0012b00001907983 */ /* 0x000ea20000300a00 */
[----:B------:R-:W-:Y:S02]  /*47a0*/  IMAD.MOV.U32 R14, RZ, RZ, R138 ;  /* 0x000000ffff0e7224 */ /* 0x000fe400078e008a */
[----:B------:R-:W-:Y:S01]  /*47b0*/  IMAD.MOV.U32 R13, RZ, RZ, R139 ;  /* 0x000000ffff0d7224 */ /* 0x000fe200078e008b */
[----:B------:R-:W2:Y:S01]  /*47c0*/  LDL.LU.64 R142, [R1+0x12a8] ;  /* 0x0012a800018e7983 */ /* 0x000ea20000300a00 */
        /* <DEDUP_REMOVED lines=12> */
[----:B-1----:R-:W-:Y:S02]  /*4890*/  IMAD.MOV.U32 R152, RZ, RZ, R128 ;  /* 0x000000ffff987224 */ /* 0x002fe400078e0080 */
[----:B------:R-:W-:Y:S01]  /*48a0*/  IMAD.MOV.U32 R23, RZ, RZ, R129 ;  /* 0x000000ffff177224 */ /* 0x000fe200078e0081 */
[----:B------:R-:W2:Y:S01]  /*48b0*/  LDL.LU.64 R132, [R1+0x1280] ;  /* 0x0012800001847983 */ /* 0x000ea20000300a00 */
[----:B------:R-:W-:Y:S01]  /*48c0*/  IMAD.MOV.U32 R154, RZ, RZ, R126 ;  /* 0x000000ffff9a7224 */ /* 0x000fe200078e007e */
[----:B------:R-:W-:Y:S01]  /*48d0*/  MOV R155, R125 ;  /* 0x0000007d009b7202 */ /* 0x000fe20000000f00 */
[----:B------:R-:W-:Y:S01]  /*48e0*/  IMAD.MOV.U32 R153, RZ, RZ, R127 ;  /* 0x000000ffff997224 */ /* 0x000fe200078e007f */
[----:B------:R-:W2:Y:S01]  /*48f0*/  LDL.LU.64 R130, [R1+0x1278] ;  /* 0x0012780001827983 */ /* 0x000ea20000300a00 */
[----:B---3--:R-:W-:-:S03]  /*4900*/  IMAD.MOV.U32 R156, RZ, RZ, R124 ;  /* 0x000000ffff9c7224 */ /* 0x008fc600078e007c */
[----:B------:R-:W2:Y:S01]  /*4910*/  LDL.LU.64 R128, [R1+0x1270] ;  /* 0x0012700001807983 */ /* 0x000ea20000300a00 */
[----:B----4-:R-:W-:Y:S02]  /*4920*/  IMAD.MOV.U32 R158, RZ, RZ, R122 ;  /* 0x000000ffff9e7224 */ /* 0x010fe400078e007a */
        /* <DEDUP_REMOVED lines=116> */
[----:B------:R-:W2:Y:S04]  /*5070*/  LDL.LU.64 R50, [R1+0x1138] ;  /* 0x0011380001327983 */ /* 0x000ea80000300a00 */
[----:B------:R-:W2:Y:S04]  /*5080*/  LDL.LU.64 R48, [R1+0x1130] ;  /* 0x0011300001307983 */ /* 0x000ea80000300a00 */
[----:B------:R-:W2:Y:S04]  /*5090*/  LDL.LU.64 R46, [R1+0x1128] ;  /* 0x00112800012e7983 */ /* 0x000ea80000300a00 */
        /* <DEDUP_REMOVED lines=12> */
[----:B------:R-:W-:Y:S01]  /*5160*/  UMOV UR13, 0x40000040 ;  /* 0x40000040000d7882 */ /* 0x000fe20000000000 */
[----:B--2---:R-:W-:-:S07]  /*5170*/  WARPGROUP.ARRIVE ;  /* 0x00000000000079c5 */ /* 0x004fce0000000000 */
        /* <DEDUP_REMOVED lines=193> */
[----:B------:R-:W2:Y:S01]  /*5d90*/  LDL.LU R151, [R1+0x3fc] ;  /* 0x0003fc0001977983 */ /* 0x000ea20000300800 */
[----:B------:R-:W-:Y:S01]  /*5da0*/  UMOV UR8, UR12 ;  /* 0x0000000c00087c82 */ /* 0x000fe20008000000 */
[----:B------:R-:W-:Y:S01]  /*5db0*/  UMOV UR9, UR13 ;  /* 0x0000000d00097c82 */ /* 0x000fe20008000000 */
[----:B--2---:R-:W-:-:S06]  /*5dc0*/  WARPGROUP.ARRIVE ;  /* 0x00000000000079c5 */ /* 0x004fcc0000000000 */
[----:B------:R-:W-:Y:S03]  /*5dd0*/  HGMMA.64x256x16.F32.BF16 R24, gdesc[UR8], R24, gsb0 ;  /* 0x03e00000081879f0 */ /* 0x000fe60008001818 */
[----:B------:R-:W-:Y:S02]  /*5de0*/  WARPGROUP.DEPBAR.LE gsb0, 0x0 ;  /* 0x00008000000079c5 */ /* 0x000fe40000010000 */
        /* <DEDUP_REMOVED lines=64> */
[----:B0-----:R-:W4:Y:S04]  /*61f0*/  LDL.LU R24, [R1] ;  /* 0x0000000001187983 */ /* 0x001f280000300800 */
[----:B------:R-:W4:Y:S04]  /*6200*/  LDL.LU R25, [R1+0x4] ;  /* 0x0000040001197983 */ /* 0x000f280000300800 */
[----:B-1----:R-:W4:Y:S04]  /*6210*/  LDL.LU R26, [R1+0x8] ;  /* 0x00000800011a7983 */ /* 0x002f280000300800 */
[----:B------:R-:W4:Y:S04]  /*6220*/  LDL.LU R27, [R1+0xc] ;  /* 0x00000c00011b7983 */ /* 0x000f280000300800 */
[----:B--2---:R-:W2:Y:S04]  /*6230*/  LDL.LU R28, [R1+0x10] ;  /* 0x00001000011c7983 */ /* 0x004ea80000300800 */
[----:B------:R-:W2:Y:S04]  /*6240*/  LDL.LU R29, [R1+0x14] ;  /* 0x00001400011d7983 */ /* 0x000ea80000300800 */
[----:B---3--:R-:W3:Y:S04]  /*6250*/  LDL.LU R30, [R1+0x18] ;  /* 0x00001800011e7983 */ /* 0x008ee80000300800 */
[----:B------:R-:W3:Y:S04]  /*6260*/  LDL.LU R31, [R1+0x1c] ;  /* 0x00001c00011f7983 */ /* 0x000ee80000300800 */
[----:B----4-:R-:W4:Y:S04]  /*6270*/  LDL.LU R32, [R1+0x20] ;  /* 0x0000200001207983 */ /* 0x010f280000300800 */
        /* <DEDUP_REMOVED lines=11> */
[----:B------:R-:W4:Y:S01]  /*6330*/  LDL.LU R44, [R1+0x50] ;  /* 0x00005000012c7983 */ /* 0x000f220000300800 */
[----:B------:R-:W-:Y:S01]  /*6340*/  MOV R150, R2 ;  /* 0x0000000200967202 */ /* 0x000fe20000000f00 */
[----:B------:R-:W-:-:S02]  /*6350*/  IMAD.MOV.U32 R151, RZ, RZ, R0 ;  /* 0x000000ffff977224 */ /* 0x000fc400078e0000 */
[----:B------:R-:W-:Y:S02]  /*6360*/  IMAD.MOV.U32 R148, RZ, RZ, R4 ;  /* 0x000000ffff947224 */ /* 0x000fe400078e0004 */
[----:B------:R-:W-:Y:S02]  /*6370*/  IMAD.MOV.U32 R149, RZ, RZ, R3 ;  /* 0x000000ffff957224 */ /* 0x000fe400078e0003 */
[----:B------:R-:W-:Y:S02]  /*6380*/  IMAD.MOV.U32 R146, RZ, RZ, R6 ;  /* 0x000000ffff927224 */ /* 0x000fe400078e0006 */
[----:B------:R-:W-:Y:S02]  /*6390*/  IMAD.MOV.U32 R147, RZ, RZ, R5 ;  /* 0x000000ffff937224 */ /* 0x000fe400078e0005 */
[----:B------:R-:W-:Y:S02]  /*63a0*/  IMAD.MOV.U32 R144, RZ, RZ, R8 ;  /* 0x000000ffff907224 */ /* 0x000fe400078e0008 */
[----:B------:R-:W-:Y:S01]  /*63b0*/  IMAD.MOV.U32 R145, RZ, RZ, R7 ;  /* 0x000000ffff917224 */ /* 0x000fe200078e0007 */
[----:B------:R-:W-:Y:S01]  /*63c0*/  MOV R141, R11 ;  /* 0x0000000b008d7202 */ /* 0x000fe20000000f00 */
[----:B------:R-:W-:Y:S01]  /*63d0*/  IMAD.MOV.U32 R142, RZ, RZ, R10 ;  /* 0x000000ffff8e7224 */ /* 0x000fe200078e000a */
[----:B------:R-:W-:Y:S01]  /*63e0*/  STL.64 [R1+0x10c8], R150 ;  /* 0x0010c89601007387 */ /* 0x000fe20000100a00 */
[----:B------:R-:W-:-:S02]  /*63f0*/  IMAD.MOV.U32 R143, RZ, RZ, R9 ;  /* 0x000000ffff8f7224 */ /* 0x000fc400078e0009 */
[----:B------:R-:W-:Y:S01]  /*6400*/  IMAD.MOV.U32 R140, RZ, RZ, R12 ;  /* 0x000000ffff8c7224 */ /* 0x000fe200078e000c */
[----:B------:R-:W-:Y:S01]  /*6410*/  STL.64 [R1+0x10c0], R148 ;  /* 0x0010c09401007387 */ /* 0x000fe20000100a00 */
[----:B------:R-:W-:Y:S02]  /*6420*/  IMAD.MOV.U32 R138, RZ, RZ, R14 ;  /* 0x000000ffff8a7224 */ /* 0x000fe400078e000e */
[----:B------:R-:W-:Y:S01]  /*6430*/  IMAD.MOV.U32 R139, RZ, RZ, R13 ;  /* 0x000000ffff8b7224 */ /* 0x000fe200078e000d */
[----:B------:R-:W-:Y:S01]  /*6440*/  STL.64 [R1+0x10b8], R146 ;  /* 0x0010b89201007387 */ /* 0x000fe20000100a00 */
[----:B------:R-:W-:Y:S02]  /*6450*/  IMAD.MOV.U32 R136, RZ, RZ, R16 ;  /* 0x000000ffff887224 */ /* 0x000fe400078e0010 */
[----:B------:R-:W-:Y:S01]  /*6460*/  IMAD.MOV.U32 R137, RZ, RZ, R15 ;  /* 0x000000ffff897224 */ /* 0x000fe200078e000f */
[----:B------:R-:W-:Y:S01]  /*6470*/  STL.64 [R1+0x10b0], R144 ;  /* 0x0010b09001007387 */ /* 0x000fe20000100a00 */
        /* <DEDUP_REMOVED lines=56> */
[----:B------:R-:W-:-:S03]  /*6800*/  IMAD.MOV.U32 R97, RZ, RZ, R183 ;  /* 0x000000ffff617224 */ /* 0x000fc600078e00b7 */
[----:B------:R-:W-:Y:S01]  /*6810*/  STL.64 [R1+0x1020], R108 ;  /* 0x0010206c01007387 */ /* 0x000fe20000100a00 */
[----:B------:R-:W-:Y:S02]  /*6820*/  IMAD.MOV.U32 R94, RZ, RZ, R186 ;  /* 0x000000ffff5e7224 */ /* 0x000fe400078e00ba */
        /* <DEDUP_REMOVED lines=74> */
[----:B------:R-:W-:-:S03]  /*6cd0*/  IMAD.MOV.U32 R45, RZ, RZ, R235 ;  /* 0x000000ffff2d7224 */ /* 0x000fc600078e00eb */
[----:B------:R-:W-:Y:S04]  /*6ce0*/  STL.64 [R1+0xf50], R56 ;  /* 0x000f503801007387 */ /* 0x000fe80000100a00 */
[----:B------:R-:W-:Y:S04]  /*6cf0*/  STL.64 [R1+0xf48], R54 ;  /* 0x000f483601007387 */ /* 0x000fe80000100a00 */
[----:B------:R-:W-:Y:S04]  /*6d00*/  STL.64 [R1+0xf40], R52 ;  /* 0x000f403401007387 */ /* 0x000fe80000100a00 */
[----:B------:R-:W-:Y:S04]  /*6d10*/  STL.64 [R1+0xf38], R50 ;  /* 0x000f383201007387 */ /* 0x000fe80000100a00 */
[----:B------:R-:W-:Y:S04]  /*6d20*/  STL.64 [R1+0xf30], R48 ;  /* 0x000f303001007387 */ /* 0x000fe80000100a00 */
[----:B------:R-:W-:Y:S04]  /*6d30*/  STL.64 [R1+0xf28], R46 ;  /* 0x000f282e01007387 */ /* 0x000fe80000100a00 */
[----:B----4-:R-:W-:Y:S04]  /*6d40*/  STL.64 [R1+0xf20], R44 ;  /* 0x000f202c01007387 */ /* 0x010fe80000100a00 */
[----:B---3--:R-:W-:Y:S04]  /*6d50*/  STL.64 [R1+0xf18], R42 ;  /* 0x000f182a01007387 */ /* 0x008fe80000100a00 */
[----:B--2---:R-:W-:Y:S04]  /*6d60*/  STL.64 [R1+0xf10], R40 ;  /* 0x000f102801007387 */ /* 0x004fe80000100a00 */
        /* <DEDUP_REMOVED lines=72> */
[----:B------:R-:W-:-:S02]  /*71f0*/  UIADD3 UR8, UR6, 0x4, URZ ;  /* 0x0000000406087890 */ /* 0x000fc4000fffe03f */
[----:B------:R-:W-:Y:S01]  /*7200*/  UIADD3 UR10, UR7, 0x4, URZ ;  /* 0x00000004070a7890 */ /* 0x000fe2000fffe03f */
[----:B------:R-:W-:Y:S01]  /*7210*/  UMOV UR9, 0x40000040 ;  /* 0x4000004000097882 */ /* 0x000fe20000000000 */
[----:B------:R-:W-:Y:S01]  /*7220*/  UMOV UR11, 0x40000040 ;  /* 0x40000040000b7882 */ /* 0x000fe20000000000 */
[----:B--2---:R-:W-:-:S06]  /*7230*/  WARPGROUP.ARRIVE ;  /* 0x00000000000079c5 */ /* 0x004fcc0000000000 */
        /* <DEDUP_REMOVED lines=11> */
[----:B------:R-:W-:-:S03]  /*72f0*/  MOV R0, R151 ;  /* 0x0000009700007202 */ /* 0x000fc60000000f00 */
[----:B------:R-:W-:Y:S01]  /*7300*/  STL.64 [R1+0x440], R40 ;  /* 0x0004402801007387 */ /* 0x000fe20000100a00 */
[----:B------:R-:W-:-:S03]  /*7310*/  IMAD.MOV.U32 R4, RZ, RZ, R148 ;  /* 0x000000ffff047224 */ /* 0x000fc600078e0094 */
[----:B------:R-:W-:Y:S01]  /*7320*/  STL.64 [R1+0x448], R42 ;  /* 0x0004482a01007387 */ /* 0x000fe20000100a00 */
[----:B------:R-:W-:-:S03]  /*7330*/  IMAD.MOV.U32 R3, RZ, RZ, R149 ;  /* 0x000000ffff037224 */ /* 0x000fc600078e0095 */
[----:B------:R0:W-:Y:S01]  /*7340*/  STL [R1+0x450], R44 ;  /* 0x0004502c01007387 */ /* 0x0001e20000100800 */
        /* <DEDUP_REMOVED lines=153> */
[----:B------:R-:W-:-:S03]  /*7ce0*/  IMAD.MOV.U32 R235, RZ, RZ, R45 ;  /* 0x000000ffffeb7224 */ /* 0x000fc600078e002d */
        /* <DEDUP_REMOVED lines=217> */
[----:B0-----:R-:W2:Y:S04]  /*8a80*/  LDL.LU R24, [R1] ;  /* 0x0000000001187983 */ /* 0x001ea80000300800 */
        /* <DEDUP_REMOVED lines=212> */
[----:B------:R-:W-:-:S02]  /*97d0*/  IMAD.MOV.U32 R150, RZ, RZ, R2 ;  /* 0x000000ffff967224 */ /* 0x000fc400078e0002 */
[----:B------:R-:W-:Y:S02]  /*97e0*/  IMAD.MOV.U32 R151, RZ, RZ, R0 ;  /* 0x000000ffff977224 */ /* 0x000fe400078e0000 */
[----:B------:R-:W-:Y:S02]  /*97f0*/  IMAD.MOV.U32 R148, RZ, RZ, R4 ;  /* 0x000000ffff947224 */ /* 0x000fe400078e0004 */
[----:B------:R-:W-:Y:S02]  /*9800*/  IMAD.MOV.U32 R149, RZ, RZ, R3 ;  /* 0x000000ffff957224 */ /* 0x000fe400078e0003 */
[----:B------:R-:W-:Y:S02]  /*9810*/  IMAD.MOV.U32 R146, RZ, RZ, R6 ;  /* 0x000000ffff927224 */ /* 0x000fe400078e0006 */
[----:B------:R-:W-:Y:S01]  /*9820*/  IMAD.MOV.U32 R147, RZ, RZ, R5 ;  /* 0x000000ffff937224 */ /* 0x000fe200078e0005 */
[----:B------:R-:W-:Y:S01]  /*9830*/  MOV R143, R9 ;  /* 0x00000009008f7202 */ /* 0x000fe20000000f00 */
        /* <DEDUP_REMOVED lines=22> */
[----:B------:R-:W-:-:S02]  /*99a0*/  IMAD.MOV.U32 R128, RZ, RZ, R152 ;  /* 0x000000ffff807224 */ /* 0x000fc400078e0098 */
[----:B------:R-:W-:Y:S01]  /*99b0*/  IMAD.MOV.U32 R129, RZ, RZ, R23 ;  /* 0x000000ffff817224 */ /* 0x000fe200078e0017 */
[----:B------:R-:W-:Y:S01]  /*99c0*/  STL.64 [R1+0xc90], R136 ;  /* 0x000c908801007387 */ /* 0x000fe20000100a00 */
[----:B------:R-:W-:Y:S01]  /*99d0*/  IMAD.MOV.U32 R126, RZ, RZ, R154 ;  /* 0x000000ffff7e7224 */ /* 0x000fe200078e009a */
[----:B------:R-:W-:Y:S01]  /*99e0*/  MOV R125, R155 ;  /* 0x0000009b007d7202 */ /* 0x000fe20000000f00 */
        /* <DEDUP_REMOVED lines=201> */
[----:B------:R-:W-:Y:S01]  /*a680*/  UMOV UR8, UR12 ;  /* 0x0000000c00087c82 */ /* 0x000fe20008000000 */
[----:B------:R-:W-:Y:S01]  /*a690*/  UMOV UR9, UR13 ;  /* 0x0000000d00097c82 */ /* 0x000fe20008000000 */
        /* <DEDUP_REMOVED lines=503> */
[----:B------:R-:W-:Y:S01]  /*c610*/  IMAD.MOV.U32 R134, RZ, RZ, R235 ;  /* 0x000000ffff867224 */ /* 0x000fe200078e00eb */
[----:B------:R-:W-:Y:S01]  /*c620*/  MOV R139, R230 ;  /* 0x000000e6008b7202 */ /* 0x000fe20000000f00 */
[----:B------:R-:W-:Y:S01]  /*c630*/  IMAD.MOV.U32 R135, RZ, RZ, R234 ;  /* 0x000000ffff877224 */ /* 0x000fe200078e00ea */
[----:B------:R-:W-:Y:S01]  /*c640*/  MOV R148, R221 ;  /* 0x000000dd00947202 */ /* 0x000fe20000000f00 */
[----:B------:R-:W-:Y:S01]  /*c650*/  IMAD.MOV.U32 R136, RZ, RZ, R233 ;  /* 0x000000ffff887224 */ /* 0x000fe200078e00e9 */
[----:B------:R-:W-:Y:S01]  /*c660*/  MOV R130, R17 ;  /* 0x0000001100827202 */ /* 0x000fe20000000f00 */
[----:B------:R-:W-:Y:S01]  /*c670*/  IMAD.MOV.U32 R137, RZ, RZ, R232 ;  /* 0x000000ffff897224 */ /* 0x000fe200078e00e8 */
[----:B------:R-:W-:Y:S01]  /*c680*/  MOV R232, R6 ;  /* 0x0000000600e87202 */ /* 0x000fe20000000f00 */
[----:B------:R-:W-:-:S02]  /*c690*/  IMAD.MOV.U32 R138, RZ, RZ, R231 ;  /* 0x000000ffff8a7224 */ /* 0x000fc400078e00e7 */
[----:B------:R-:W-:Y:S02]  /*c6a0*/  IMAD.MOV.U32 R140, RZ, RZ, R229 ;  /* 0x000000ffff8c7224 */ /* 0x000fe400078e00e5 */
[----:B------:R-:W-:Y:S02]  /*c6b0*/  IMAD.MOV.U32 R141, RZ, RZ, R228 ;  /* 0x000000ffff8d7224 */ /* 0x000fe400078e00e4 */
[----:B------:R-:W-:Y:S02]  /*c6c0*/  IMAD.MOV.U32 R142, RZ, RZ, R227 ;  /* 0x000000ffff8e7224 */ /* 0x000fe400078e00e3 */
[----:B------:R-:W-:Y:S02]  /*c6d0*/  IMAD.MOV.U32 R143, RZ, RZ, R226 ;  /* 0x000000ffff8f7224 */ /* 0x000fe400078e00e2 */
[----:B------:R-:W-:Y:S02]  /*c6e0*/  IMAD.MOV.U32 R144, RZ, RZ, R225 ;  /* 0x000000ffff907224 */ /* 0x000fe400078e00e1 */
[----:B------:R-:W-:-:S02]  /*c6f0*/  IMAD.MOV.U32 R145, RZ, RZ, R224 ;  /* 0x000000ffff917224 */ /* 0x000fc400078e00e0 */
[----:B------:R-:W-:Y:S01]  /*c700*/  IMAD.MOV.U32 R146, RZ, RZ, R223 ;  /* 0x000000ffff927224 */ /* 0x000fe200078e00df */
[----:B------:R-:W-:Y:S01]  /*c710*/  MOV R223, R15 ;  /* 0x0000000f00df7202 */ /* 0x000fe20000000f00 */
[----:B------:R-:W-:Y:S02]  /*c720*/  IMAD.MOV.U32 R147, RZ, RZ, R222 ;  /* 0x000000ffff937224 */ /* 0x000fe400078e00de */
[----:B------:R-:W-:Y:S02]  /*c730*/  IMAD.MOV.U32 R149, RZ, RZ, R220 ;  /* 0x000000ffff957224 */ /* 0x000fe400078e00dc */
[----:B------:R-:W-:Y:S02]  /*c740*/  IMAD.MOV.U32 R150, RZ, RZ, R219 ;  /* 0x000000ffff967224 */ /* 0x000fe400078e00db */
[----:B------:R-:W-:Y:S02]  /*c750*/  IMAD.MOV.U32 R151, RZ, RZ, R218 ;  /* 0x000000ffff977224 */ /* 0x000fe400078e00da */
[----:B------:R-:W-:-:S02]  /*c760*/  IMAD.MOV.U32 R129, RZ, RZ, R18 ;  /* 0x000000ffff817224 */ /* 0x000fc400078e0012 */
[----:B------:R-:W-:Y:S01]  /*c770*/  IMAD.MOV.U32 R131, RZ, RZ, R16 ;  /* 0x000000ffff837224 */ /* 0x000fe200078e0010 */
[----:B------:R-:W-:Y:S01]  /*c780*/  UMOV UR8, UR12 ;  /* 0x0000000c00087c82 */ /* 0x000fe20008000000 */
[----:B------:R-:W-:Y:S01]  /*c790*/  IMAD.MOV.U32 R132, RZ, RZ, R3 ;  /* 0x000000ffff847224 */ /* 0x000fe200078e0003 */
[----:B------:R-:W-:Y:S01]  /*c7a0*/  UMOV UR9, UR13 ;  /* 0x0000000d00097c82 */ /* 0x000fe20008000000 */
[----:B------:R-:W-:Y:S01]  /*c7b0*/  IMAD.MOV.U32 R133, RZ, RZ, R2 ;  /* 0x000000ffff857224 */ /* 0x000fe200078e0002 */
[----:B------:R0:W5:Y:S01]  /*c7c0*/  LDL.LU R18, [R1+0x6c8] ;  /* 0x0006c80001127983 */ /* 0x0001620000300800 */
[----:B------:R-:W-:Y:S02]  /*c7d0*/  IMAD.MOV.U32 R218, RZ, RZ, R23 ;  /* 0x000000ffffda7224 */ /* 0x000fe400078e0017 */
[----:B------:R-:W-:Y:S01]  /*c7e0*/  IMAD.MOV.U32 R219, RZ, RZ, R22 ;  /* 0x000000ffffdb7224 */ /* 0x000fe200078e0016 */
[----:B------:R0:W5:Y:S01]  /*c7f0*/  LDL.LU R17, [R1+0x6c4] ;  /* 0x0006c40001117983 */ /* 0x0001620000300800 */
[----:B------:R-:W-:-:S02]  /*c800*/  IMAD.MOV.U32 R220, RZ, RZ, R21 ;  /* 0x000000ffffdc7224 */ /* 0x000fc400078e0015 */
[----:B------:R-:W-:Y:S01]  /*c810*/  IMAD.MOV.U32 R221, RZ, RZ, R20 ;  /* 0x000000ffffdd7224 */ /* 0x000fe200078e0014 */
[----:B------:R0:W5:Y:S01]  /*c820*/  LDL.LU R16, [R1+0x6c0] ;  /* 0x0006c00001107983 */ /* 0x0001620000300800 */
[----:B------:R-:W-:Y:S02]  /*c830*/  IMAD.MOV.U32 R222, RZ, RZ, R19 ;  /* 0x000000ffffde7224 */ /* 0x000fe400078e0013 */
[----:B------:R-:W-:Y:S01]  /*c840*/  IMAD.MOV.U32 R224, RZ, RZ, R14 ;  /* 0x000000ffffe07224 */ /* 0x000fe200078e000e */
[----:B------:R0:W5:Y:S01]  /*c850*/  LDL.LU R3, [R1+0x6bc] ;  /* 0x0006bc0001037983 */ /* 0x0001620000300800 */
[----:B------:R-:W-:Y:S02]  /*c860*/  IMAD.MOV.U32 R225, RZ, RZ, R13 ;  /* 0x000000ffffe17224 */ /* 0x000fe400078e000d */
[----:B------:R-:W-:Y:S01]  /*c870*/  IMAD.MOV.U32 R226, RZ, RZ, R12 ;  /* 0x000000ffffe27224 */ /* 0x000fe200078e000c */
[----:B------:R0:W5:Y:S01]  /*c880*/  LDL.LU R2, [R1+0x6b8] ;  /* 0x0006b80001027983 */ /* 0x0001620000300800 */
[----:B------:R-:W-:-:S02]  /*c890*/  IMAD.MOV.U32 R227, RZ, RZ, R11 ;  /* 0x000000ffffe37224 */ /* 0x000fc400078e000b */
[----:B------:R-:W-:Y:S02]  /*c8a0*/  IMAD.MOV.U32 R228, RZ, RZ, R10 ;  /* 0x000000ffffe47224 */ /* 0x000fe400078e000a */
[----:B------:R-:W-:Y:S02]  /*c8b0*/  IMAD.MOV.U32 R229, RZ, RZ, R9 ;  /* 0x000000ffffe57224 */ /* 0x000fe400078e0009 */
[----:B------:R-:W-:Y:S02]  /*c8c0*/  IMAD.MOV.U32 R230, RZ, RZ, R8 ;  /* 0x000000ffffe67224 */ /* 0x000fe400078e0008 */
[----:B------:R-:W-:Y:S02]  /*c8d0*/  IMAD.MOV.U32 R231, RZ, RZ, R7 ;  /* 0x000000ffffe77224 */ /* 0x000fe400078e0007 */
[----:B------:R-:W-:Y:S02]  /*c8e0*/  IMAD.MOV.U32 R233, RZ, RZ, R5 ;  /* 0x000000ffffe97224 */ /* 0x000fe400078e0005 */
[----:B------:R-:W-:-:S02]  /*c8f0*/  IMAD.MOV.U32 R234, RZ, RZ, R4 ;  /* 0x000000ffffea7224 */ /* 0x000fc400078e0004 */
[----:B------:R-:W-:-:S06]  /*c900*/  IMAD.MOV.U32 R235, RZ, RZ, R0 ;  /* 0x000000ffffeb7224 */ /* 0x000fcc00078e0000 */
        /* <DEDUP_REMOVED lines=67> */
[----:B-1----:R0:W5:Y:S04]  /*cd40*/  LDL.LU.64 R150, [R1+0x6b0] ;  /* 0x0006b00001967983 */ /* 0x0021680000300a00 */
[----:B------:R0:W5:Y:S04]  /*cd50*/  LDL.LU.64 R148, [R1+0x6a8] ;  /* 0x0006a80001947983 */ /* 0x0001680000300a00 */
        /* <DEDUP_REMOVED lines=19> */
[----:B------:R0:W5:Y:S01]  /*ce90*/  LDL.LU.64 R108, [R1+0x608] ;  /* 0x00060800016c7983 */ /* 0x0001620000300a00 */
[----:B------:R-:W-:Y:S05]  /*cea0*/  @!P1 BRA `(.L_x_18) ;  /* 0x000000d8006c9947 */ /* 0x000fea0003800000 */
[----:B------:R-:W-:-:S04]  /*ceb0*/  UIADD3 UR16, UR39, 0x1, URZ ;  /* 0x0000000127107890 */ /* 0x000fc8000fffe03f */
[----:B------:R-:W-:-:S04]  /*cec0*/  UISETP.NE.AND UP0, UPT, UR16, 0x2, UPT ;  /* 0x000000021000788c */ /* 0x000fc8000bf05270 */
[----:B------:R-:W-:Y:S02]  /*ced0*/  USEL UR6, URZ, 0x1, UP0 ;  /* 0x000000013f067887 */ /* 0x000fe40008000000 */
[----:B------:R-:W-:Y:S02]  /*cee0*/  USEL UR16, UR16, URZ, UP0 ;  /* 0x0000003f10107287 */ /* 0x000fe40008000000 */
[----:B------:R-:W-:-:S06]  /*cef0*/  ULOP3.LUT UR6, UR38, UR6, URZ, 0x3c, !UPT ;  /* 0x0000000626067292 */ /* 0x000fcc000f8e3c3f */
[----:B------:R-:W-:Y:S01]  /*cf00*/  IMAD.U32 R0, RZ, RZ, UR6 ;  /* 0x00000006ff007e24 */ /* 0x000fe2000f8e00ff */
[----:B------:R-:W-:-:S06]  /*cf10*/  UMOV UR6, UR39 ;  /* 0x0000002700067c82 */ /* 0x000fcc0008000000 */
.L_x_25:
[----:B------:R-:W-:Y:S05]  /*cf20*/  @!P0 BRA `(.L_x_19) ;  /* 0x0000000000048947 */ /* 0x000fea0003800000 */
[----:B------:R-:W-:Y:S01]  /*cf30*/  BPT.TRAP 0x1 ;  /* 0x000000040000795c */ /* 0x000fe20000300000 */
.L_x_19:
[----:B------:R-:W1:Y:S01]  /*cf40*/  S2UR UR8, SR_CgaCtaId ;  /* 0x00000000000879c3 */ /* 0x000e620000008800 */
[----:B------:R-:W-:Y:S01]  /*cf50*/  UMOV UR7, 0x400 ;  /* 0x0000040000077882 */ /* 0x000fe20000000000 */
[----:B------:R-:W-:Y:S01]  /*cf60*/  SHF.L.U32 R4, R0, 0x1f, RZ ;  /* 0x0000001f00047819 */ /* 0x000fe200000006ff */
[----:B-1----:R-:W-:-:S04]  /*cf70*/  ULEA UR7, UR8, UR7, 0x18 ;  /* 0x0000000708077291 */ /* 0x002fc8000f8ec03f */
[----:B------:R-:W-:-:S09]  /*cf80*/  ULEA UR8, UR16, UR7, 0x3 ;  /* 0x0000000710087291 */ /* 0x000fd2000f8e183f */
[----:B------:R1:W2:Y:S01]  /*cf90*/  SYNCS.PHASECHK.TRANS64.TRYWAIT P1, [UR8], R4 ;  /* 0x00000004ff0075a7 */ /* 0x0002a20008020148 */
[----:B------:R-:W-:Y:S05]  /*cfa0*/  @!P0 BRA `(.L_x_20) ;  /* 0x0000000000048947 */ /* 0x000fea0003800000 */
[----:B------:R-:W-:Y:S01]  /*cfb0*/  BPT.TRAP 0x1 ;  /* 0x000000040000795c */ /* 0x000fe20000300000 */
.L_x_20:
[----:B--2---:R-:W-:Y:S05]  /*cfc0*/  @P1 BRA `(.L_x_21) ;  /* 0x0000000000081947 */ /* 0x004fea0003800000 */
[----:B------:R-:W2:Y:S02]  /*cfd0*/  SYNCS.PHASECHK.TRANS64.TRYWAIT P1, [UR8], R4 ;  /* 0x00000004ff0075a7 */ /* 0x000ea40008020148 */
[----:B--2---:R-:W-:Y:S05]  /*cfe0*/  @!P1 BRA `(.L_x_22) ;  /* 0x0000032c00cc9947 */ /* 0x004fea0003800000 */
.L_x_21:
[----:B-----5:R-:W-:Y:S04]  /*cff0*/  STL.64 [R1+0x18c8], R150 ;  /* 0x0018c89601007387 */ /* 0x020fe80000100a00 */
        /* <DEDUP_REMOVED lines=63> */
[----:B---3--:R-:W3:Y:S04]  /*d3f0*/  LDL.LU.64 R24, [R1] ;  /* 0x0000000001187983 */ /* 0x008ee80000300a00 */
        /* <DEDUP_REMOVED lines=127> */
[----:B--2---:R-:W2:Y:S04]  /*dbf0*/  LDL.LU.64 R24, [R1+0x400] ;  /* 0x0004000001187983 */ /* 0x004ea80000300a00 */
        /* <DEDUP_REMOVED lines=63> */
[----:B------:R-:W-:-:S02]  /*dff0*/  ULEA UR17, UR16, UR4, 0xb ;  /* 0x0000000410117291 */ /* 0x000fc4000f8e583f */
[----:B------:R-:W-:Y:S01]  /*e000*/  ULEA UR18, UR16, UR5, 0xc ;  /* 0x0000000510127291 */ /* 0x000fe2000f8e603f */
[----:B------:R-:W-:Y:S01]  /*e010*/  STL [R1+0x6cc], R18 ;  /* 0x0006cc1201007387 */ /* 0x000fe20000100800 */
[----:B------:R-:W-:Y:S01]  /*e020*/  UMOV UR9, 0x40000040 ;  /* 0x4000004000097882 */ /* 0x000fe20000000000 */
[----:B------:R-:W-:Y:S02]  /*e030*/  UMOV UR11, 0x40000040 ;  /* 0x40000040000b7882 */ /* 0x000fe40000000000 */
[----:B------:R-:W-:Y:S01]  /*e040*/  UMOV UR8, UR17 ;  /* 0x0000001100087c82 */ /* 0x000fe20008000000 */
[----:B------:R-:W-:Y:S01]  /*e050*/  STL [R1+0x6c8], R17 ;  /* 0x0006c81101007387 */ /* 0x000fe20000100800 */
[----:B------:R-:W-:-:S03]  /*e060*/  UMOV UR10, UR18 ;  /* 0x00000012000a7c82 */ /* 0x000fc60008000000 */
[----:B------:R-:W-:Y:S04]  /*e070*/  STL [R1+0x6c4], R16 ;  /* 0x0006c41001007387 */ /* 0x000fe80000100800 */
[----:B------:R-:W-:Y:S04]  /*e080*/  STL [R1+0x6c0], R3 ;  /* 0x0006c00301007387 */ /* 0x000fe80000100800 */
[----:B------:R3:W-:Y:S04]  /*e090*/  STL [R1+0x6bc], R2 ;  /* 0x0006bc0201007387 */ /* 0x0007e80000100800 */
[----:B------:R4:W-:Y:S01]  /*e0a0*/  STL [R1+0x6b8], R0 ;  /* 0x0006b80001007387 */ /* 0x0009e20000100800 */
[----:B--2---:R-:W-:-:S06]  /*e0b0*/  WARPGROUP.ARRIVE ;  /* 0x00000000000079c5 */ /* 0x004fcc0000000000 */
[----:B------:R-:W-:Y:S03]  /*e0c0*/  HGMMA.64x256x16.F32.BF16 R24, gdesc[UR8], R24, gsb0 ;  /* 0x03e00000081879f0 */ /* 0x000fe60008001818 */
[----:B------:R-:W-:Y:S02]  /*e0d0*/  WARPGROUP.DEPBAR.LE gsb0, 0x0 ;  /* 0x00008000000079c5 */ /* 0x000fe40000010000 */
[----:B------:R-:W-:Y:S01]  /*e0e0*/  STL.64 [R1+0x400], R24 ;  /* 0x0004001801007387 */ /* 0x000fe20000100a00 */
[----:B---3--:R-:W-:Y:S01]  /*e0f0*/  IMAD.MOV.U32 R2, RZ, RZ, R150 ;  /* 0x000000ffff027224 */ /* 0x008fe200078e0096 */
[----:B-1----:R-:W-:Y:S01]  /*e100*/  MOV R4, R148 ;  /* 0x0000009400047202 */ /* 0x002fe20000000f00 */
[----:B----4-:R-:W-:Y:S01]  /*e110*/  IMAD.MOV.U32 R0, RZ, RZ, R151 ;  /* 0x000000ffff007224 */ /* 0x010fe200078e0097 */
        /* <DEDUP_REMOVED lines=10> */
[----:B0-----:R-:W-:Y:S01]  /*e1c0*/  MOV R205, R121 ;  /* 0x0000007900cd7202 */ /* 0x001fe20000000f00 */
        /* <DEDUP_REMOVED lines=25> */
[----:B------:R0:W-:Y:S01]  /*e360*/  STL [R1+0x450], R44 ;  /* 0x0004502c01007387 */ /* 0x0001e20000100800 */
[----:B------:R-:W-:Y:S01]  /*e370*/  IMAD.MOV.U32 R23, RZ, RZ, R129 ;  /* 0x000000ffff177224 */ /* 0x000fe200078e0081 */
[----:B------:R-:W-:Y:S01]  /*e380*/  MOV R222, R58 ;  /* 0x0000003a00de7202 */ /* 0x000fe20000000f00 */
[----:B------:R-:W-:Y:S01]  /*e390*/  IMAD.MOV.U32 R210, RZ, RZ, R126 ;  /* 0x000000ffffd27224 */ /* 0x000fe200078e007e */
[----:B------:R-:W2:Y:S01]  /*e3a0*/  LDL.LU.64 R150, [R1+0x1ac8] ;  /* 0x001ac80001967983 */ /* 0x000ea20000300a00 */
[----:B------:R-:W-:Y:S01]  /*e3b0*/  IMAD.MOV.U32 R211, RZ, RZ, R127 ;  /* 0x000000ffffd37224 */ /* 0x000fe200078e007f */
[----:B------:R-:W-:Y:S01]  /*e3c0*/  MOV R231, R49 ;  /* 0x0000003100e77202 */ /* 0x000fe20000000f00 */
[----:B------:R-:W-:Y:S01]  /*e3d0*/  IMAD.MOV.U32 R208, RZ, RZ, R124 ;  /* 0x000000ffffd07224 */ /* 0x000fe200078e007c */
[----:B------:R-:W2:Y:S01]  /*e3e0*/  LDL.LU.64 R148, [R1+0x1ac0] ;  /* 0x001ac00001947983 */ /* 0x000ea20000300a00 */
[----:B------:R-:W-:-:S02]  /*e3f0*/  IMAD.MOV.U32 R209, RZ, RZ, R125 ;  /* 0x000000ffffd17224 */ /* 0x000fc400078e007d */
        /* <DEDUP_REMOVED lines=444> */
[----:B------:R-:W-:Y:S01]  /*ffc0*/  IMAD.MOV.U32 R130, RZ, RZ, R234 ;  /* 0x000000ffff827224 */ /* 0x000fe200078e00ea */
[----:B------:R-:W-:Y:S01]  /*ffd0*/  MOV R134, R230 ;  /* 0x000000e600867202 */ /* 0x000fe20000000f00 */
[----:B------:R-:W-:Y:S02]  /*ffe0*/  IMAD.MOV.U32 R131, RZ, RZ, R233 ;  /* 0x000000ffff837224 */ /* 0x000fe400078e00e9 */
[----:B------:R-:W-:Y:S02]  /*fff0*/  IMAD.MOV.U32 R132, RZ, RZ, R232 ;  /* 0x000000ffff847224 */ /* 0x000fe400078e00e8 */
[----:B------:R-:W-:Y:S02]  /*10000*/  IMAD.MOV.U32 R234, RZ, RZ, R2 ;  /* 0x000000ffffea7224 */ /* 0x000fe400078e0002 */
[----:B------:R-:W-:Y:S02]  /*10010*/  IMAD.MOV.U32 R235, RZ, RZ, R0 ;  /* 0x000000ffffeb7224 */ /* 0x000fe400078e0000 */
        /* <DEDUP_REMOVED lines=10> */
[----:B------:R-:W-:Y:S01]  /*100c0*/  IMAD.MOV.U32 R229, RZ, RZ, R7 ;  /* 0x000000ffffe57224 */ /* 0x000fe200078e0007 */
[----:B------:R-:W-:Y:S01]  /*100d0*/  STL.64 [R1+0x16c8], R234 ;  /* 0x0016c8ea01007387 */ /* 0x000fe20000100a00 */
[----:B------:R-:W-:Y:S02]  /*100e0*/  IMAD.MOV.U32 R139, RZ, RZ, R225 ;  /* 0x000000ffff8b7224 */ /* 0x000fe400078e00e1 */
[----:B------:R-:W-:Y:S02]  /*100f0*/  IMAD.MOV.U32 R140, RZ, RZ, R224 ;  /* 0x000000ffff8c7224 */ /* 0x000fe400078e00e0 */
[----:B------:R-:W-:Y:S02]  /*10100*/  IMAD.MOV.U32 R226, RZ, RZ, R10 ;  /* 0x000000ffffe27224 */ /* 0x000fe400078e000a */
[----:B------:R-:W-:Y:S01]  /*10110*/  IMAD.MOV.U32 R227, RZ, RZ, R9 ;  /* 0x000000ffffe37224 */ /* 0x000fe200078e0009 */
[----:B------:R-:W-:Y:S01]  /*10120*/  MOV R143, R221 ;  /* 0x000000dd008f7202 */ /* 0x000fe20000000f00 */
[----:B------:R-:W-:Y:S01]  /*10130*/  IMAD.MOV.U32 R141, RZ, RZ, R223 ;  /* 0x000000ffff8d7224 */ /* 0x000fe200078e00df */
[----:B------:R-:W-:Y:S01]  /*10140*/  STL.64 [R1+0x16c0], R232 ;  /* 0x0016c0e801007387 */ /* 0x000fe20000100a00 */
        /* <DEDUP_REMOVED lines=23> */
[----:B------:R-:W-:Y:S01]  /*102c0*/  IMAD.MOV.U32 R151, RZ, RZ, R213 ;  /* 0x000000ffff977224 */ /* 0x000fe200078e00d5 */
[----:B------:R-:W-:Y:S01]  /*102d0*/  MOV R213, R23 ;  /* 0x0000001700d57202 */ /* 0x000fe20000000f00 */
[----:B------:R-:W-:Y:S02]  /*102e0*/  IMAD.MOV.U32 R214, RZ, RZ, R22 ;  /* 0x000000ffffd67224 */ /* 0x000fe400078e0016 */
[----:B------:R-:W-:Y:S01]  /*102f0*/  IMAD.MOV.U32 R215, RZ, RZ, R21 ;  /* 0x000000ffffd77224 */ /* 0x000fe200078e0015 */
        /* <DEDUP_REMOVED lines=122> */
[----:B------:R-:W-:-:S02]  /*10aa0*/  UMOV UR15, UR11 ;  /* 0x0000000b000f7c82 */ /* 0x000fc40008000000 */
        /* <DEDUP_REMOVED lines=32> */
[----:B------:R-:W-:Y:S01]  /*10cb0*/  STL.64 [R1+0x1318], R42 ;  /* 0x0013182a01007387 */ /* 0x000fe20000100a00 */
[----:B--2---:R-:W-:-:S06]  /*10cc0*/  WARPGROUP.ARRIVE ;  /* 0x00000000000079c5 */ /* 0x004fcc0000000000 */
[----:B------:R-:W-:Y:S01]  /*10cd0*/  HGMMA.64x256x16.F32.BF16 R108, gdesc[UR12], R108, gsb0 ;  /* 0x03e000000c6c79f0 */ /* 0x000fe2000800186c */
        /* <DEDUP_REMOVED lines=9> */
[----:B------:R-:W-:-:S03]  /*10d70*/  WARPGROUP.DEPBAR.LE gsb0, 0x0 ;  /* 0x00008000000079c5 */ /* 0x000fc60000010000 */
        /* <DEDUP_REMOVED lines=281> */
[----:B------:R-:W-:Y:S01]  /*11f10*/  MOV R4, R148 ;  /* 0x0000009400047202 */ /* 0x000fe20000000f00 */
[----:B------:R-:W-:Y:S02]  /*11f20*/  IMAD.MOV.U32 R3, RZ, RZ, R149 ;  /* 0x000000ffff037224 */ /* 0x000fe400078e0095 */
[----:B------:R-:W-:Y:S01]  /*11f30*/  STL.64 [R1+0x48], R42 ;  /* 0x0000482a01007387 */ /* 0x000fe20000100a00 */
[----:B------:R-:W-:-:S03]  /*11f40*/  IMAD.MOV.U32 R6, RZ, RZ, R146 ;  /* 0x000000ffff067224 */ /* 0x000fc600078e0092 */
[----:B------:R0:W-:Y:S01]  /*11f50*/  STL [R1+0x50], R44 ;  /* 0x0000502c01007387 */ /* 0x0001e20000100800 */
        /* <DEDUP_REMOVED lines=26> */
[----:B-1----:R-:W-:Y:S02]  /*12100*/  IMAD.MOV.U32 R152, RZ, RZ, R128 ;  /* 0x000000ffff987224 */ /* 0x002fe400078e0080 */
[----:B------:R-:W-:Y:S01]  /*12110*/  IMAD.MOV.U32 R23, RZ, RZ, R129 ;  /* 0x000000ffff177224 */ /* 0x000fe200078e0081 */
[----:B------:R-:W2:Y:S01]  /*12120*/  LDL.LU.64 R132, [R1+0x1280] ;  /* 0x0012800001847983 */ /* 0x000ea20000300a00 */
[----:B------:R-:W-:Y:S02]  /*12130*/  IMAD.MOV.U32 R154, RZ, RZ, R126 ;  /* 0x000000ffff9a7224 */ /* 0x000fe400078e007e */
[----:B------:R-:W-:Y:S01]  /*12140*/  IMAD.MOV.U32 R153, RZ, RZ, R127 ;  /* 0x000000ffff997224 */ /* 0x000fe200078e007f */
[----:B------:R-:W2:Y:S01]  /*12150*/  LDL.LU.64 R130, [R1+0x1278] ;  /* 0x0012780001827983 */ /* 0x000ea20000300a00 */
[----:B---3--:R-:W-:Y:S02]  /*12160*/  IMAD.MOV.U32 R156, RZ, RZ, R124 ;  /* 0x000000ffff9c7224 */ /* 0x008fe400078e007c */
[----:B------:R-:W-:Y:S01]  /*12170*/  IMAD.MOV.U32 R155, RZ, RZ, R125 ;  /* 0x000000ffff9b7224 */ /* 0x000fe200078e007d */
[----:B------:R-:W2:Y:S01]  /*12180*/  LDL.LU.64 R128, [R1+0x1270] ;  /* 0x0012700001807983 */ /* 0x000ea20000300a00 */
[----:B----4-:R-:W-:Y:S01]  /*12190*/  IMAD.MOV.U32 R158, RZ, RZ, R122 ;  /* 0x000000ffff9e7224 */ /* 0x010fe200078e007a */
        /* <DEDUP_REMOVED lines=417> */
[----:B------:R-:W-:Y:S01]  /*13bb0*/  IMAD.MOV.U32 R150, RZ, RZ, R2 ;  /* 0x000000ffff967224 */ /* 0x000fe200078e0002 */
[----:B------:R-:W-:Y:S01]  /*13bc0*/  MOV R149, R3 ;  /* 0x0000000300957202 */ /* 0x000fe20000000f00 */
[----:B------:R-:W-:-:S02]  /*13bd0*/  IMAD.MOV.U32 R151, RZ, RZ, R0 ;  /* 0x000000ffff977224 */ /* 0x000fc400078e0000 */
        /* <DEDUP_REMOVED lines=246> */
[----:B------:R-:W-:-:S03]  /*14b40*/  MOV R2, R150 ;  /* 0x0000009600027202 */ /* 0x000fc60000000f00 */
[----:B------:R-:W-:Y:S01]  /*14b50*/  STL.64 [R1+0x438], R38 ;  /* 0x0004382601007387 */ /* 0x000fe20000100a00 */
[----:B------:R-:W-:-:S03]  /*14b60*/  IMAD.MOV.U32 R0, RZ, RZ, R151 ;  /* 0x000000ffff007224 */ /* 0x000fc600078e0097 */
        /* <DEDUP_REMOVED lines=591> */
[----:B------:R-:W-:-:S02]  /*17060*/  IMAD.MOV.U32 R148, RZ, RZ, R4 ;  /* 0x000000ffff947224 */ /* 0x000fc400078e0004 */
[----:B------:R-:W-:Y:S02]  /*17070*/  IMAD.MOV.U32 R149, RZ, RZ, R3 ;  /* 0x000000ffff957224 */ /* 0x000fe400078e0003 */
[----:B------:R-:W-:Y:S02]  /*17080*/  IMAD.MOV.U32 R146, RZ, RZ, R6 ;  /* 0x000000ffff927224 */ /* 0x000fe400078e0006 */
[----:B------:R-:W-:Y:S01]  /*17090*/  IMAD.MOV.U32 R147, RZ, RZ, R5 ;  /* 0x000000ffff937224 */ /* 0x000fe200078e0005 */
[----:B------:R-:W-:Y:S01]  /*170a0*/  MOV R142, R10 ;  /* 0x0000000a008e7202 */ /* 0x000fe20000000f00 */
        /* <DEDUP_REMOVED lines=871> */
[----:B------:R-:W-:Y:S01]  /*1a720*/  BPT.TRAP 0x1 ;  /* 0x000000040000795c */ /* 0x000fe20000300000 */
.L_x_23:
[----:B------:R-:W-:Y:S02]  /*1a730*/  UISETP.GT.U32.AND UP0, UPT, UR40, 0x1, UPT ;  /* 0x000000012800788c */ /* 0x000fe4000bf04070 */
[----:B------:R-:W-:-:S04]  /*1a740*/  ULEA UR7, UR6, UR7, 0x3 ;  /* 0x0000000706077291 */ /* 0x000fc8000f8e183f */
[----:B------:R-:W-:Y:S01]  /*1a750*/  UIADD3 UR7, UR7, 0x10, URZ ;  /* 0x0000001007077890 */ /* 0x000fe2000fffe03f */
[----:B------:R-:W-:-:S03]  /*1a760*/  PLOP3.LUT P1, PT, PT, PT, UP0, 0x80, 0x0 ;  /* 0x000000000000781c */ /* 0x000fc60003f2f008 */
[----:B------:R-:W-:-:S09]  /*1a770*/  UPRMT UR7, URZ, 0x654, UR7 ;  /* 0x000006543f077896 */ /* 0x000fd20008000007 */
[----:B------:R-:W-:Y:S01]  /*1a780*/  SYNCS.ARRIVE.TRANS64.RED.A1T0 RZ, [UR7], RZ ;  /* 0x000000ffffff79a7 */ /* 0x000fe20008100407 */
[----:B------:R-:W-:Y:S05]  /*1a790*/  @P1 BRA `(.L_x_24) ;  /* 0x0000000000041947 */ /* 0x000fea0003800000 */
[----:B------:R-:W-:Y:S01]  /*1a7a0*/  BPT.TRAP 0x1 ;  /* 0x000000040000795c */ /* 0x000fe20000300000 */
.L_x_24:
[----:B------:R-:W-:Y:S01]  /*1a7b0*/  UIADD3 UR16, UR16, 0x1, URZ ;  /* 0x0000000110107890 */ /* 0x000fe2000fffe03f */
[C---:B-----5:R-:W-:Y:S01]  /*1a7c0*/  ISETP.GT.AND P1, PT, R3.reuse, 0x1, PT ;  /* 0x000000010300780c */ /* 0x060fe20003f24270 */
[----:B------:R-:W-:Y:S01]  /*1a7d0*/  UIADD3 UR6, UR6, 0x1, URZ ;  /* 0x0000000106067890 */ /* 0x000fe2000fffe03f */
[----:B------:R-:W-:Y:S01]  /*1a7e0*/  VIADD R3, R3, 0xffffffff ;  /* 0xffffffff03037836 */ /* 0x000fe20000000000 */
[----:B------:R-:W-:Y:S02]  /*1a7f0*/  UISETP.NE.AND UP0, UPT, UR16, 0x2, UPT ;  /* 0x000000021000788c */ /* 0x000fe4000bf05270 */
[----:B------:R-:W-:Y:S02]  /*1a800*/  UISETP.NE.AND UP1, UPT, UR6, 0x2, UPT ;  /* 0x000000020600788c */ /* 0x000fe4000bf25270 */
[----:B------:R-:W-:Y:S02]  /*1a810*/  USEL UR7, URZ, 0x1, UP0 ;  /* 0x000000013f077887 */ /* 0x000fe40008000000 */
[----:B------:R-:W-:-:S02]  /*1a820*/  USEL UR16, UR16, URZ, UP0 ;  /* 0x0000003f10107287 */ /* 0x000fc40008000000 */
[----:B------:R-:W-:Y:S02]  /*1a830*/  USEL UR6, UR6, URZ, UP1 ;  /* 0x0000003f06067287 */ /* 0x000fe40008800000 */
[----:B------:R-:W-:Y:S01]  /*1a840*/  LOP3.LUT R0, R0, UR7, RZ, 0x3c, !PT ;  /* 0x0000000700007c12 */ /* 0x000fe2000f8e3cff */
[----:B------:R-:W-:Y:S09]  /*1a850*/  @P1 BRA `(.L_x_25) ;  /* 0xffffff2400b01947 */ /* 0x000ff2000383ffff */
.L_x_18:
[----:B------:R-:W1:Y:S02]  /*1a860*/  LDC R0, c[0x0][0x28c] ;  /* 0x0000a300ff007b82 */ /* 0x000e640000000800 */
[----:B-1----:R-:W-:-:S13]  /*1a870*/  ISETP.GE.AND P1, PT, R0, 0x1, PT ;  /* 0x000000010000780c */ /* 0x002fda0003f26270 */
[----:B------:R-:W-:Y:S05]  /*1a880*/  @!P1 BRA `(.L_x_26) ;  /* 0x0000000000449947 */ /* 0x000fea0003800000 */
[----:B------:R-:W-:Y:S05]  /*1a890*/  @!P0 BRA `(.L_x_27) ;  /* 0x0000000000048947 */ /* 0x000fea0003800000 */
[----:B------:R-:W-:Y:S01]  /*1a8a0*/  BPT.TRAP 0x1 ;  /* 0x000000040000795c */ /* 0x000fe20000300000 */
.L_x_27:
[----:B------:R-:W1:Y:S01]  /*1a8b0*/  S2UR UR6, SR_CgaCtaId ;  /* 0x00000000000679c3 */ /* 0x000e620000008800 */
[----:B------:R-:W-:Y:S01]  /*1a8c0*/  UISETP.LT.AND UP0, UPT, UR44, 0x1, UPT ;  /* 0x000000012c00788c */ /* 0x000fe2000bf01270 */
[----:B------:R-:W-:-:S03]  /*1a8d0*/  UMOV UR5, 0x400 ;  /* 0x0000040000057882 */ /* 0x000fc60000000000 */
[----:B------:R-:W-:Y:S02]  /*1a8e0*/  USEL UR4, UR44, 0x1, UP0 ;  /* 0x000000012c047887 */ /* 0x000fe40008000000 */
[----:B------:R-:W-:Y:S02]  /*1a8f0*/  UISETP.GT.U32.AND UP0, UPT, UR40, 0x1, UPT ;  /* 0x000000012800788c */ /* 0x000fe4000bf04070 */
[----:B------:R-:W-:-:S04]  /*1a900*/  UIADD3 UR4, UR39, UR44, -UR4 ;  /* 0x0000002c27047290 */ /* 0x000fc8000fffe804 */
[----:B------:R-:W-:Y:S01]  /*1a910*/  USHF.L.U32 UR4, UR4, 0x3, URZ ;  /* 0x0000000304047899 */ /* 0x000fe2000800063f */
[----:B------:R-:W-:-:S03]  /*1a920*/  PLOP3.LUT P0, PT, PT, PT, UP0, 0x80, 0x0 ;  /* 0x000000000000781c */ /* 0x000fc60003f0f008 */
[----:B------:R-:W-:Y:S02]  /*1a930*/  ULOP3.LUT UR4, UR4, 0x8, URZ, 0xc0, !UPT ;  /* 0x0000000804047892 */ /* 0x000fe4000f8ec03f */
[----:B-1----:R-:W-:-:S04]  /*1a940*/  ULEA UR5, UR6, UR5, 0x18 ;  /* 0x0000000506057291 */ /* 0x002fc8000f8ec03f */
[----:B------:R-:W-:-:S04]  /*1a950*/  UIADD3 UR4, UR5, 0x10, UR4 ;  /* 0x0000001005047890 */ /* 0x000fc8000fffe004 */
[----:B------:R-:W-:-:S09]  /*1a960*/  UPRMT UR4, URZ, 0x654, UR4 ;  /* 0x000006543f047896 */ /* 0x000fd20008000004 */
[----:B------:R-:W-:Y:S01]  /*1a970*/  SYNCS.ARRIVE.TRANS64.RED.A1T0 RZ, [UR4], RZ ;  /* 0x000000ffffff79a7 */ /* 0x000fe20008100404 */
[----:B------:R-:W-:Y:S05]  /*1a980*/  @P0 BRA `(.L_x_26) ;  /* 0x0000000000040947 */ /* 0x000fea0003800000 */
[----:B------:R-:W-:Y:S01]  /*1a990*/  BPT.TRAP 0x1 ;  /* 0x000000040000795c */ /* 0x000fe20000300000 */
.L_x_26:
[----:B------:R-:W1:Y:S01]  /*1a9a0*/  S2R R0, SR_TID.X ;  /* 0x0000000000007919 */ /* 0x000e620000002100 */
[----:B------:R-:W-:Y:S01]  /*1a9b0*/  USHF.L.U32 UR42, UR42, 0x9, URZ ;  /* 0x000000092a2a7899 */ /* 0x000fe2000800063f */
[----:B------:R-:W-:Y:S01]  /*1a9c0*/  ULDC UR9, c[0x0][0x288] ;  /* 0x0000a20000097ab9 */ /* 0x000fe20000000800 */
[----:B------:R-:W2:Y:S01]  /*1a9d0*/  S2R R5, SR_TID.X ;  /* 0x0000000000057919 */ /* 0x000ea20000002100 */
[----:B------:R-:W-:Y:S02]  /*1a9e0*/  UIADD3 UR39, UR44, UR39, URZ ;  /* 0x000000272c277290 */ /* 0x000fe4000fffe03f */
[----:B------:R-:W-:Y:S01]  /*1a9f0*/  UIMAD.WIDE UR6, UR41, 0x100, URZ ;  /* 0x00000100290678a5 */ /* 0x000fe2000f8e023f */
[----:B------:R-:W-:Y:S01]  /*1aa00*/  IMAD.U32 R10, RZ, RZ, UR42 ;  /* 0x0000002aff0a7e24 */ /* 0x000fe2000f8e00ff */
[----:B------:R-:W-:Y:S02]  /*1aa10*/  USHF.L.U32 UR41, UR41, 0x8, URZ ;  /* 0x0000000829297899 */ /* 0x000fe4000800063f */
[----:B------:R-:W-:Y:S01]  /*1aa20*/  UISETP.GE.AND UP2, UPT, UR42, UR9, UPT ;  /* 0x000000092a00728c */ /* 0x000fe2000bf46270 */
[----:B------:R-:W-:Y:S01]  /*1aa30*/  ULDC UR8, c[0x0][0x284] ;  /* 0x0000a10000087ab9 */ /* 0x000fe20000000800 */
[----:B------:R-:W-:-:S02]  /*1aa40*/  USHF.R.U32.HI UR4, URZ, 0x1, UR39 ;  /* 0x000000013f047899 */ /* 0x000fc40008011627 */
[----:B------:R-:W-:Y:S02]  /*1aa50*/  UISETP.GE.OR UP2, UPT, UR41, UR8, UP2 ;  /* 0x000000082900728c */ /* 0x000fe40009746670 */
[----:B------:R-:W-:Y:S02]  /*1aa60*/  ULOP3.LUT UR4, UR4, 0x1, URZ, 0xc0, !UPT ;  /* 0x0000000104047892 */ /* 0x000fe4000f8ec03f */
[----:B------:R-:W-:Y:S01]  /*1aa70*/  USHF.R.S32.HI UR12, URZ, 0x1f, UR43 ;  /* 0x0000001f3f0c7899 */ /* 0x000fe2000801142b */
[----:B------:R-:W-:Y:S01]  /*1aa80*/  ULDC.64 UR10, c[0x0][0x5d0] ;  /* 0x00017400000a7ab9 */ /* 0x000fe20000000a00 */
[----:B------:R-:W-:Y:S01]  /*1aa90*/  UISETP.GT.U32.AND UP1, UPT, UR39, 0x1, UPT ;  /* 0x000000012700788c */ /* 0x000fe2000bf24070 */
[----:B------:R-:W-:Y:S01]  /*1aaa0*/  PLOP3.LUT P0, PT, PT, PT, UP2, 0x80, 0x0 ;  /* 0x000000000000781c */ /* 0x000fe20003f0f028 */
[----:B------:R-:W-:Y:S01]  /*1aab0*/  UISETP.NE.U32.AND UP0, UPT, UR4, 0x1, UPT ;  /* 0x000000010400788c */ /* 0x000fe2000bf05070 */
[----:B------:R-:W-:Y:S01]  /*1aac0*/  IMAD.U32 R6, RZ, RZ, UR10 ;  /* 0x0000000aff067e24 */ /* 0x000fe2000f8e00ff */
[----:B------:R-:W-:-:S02]  /*1aad0*/  UIMAD UR5, UR12, UR10, URZ ;  /* 0x0000000a0c0572a4 */ /* 0x000fc4000f8e023f */
[----:B------:R-:W-:Y:S02]  /*1aae0*/  UISETP.LT.U32.AND UP1, UPT, UR44, 0x2, UP1 ;  /* 0x000000022c00788c */ /* 0x000fe40008f21070 */
[----:B------:R-:W-:Y:S01]  /*1aaf0*/  UISETP.GT.U32.AND UP0, UPT, UR44, 0x1, !UP0 ;  /* 0x000000012c00788c */ /* 0x000fe2000c704070 */
[----:B-1---5:R-:W-:Y:S01]  /*1ab00*/  SHF.R.U32.HI R3, RZ, 0x7, R0 ;  /* 0x00000007ff037819 */ /* 0x022fe20000011600 */
[----:B------:R-:W-:Y:S02]  /*1ab10*/  UIMAD UR5, UR43, UR11, UR5 ;  /* 0x0000000b2b0572a4 */ /* 0x000fe4000f8e0205 */
[----:B------:R-:W-:Y:S01]  /*1ab20*/  USEL UR4, URZ, 0x1, !UP0 ;  /* 0x000000013f047887 */ /* 0x000fe2000c000000 */
[----:B------:R-:W-:Y:S01]  /*1ab30*/  LOP3.LUT R3, R3, 0x1, RZ, 0xc0, !PT ;  /* 0x0000000103037812 */ /* 0x000fe200078ec0ff */
[C---:B--2---:R-:W-:Y:S01]  /*1ab40*/  IMAD.SHL.U32 R11, R5.reuse, 0x2, RZ ;  /* 0x00000002050b7824 */ /* 0x044fe200078e00ff */
[----:B------:R-:W-:Y:S01]  /*1ab50*/  SHF.R.U32.HI R0, RZ, 0x2, R5 ;  /* 0x00000002ff007819 */ /* 0x000fe20000011605 */
[----:B------:R-:W-:Y:S01]  /*1ab60*/  ULOP3.LUT UR39, UR39, 0x1, URZ, 0xc0, !UPT ;  /* 0x0000000127277892 */ /* 0x000fe2000f8ec03f */
[----:B------:R-:W-:Y:S01]  /*1ab70*/  LOP3.LUT R4, R5, 0x60, RZ, 0xc0, !PT ;  /* 0x0000006005047812 */ /* 0x000fe200078ec0ff */
[----:B------:R-:W-:Y:S01]  /*1ab80*/  IMAD.SHL.U32 R19, R3, 0x40, RZ ;  /* 0x0000004003137824 */ /* 0x000fe200078e00ff */
[----:B------:R-:W-:-:S02]  /*1ab90*/  LOP3.LUT R0, R0, 0x7, RZ, 0xc0, !PT ;  /* 0x0000000700007812 */ /* 0x000fc400078ec0ff */
[----:B------:R-:W-:Y:S02]  /*1aba0*/  SHF.R.U32.HI R4, RZ, 0x1, R4 ;  /* 0x00000001ff047819 */ /* 0x000fe40000011604 */
[--C-:B------:R-:W-:Y:S02]  /*1abb0*/  LOP3.LUT R19, R19, 0x40, R0.reuse, 0xe2, !PT ;  /* 0x0000004013137812 */ /* 0x100fe400078ee200 */
[----:B------:R-:W-:Y:S02]  /*1abc0*/  IADD3 R0, RZ, -R4, -R0 ;  /* 0x80000004ff007210 */ /* 0x000fe40007ffe800 */
[----:B------:R-:W-:Y:S02]  /*1abd0*/  LOP3.LUT R10, R10, 0x6, R11, 0xf8, !PT ;  /* 0x000000060a0a7812 */ /* 0x000fe400078ef80b */
[----:B------:R-:W-:Y:S01]  /*1abe0*/  LOP3.LUT R19, R19, UR6, R4, 0xfe, !PT ;  /* 0x0000000613137c12 */ /* 0x000fe2000f8efe04 */
[----:B------:R-:W-:Y:S01]  /*1abf0*/  IMAD R0, R3, -0x40, R0 ;  /* 0xffffffc003007824 */ /* 0x000fe200078e0200 */
[----:B------:R-:W-:Y:S01]  /*1ac00*/  LOP3.LUT R3, R5, 0x3, RZ, 0xc0, !PT ;  /* 0x0000000305037812 */ /* 0x000fe200078ec0ff */
[----:B------:R-:W-:Y:S01]  /*1ac10*/  IMAD.MOV.U32 R4, RZ, RZ, -0x2 ;  /* 0xfffffffeff047424 */ /* 0x000fe200078e00ff */
[----:B------:R-:W-:-:S03]  /*1ac20*/  SHF.R.S32.HI R11, RZ, 0x1f, R10 ;  /* 0x0000001fff0b7819 */ /* 0x000fc6000001140a */
[----:B------:R-:W-:Y:S01]  /*1ac30*/  IMAD R3, R3, R4, UR9 ;  /* 0x0000000903037e24 */ /* 0x000fe2000f8e0204 */
[----:B------:R-:W-:Y:S01]  /*1ac40*/  MOV R4, UR8 ;  /* 0x0000000800047c02 */ /* 0x000fe20008000f00 */
[----:B------:R-:W-:Y:S01]  /*1ac50*/  USEL UR8, URZ, 0x1, !UP1 ;  /* 0x000000013f087887 */ /* 0x000fe2000c800000 */
[----:B------:R-:W-:Y:S02]  /*1ac60*/  IMAD.WIDE.U32 R6, R6, UR43, R10 ;  /* 0x0000002b06067c25 */ /* 0x000fe4000f8e000a */
[----:B------:R-:W-:Y:S01]  /*1ac70*/  IADD3 R0, R4, -UR41, R0 ;  /* 0x8000002904007c10 */ /* 0x000fe2000fffe000 */
[----:B------:R-:W-:Y:S01]  /*1ac80*/  ULOP3.LUT UR38, UR4, UR38, UR8, 0x96, !UPT ;  /* 0x0000002604267292 */ /* 0x000fe2000f8e9608 */
[----:B------:R-:W-:Y:S01]  /*1ac90*/  VIADD R7, R7, UR5 ;  /* 0x0000000507077c36 */ /* 0x000fe20008000000 */
[----:B------:R-:W-:Y:S01]  /*1aca0*/  UMOV UR41, 0xffffffff ;  /* 0xffffffff00297882 */ /* 0x000fe20000000000 */
[----:B------:R-:W-:Y:S01]  /*1acb0*/  VIADD R3, R3, -UR42 ;  /* 0x8000002a03037c36 */ /* 0x000fe20008000000 */
[----:B------:R-:W-:Y:S08]  /*1acc0*/  @P0 BRA `(.L_x_28) ;  /* 0x0000023400300947 */ /* 0x000ff00003800000 */
[----:B------:R-:W-:Y:S01]  /*1acd0*/  FSETP.NEU.AND P0, PT, R16, RZ, PT ;  /* 0x000000ff1000720b */ /* 0x000fe20003f0d000 */
[----:B------:R-:W-:Y:S01]  /*1ace0*/  ULDC.64 UR8, c[0x0][0x5c8] ;  /* 0x0001720000087ab9 */ /* 0x000fe20000000a00 */
[----:B------:R-:W-:Y:S01]  /*1acf0*/  ISETP.GT.AND P5, PT, R3, RZ, PT ;  /* 0x000000ff0300720c */ /* 0x000fe20003fa4270 */
[----:B------:R-:W-:Y:S01]  /*1ad00*/  UIMAD UR4, UR7, UR8, URZ ;  /* 0x00000008070472a4 */ /* 0x000fe2000f8e023f */
[----:B------:R-:W-:Y:S01]  /*1ad10*/  IMAD.U32 R14, RZ, RZ, UR9 ;  /* 0x00000009ff0e7e24 */ /* 0x000fe2000f8e00ff */
[----:B------:R-:W-:Y:S01]  /*1ad20*/  BSSY B0, `(.L_x_28) ;  /* 0x0002346000007945 */ /* 0x000fe20003800000 */
[----:B------:R-:W-:Y:S01]  /*1ad30*/  IMAD.WIDE.U32 R6, R19, UR8, R6 ;  /* 0x0000000813067c25 */ /* 0x000fe2000f8e0006 */
[----:B------:R-:W-:-:S03]  /*1ad40*/  ISETP.GT.AND P1, PT, R0, RZ, P5 ;  /* 0x000000ff0000720c */ /* 0x000fc60002f24270 */
[----:B------:R-:W-:-:S04]  /*1ad50*/  IMAD R14, R19, R14, UR4 ;  /* 0x00000004130e7e24 */ /* 0x000fc8000f8e020e */
[----:B------:R-:W-:Y:S01]  /*1ad60*/  IMAD.IADD R14, R7, 0x1, R14 ;  /* 0x00000001070e7824 */ /* 0x000fe200078e020e */
[----:B------:R-:W-:Y:S06]  /*1ad70*/  @!P0 BRA `(.L_x_29) ;  /* 0x0000018000108947 */ /* 0x000fec0003800000 */
[----:B------:R-:W1:Y:S01]  /*1ad80*/  LDC.64 R8, c[0x0][0x5b0] ;  /* 0x00016c00ff087b82 */ /* 0x000e620000000a00 */
[----:B------:R-:W2:Y:S07]  /*1ad90*/  LDL.LU R15, [R1+0x400] ;  /* 0x00040000010f7983 */ /* 0x000eae0000300800 */
[----:B0-----:R-:W0:Y:S08]  /*1ada0*/  LDC.64 R152, c[0x0][0x5b8] ;  /* 0x00016e00ff987b82 */ /* 0x001e300000000a00 */
[----:B------:R-:W3:Y:S01]  /*1adb0*/  LDC.64 R20, c[0x0][0x5a8] ;  /* 0x00016a00ff147b82 */ /* 0x000ee20000000a00 */
[----:B-1----:R-:W-:Y:S01]  /*1adc0*/  R2UR UR4, R8 ;  /* 0x00000000080472ca */ /* 0x002fe200000e0000 */
[----:B0-----:R-:W-:-:S02]  /*1add0*/  IMAD R160, R152, UR12, RZ ;  /* 0x0000000c98a07c24 */ /* 0x001fc4000f8e02ff */
[----:B------:R-:W-:-:S10]  /*1ade0*/  IMAD.WIDE.U32 R154, R152, UR43, R10 ;  /* 0x0000002b989a7c25 */ /* 0x000fd4000f8e000a */
[----:B------:R-:W-:Y:S01]  /*1adf0*/  UIMAD UR4, UR7, UR4, URZ ;  /* 0x00000004070472a4 */ /* 0x000fe2000f8e023f */
[----:B------:R-:W-:Y:S02]  /*1ae00*/  IMAD R160, R153, UR43, R160 ;  /* 0x0000002b99a07c24 */ /* 0x000fe4000f8e02a0 */
[----:B------:R-:W-:Y:S02]  /*1ae10*/  IMAD.MOV.U32 R22, RZ, RZ, R154 ;  /* 0x000000ffff167224 */ /* 0x000fe400078e009a */
[----:B------:R-:W-:Y:S02]  /*1ae20*/  IMAD.IADD R23, R155, 0x1, R160 ;  /* 0x000000019b177824 */ /* 0x000fe400078e02a0 */
[C---:B------:R-:W-:Y:S01]  /*1ae30*/  IMAD R158, R19.reuse, R9, UR4 ;  /* 0x00000004139e7e24 */ /* 0x040fe2000f8e0209 */
[----:B------:R-:W-:Y:S01]  /*1ae40*/  ULDC.64 UR4, c[0x0][0x5c0] ;  /* 0x0001700000047ab9 */ /* 0x000fe20000000a00 */
[----:B------:R-:W-:-:S04]  /*1ae50*/  IMAD.WIDE.U32 R4, R19, R8, R22 ;  /* 0x0000000813047225 */ /* 0x000fc800078e0016 */
[----:B------:R-:W-:Y:S01]  /*1ae60*/  IMAD.IADD R5, R5, 0x1, R158 ;  /* 0x0000000105057824 */ /* 0x000fe200078e029e */
[----:B---3--:R-:W-:-:S04]  /*1ae70*/  LEA R12, P0, R4, R20, 0x1 ;  /* 0x00000014040c7211 */ /* 0x008fc800078008ff */
[----:B------:R-:W-:-:S05]  /*1ae80*/  LEA.HI.X R13, R4, R21, R5, 0x1, P0 ;  /* 0x00000015040d7211 */ /* 0x000fca00000f0c05 */
[----:B------:R-:W3:Y:S01]  /*1ae90*/  @P1 LDG.E.LTC128B.U16 R153, desc[UR36][R12.64] ;  /* 0x000000240c991981 */ /* 0x000ee2000c1e1520 */
[----:B------:R-:W-:Y:S01]  /*1aea0*/  ISETP.GT.AND P3, PT, R3, 0x1, PT ;  /* 0x000000010300780c */ /* 0x000fe20003f64270 */
[----:B------:R-:W-:Y:S01]  /*1aeb0*/  BSSY B1, `(.L_x_30) ;  /* 0x0000013000017945 */ /* 0x000fe20003800000 */
[----:B------:R-:W-:-:S11]  /*1aec0*/  LOP3.LUT R17, R17, 0xfffffffd, RZ, 0xc0, !PT ;  /* 0xfffffffd11117812 */ /* 0x000fd600078ec0ff */
[----:B------:R-:W-:Y:S02]  /*1aed0*/  @P3 LOP3.LUT R17, R17, 0x2, RZ, 0xfc, !PT ;  /* 0x0000000211113812 */ /* 0x000fe400078efcff */
[----:B---3--:R-:W-:-:S05]  /*1aee0*/  SHF.L.U32 R4, R153, 0x10, RZ ;  /* 0x0000001099047819 */ /* 0x008fca00000006ff */
[----:B------:R-:W-:-:S04]  /*1aef0*/  FMUL R4, R4, R16 ;  /* 0x0000001004047220 */ /* 0x000fc80000400000 */
[----:B--2---:R-:W-:Y:S01]  /*1af00*/  FFMA R7, R15, R2, R4 ;  /* 0x000000020f077223 */ /* 0x004fe20000000004 */
[----:B------:R-:W-:-:S04]  /*1af10*/  LEA R4, P0, R6, UR4, 0x1 ;  /* 0x0000000406047c11 */ /* 0x000fc8000f8008ff */
[----:B------:R-:W-:Y:S02]  /*1af20*/  LEA.HI.X R5, R6, UR5, R14, 0x1, P0 ;  /* 0x0000000506057c11 */ /* 0x000fe400080f0c0e */
[----:B------:R-:W-:-:S05]  /*1af30*/  F2FP.BF16.F32.PACK_AB R6, RZ, R7 ;  /* 0x00000007ff06723e */ /* 0x000fca00000010ff */
[----:B------:R0:W-:Y:S02]  /*1af40*/  @P1 STG.E.U16 desc[UR36][R4.64], R6 ;  /* 0x0000000604001986 */ /* 0x0001e4000c101524 */
[----:B0-----:R-:W-:-:S04]  /*1af50*/  IMAD.WIDE.U32 R6, R19, R8, R10 ;  /* 0x0000000813067225 */ /* 0x001fc800078e000a */
[----:B------:R-:W-:Y:S02]  /*1af60*/  IMAD.IADD R7, R158, 0x1, R7 ;  /* 0x000000019e077824 */ /* 0x000fe400078e0207 */
[----:B------:R-:W-:-:S04]  /*1af70*/  IMAD.WIDE.U32 R6, R152, UR43, R6 ;  /* 0x0000002b98067c25 */ /* 0x000fc8000f8e0006 */
[----:B------:R-:W-:Y:S01]  /*1af80*/  IMAD.IADD R7, R160, 0x1, R7 ;  /* 0x00000001a0077824 */ /* 0x000fe200078e0207 */
[----:B------:R-:W-:-:S04]  /*1af90*/  LEA R14, P0, R6, R20, 0x1 ;  /* 0x00000014060e7211 */ /* 0x000fc800078008ff */
[----:B------:R-:W-:Y:S02]  /*1afa0*/  LEA.HI.X R15, R6, R21, R7, 0x1, P0 ;  /* 0x00000015060f7211 */ /* 0x000fe400000f0c07 */
[----:B------:R-:W-:-:S13]  /*1afb0*/  ISETP.GT.AND P0, PT, R0, RZ, P3 ;  /* 0x000000ff0000720c */ /* 0x000fda0001f04270 */
[----:B------:R-:W-:Y:S05]  /*1afc0*/  @!P0 BRA `(.L_x_31) ;  /* 0x0000000000048947 */ /* 0x000fea0003800000 */
[----:B------:R0:W5:Y:S02]  /*1afd0*/  LDG.E.LTC128B.U16 R153, desc[UR36][R14.64+0x2] ;  /* 0x000002240e997981 */ /* 0x000164000c1e1520 */
.L_x_31:
[----:B------:R-:W-:Y:S05]  /*1afe0*/  BSYNC B1 ;  /* 0x0000000000017941 */ /* 0x000fea0003800000 */
.L_x_30:
[----:B------:R-:W2:Y:S01]  /*1aff0*/  LDL.LU R7, [R1+0x404] ;  /* 0x0004040001077983 */ /* 0x000ea20000300800 */
[----:B-----5:R-:W-:Y:S01]  /*1b000*/  IMAD.U32 R6, R153, 0x10000, RZ ;  /* 0x0001000099067824 */ /* 0x020fe200078e00ff */
[C---:B------:R-:W-:Y:S01]  /*1b010*/  SHF.L.U64.HI R157, R8.reuse, 0x3, R9 ;  /* 0x00000003089d7819 */ /* 0x040fe20000010209 */
[----:B------:R-:W-:Y:S01]  /*1b020*/  IMAD.SHL.U32 R156, R8, 0x8, RZ ;  /* 0x00000008089c7824 */ /* 0x000fe200078e00ff */
[----:B------:R-:W3:Y:S01]  /*1b030*/  LDL.LU R159, [R1+0x408] ;  /* 0x00040800019f7983 */ /* 0x000ee20000300800 */
[----:B------:R-:W-:-:S04]  /*1b040*/  FMUL R6, R6, R16 ;  /* 0x0000001006067220 */ /* 0x000fc80000400000 */
[----:B--2---:R-:W-:-:S05]  /*1b050*/  FFMA R6, R7, R2, R6 ;  /* 0x0000000207067223 */ /* 0x004fca0000000006 */
[----:B------:R-:W-:-:S05]  /*1b060*/  F2FP.BF16.F32.PACK_AB R6, RZ, R6 ;  /* 0x00000006ff06723e */ /* 0x000fca00000010ff */
[----:B------:R1:W-:Y:S01]  /*1b070*/  @P0 STG.E.U16 desc[UR36][R4.64+0x2], R6 ;  /* 0x0000020604000986 */ /* 0x0003e2000c101524 */
[----:B------:R-:W-:Y:S01]  /*1b080*/  ISETP.GT.AND P0, PT, R0, 0x8, P5 ;  /* 0x000000080000780c */ /* 0x000fe20002f04270 */
[----:B-1----:R-:W-:-:S04]  /*1b090*/  IMAD.WIDE.U32 R6, R19, R8, R156 ;  /* 0x0000000813067225 */ /* 0x002fc800078e009c */
[----:B------:R-:W-:Y:S01]  /*1b0a0*/  IMAD.IADD R158, R158, 0x1, R7 ;  /* 0x000000019e9e7824 */ /* 0x000fe200078e0207 */
[----:B------:R-:W-:-:S05]  /*1b0b0*/  IADD3 R7, P1, R154, R6, RZ ;  /* 0x000000069a077210 */ /* 0x000fca0007f3e0ff */
[----:B------:R-:W-:Y:S01]  /*1b0c0*/  IMAD.X R13, R158, 0x1, R23, P1 ;  /* 0x000000019e0d7824 */ /* 0x000fe200008e0617 */
[----:B------:R-:W-:-:S04]  /*1b0d0*/  LEA R12, P1, R7, R20, 0x1 ;  /* 0x00000014070c7211 */ /* 0x000fc800078208ff */
[----:B------:R-:W-:-:S05]  /*1b0e0*/  LEA.HI.X R13, R7, R21, R13, 0x1, P1 ;  /* 0x00000015070d7211 */ /* 0x000fca00008f0c0d */
[----:B------:R1:W2:Y:S01]  /*1b0f0*/  @P0 LDG.E.LTC128B.U16 R153, desc[UR36][R12.64] ;  /* 0x000000240c990981 */ /* 0x0002a2000c1e1520 */
[----:B------:R-:W-:Y:S01]  /*1b100*/  IADD3 R6, P1, R10, R6, RZ ;  /* 0x000000060a067210 */ /* 0x000fe20007f3e0ff */
[----:B------:R-:W-:Y:S01]  /*1b110*/  IMAD.U32 R164, RZ, RZ, UR8 ;  /* 0x00000008ffa47e24 */ /* 0x000fe2000f8e00ff */
[----:B------:R-:W-:Y:S01]  /*1b120*/  BSSY B1, `(.L_x_32) ;  /* 0x0000015000017945 */ /* 0x000fe20003800000 */
[----:B------:R-:W-:Y:S02]  /*1b130*/  IMAD.U32 R165, RZ, RZ, UR9 ;  /* 0x00000009ffa57e24 */ /* 0x000fe4000f8e00ff */
[----:B------:R-:W-:Y:S02]  /*1b140*/  IMAD.X R7, R11, 0x1, R158, P1 ;  /* 0x000000010b077824 */ /* 0x000fe400008e069e */
[----:B------:R-:W-:Y:S02]  /*1b150*/  IMAD.SHL.U32 R164, R164, 0x10, RZ ;  /* 0x00000010a4a47824 */ /* 0x000fe400078e00ff */
[----:B------:R-:W-:-:S04]  /*1b160*/  IMAD.WIDE.U32 R6, R152, UR43, R6 ;  /* 0x0000002b98067c25 */ /* 0x000fc8000f8e0006 */
[----:B------:R-:W-:Y:S01]  /*1b170*/  IMAD.IADD R7, R160, 0x1, R7 ;  /* 0x00000001a0077824 */ /* 0x000fe200078e0207 */
[----:B-1----:R-:W-:-:S04]  /*1b180*/  LEA R12, P1, R6, R20, 0x1 ;  /* 0x00000014060c7211 */ /* 0x002fc800078208ff */
[----:B------:R-:W-:Y:S01]  /*1b190*/  LEA.HI.X R13, R6, R21, R7, 0x1, P1 ;  /* 0x00000015060d7211 */ /* 0x000fe200008f0c07 */
[----:B------:R-:W-:Y:S01]  /*1b1a0*/  IMAD.U32 R6, RZ, RZ, UR8 ;  /* 0x00000008ff067e24 */ /* 0x000fe2000f8e00ff */
[----:B------:R-:W-:-:S04]  /*1b1b0*/  ISETP.GT.AND P1, PT, R0, 0x8, P3 ;  /* 0x000000080000780c */ /* 0x000fc80001f24270 */
[----:B------:R-:W-:Y:S02]  /*1b1c0*/  SHF.L.U64.HI R165, R6, 0x4, R165 ;  /* 0x0000000406a57819 */ /* 0x000fe400000102a5 */
[----:B------:R-:W-:Y:S02]  /*1b1d0*/  IADD3 R6, P2, R164, R4, RZ ;  /* 0x00000004a4067210 */ /* 0x000fe40007f5e0ff */
[----:B--2---:R-:W-:-:S05]  /*1b1e0*/  SHF.L.U32 R7, R153, 0x10, RZ ;  /* 0x0000001099077819 */ /* 0x004fca00000006ff */
[----:B------:R-:W-:-:S04]  /*1b1f0*/  FMUL R7, R7, R16 ;  /* 0x0000001007077220 */ /* 0x000fc80000400000 */
[----:B---3--:R-:W-:-:S05]  /*1b200*/  FFMA R7, R159, R2, R7 ;  /* 0x000000029f077223 */ /* 0x008fca0000000007 */
[----:B------:R-:W-:-:S04]  /*1b210*/  F2FP.BF16.F32.PACK_AB R7, RZ, R7 ;  /* 0x00000007ff07723e */ /* 0x000fc800000010ff */
[----:B------:R-:W-:Y:S01]  /*1b220*/  PRMT R158, R7, 0x7610, R158 ;  /* 0x00007610079e7816 */ /* 0x000fe2000000009e */
[----:B------:R-:W-:-:S05]  /*1b230*/  IMAD.X R7, R165, 0x1, R5, P2 ;  /* 0x00000001a5077824 */ /* 0x000fca00010e0605 */
[----:B------:R1:W-:Y:S01]  /*1b240*/  @P0 STG.E.U16 desc[UR36][R6.64], R158 ;  /* 0x0000009e06000986 */ /* 0x0003e2000c101524 */
[----:B------:R-:W-:Y:S05]  /*1b250*/  @!P1 BRA `(.L_x_33) ;  /* 0x0000000000049947 */ /* 0x000fea0003800000 */
[----:B------:R2:W5:Y:S02]  /*1b260*/  LDG.E.LTC128B.U16 R153, desc[UR36][R12.64+0x2] ;  /* 0x000002240c997981 */ /* 0x000564000c1e1520 */
.L_x_33:
[----:B------:R-:W-:Y:S05]  /*1b270*/  BSYNC B1 ;  /* 0x0000000000017941 */ /* 0x000fea0003800000 */
.L_x_32:
[----:B------:R-:W3:Y:S01]  /*1b280*/  LDL.LU R159, [R1+0x40c] ;  /* 0x00040c00019f7983 */ /* 0x000ee20000300800 */
[----:B-1---5:R-:W-:Y:S01]  /*1b290*/  IMAD.U32 R158, R153, 0x10000, RZ ;  /* 0x00010000999e7824 */ /* 0x022fe200078e00ff */
[----:B------:R-:W-:Y:S01]  /*1b2a0*/  ISETP.GT.AND P3, PT, R3, 0x8, PT ;  /* 0x000000080300780c */ /* 0x000fe20003f64270 */
[----:B------:R-:W-:Y:S01]  /*1b2b0*/  BSSY B1, `(.L_x_34) ;  /* 0x000000a000017945 */ /* 0x000fe20003800000 */
[----:B------:R-:W-:Y:S01]  /*1b2c0*/  LOP3.LUT R17, R17, 0xfffffffb, RZ, 0xc0, !PT ;  /* 0xfffffffb11117812 */ /* 0x000fe200078ec0ff */
[----:B------:R-:W-:Y:S01]  /*1b2d0*/  FMUL R158, R158, R16 ;  /* 0x000000109e9e7220 */ /* 0x000fe20000400000 */
[----:B------:R-:W-:-:S09]  /*1b2e0*/  ISETP.GT.AND P0, PT, R0, RZ, P3 ;  /* 0x000000ff0000720c */ /* 0x000fd20001f04270 */
[----:B------:R-:W-:Y:S01]  /*1b2f0*/  @P3 LOP3.LUT R17, R17, 0x4, RZ, 0xfc, !PT ;  /* 0x0000000411113812 */ /* 0x000fe200078efcff */
[----:B---3--:R-:W-:-:S05]  /*1b300*/  FFMA R158, R159, R2, R158 ;  /* 0x000000029f9e7223 */ /* 0x008fca000000009e */
[----:B------:R-:W-:-:S05]  /*1b310*/  F2FP.BF16.F32.PACK_AB R158, RZ, R158 ;  /* 0x0000009eff9e723e */ /* 0x000fca00000010ff */
[----:B------:R1:W-:Y:S01]  /*1b320*/  @P1 STG.E.U16 desc[UR36][R6.64+0x2], R158 ;  /* 0x0000029e06001986 */ /* 0x0003e2000c101524 */
[----:B------:R-:W-:Y:S05]  /*1b330*/  @!P0 BRA `(.L_x_35) ;  /* 0x0000000000048947 */ /* 0x000fea0003800000 */
[----:B------:R3:W5:Y:S02]  /*1b340*/  LDG.E.LTC128B.U16 R153, desc[UR36][R14.64+0x10] ;  /* 0x000010240e997981 */ /* 0x000764000c1e1520 */
.L_x_35:
[----:B------:R-:W-:Y:S05]  /*1b350*/  BSYNC B1 ;  /* 0x0000000000017941 */ /* 0x000fea0003800000 */
.L_x_34:
[----:B------:R-:W4:Y:S01]  /*1b360*/  LDL.LU R159, [R1+0x410] ;  /* 0x00041000019f7983 */ /* 0x000f220000300800 */
[----:B-1---5:R-:W-:Y:S01]  /*1b370*/  IMAD.U32 R158, R153, 0x10000, RZ ;  /* 0x00010000999e7824 */ /* 0x022fe200078e00ff */
[----:B------:R-:W-:Y:S01]  /*1b380*/  ISETP.GT.AND P2, PT, R3, 0x9, PT ;  /* 0x000000090300780c */ /* 0x000fe20003f44270 */
[----:B------:R-:W-:Y:S01]  /*1b390*/  BSSY B1, `(.L_x_36) ;  /* 0x000000a000017945 */ /* 0x000fe20003800000 */
[----:B------:R-:W-:Y:S01]  /*1b3a0*/  LOP3.LUT R17, R17, 0xfffffff7, RZ, 0xc0, !PT ;  /* 0xfffffff711117812 */ /* 0x000fe200078ec0ff */
[----:B------:R-:W-:Y:S01]  /*1b3b0*/  FMUL R158, R158, R16 ;  /* 0x000000109e9e7220 */ /* 0x000fe20000400000 */
[----:B------:R-:W-:-:S09]  /*1b3c0*/  ISETP.GT.AND P1, PT, R0, RZ, P2 ;  /* 0x000000ff0000720c */ /* 0x000fd20001724270 */
[----:B------:R-:W-:Y:S01]  /*1b3d0*/  @P2 LOP3.LUT R17, R17, 0x8, RZ, 0xfc, !PT ;  /* 0x0000000811112812 */ /* 0x000fe200078efcff */
[----:B----4-:R-:W-:-:S05]  /*1b3e0*/  FFMA R158, R159, R2, R158 ;  /* 0x000000029f9e7223 */ /* 0x010fca000000009e */
[----:B------:R-:W-:-:S05]  /*1b3f0*/  F2FP.BF16.F32.PACK_AB R158, RZ, R158 ;  /* 0x0000009eff9e723e */ /* 0x000fca00000010ff */
[----:B------:R1:W-:Y:S01]  /*1b400*/  @P0 STG.E.U16 desc[UR36][R4.64+0x10], R158 ;  /* 0x0000109e04000986 */ /* 0x0003e2000c101524 */
[----:B------:R-:W-:Y:S05]  /*1b410*/  @!P1 BRA `(.L_x_37) ;  /* 0x0000000000049947 */ /* 0x000fea0003800000 */
[----:B------:R4:W5:Y:S02]  /*1b420*/  LDG.E.LTC128B.U16 R153, desc[UR36][R14.64+0x12] ;  /* 0x000012240e997981 */ /* 0x000964000c1e1520 */
.L_x_37:
[----:B------:R-:W-:Y:S05]  /*1b430*/  BSYNC B1 ;  /* 0x0000000000017941 */ /* 0x000fea0003800000 */
.L_x_36:
[----:B------:R-:W2:Y:S01]  /*1b440*/  LDL.LU R159, [R1+0x414] ;  /* 0x00041400019f7983 */ /* 0x000ea20000300800 */
[----:B-1---5:R-:W-:Y:S01]  /*1b450*/  IMAD.U32 R158, R153, 0x10000, RZ ;  /* 0x00010000999e7824 */ /* 0x022fe200078e00ff */
[----:B------:R-:W-:Y:S01]  /*1b460*/  ISETP.GT.AND P0, PT, R0, 0x8, P3 ;  /* 0x000000080000780c */ /* 0x000fe20001f04270 */
[----:B------:R-:W-:Y:S02]  /*1b470*/  BSSY B1, `(.L_x_38) ;  /* 0x0000007000017945 */ /* 0x000fe40003800000 */
[----:B------:R-:W-:-:S04]  /*1b480*/  FMUL R158, R158, R16 ;  /* 0x000000109e9e7220 */ /* 0x000fc80000400000 */
[----:B--2---:R-:W-:-:S05]  /*1b490*/  FFMA R158, R159, R2, R158 ;  /* 0x000000029f9e7223 */ /* 0x004fca000000009e */
[----:B------:R-:W-:-:S05]  /*1b4a0*/  F2FP.BF16.F32.PACK_AB R158, RZ, R158 ;  /* 0x0000009eff9e723e */ /* 0x000fca00000010ff */
[----:B------:R1:W-:Y:S01]  /*1b4b0*/  @P1 STG.E.U16 desc[UR36][R4.64+0x12], R158 ;  /* 0x0000129e04001986 */ /* 0x0003e2000c101524 */
[----:B------:R-:W-:Y:S05]  /*1b4c0*/  @!P0 BRA `(.L_x_39) ;  /* 0x0000000000048947 */ /* 0x000fea0003800000 */
[----:B------:R2:W5:Y:S02]  /*1b4d0*/  LDG.E.LTC128B.U16 R153, desc[UR36][R12.64+0x10] ;  /* 0x000010240c997981 */ /* 0x000564000c1e1520 */
.L_x_39:
[----:B------:R-:W-:Y:S05]  /*1b4e0*/  BSYNC B1 ;  /* 0x0000000000017941 */ /* 0x000fea0003800000 */
.L_x_38:
[----:B------:R-:W3:Y:S01]  /*1b4f0*/  LDL.LU R159, [R1+0x418] ;  /* 0x00041800019f7983 */ /* 0x000ee20000300800 */
[----:B-1---5:R-:W-:Y:S01]  /*1b500*/  SHF.L.U32 R158, R153, 0x10, RZ ;  /* 0x00000010999e7819 */ /* 0x022fe200000006ff */
[----:B------:R-:W-:Y:S01]  /*1b510*/  BSSY B1, `(.L_x_40) ;  /* 0x0000008000017945 */ /* 0x000fe20003800000 */
[----:B------:R-:W-:-:S03]  /*1b520*/  ISETP.GT.AND P1, PT, R0, 0x8, P2 ;  /* 0x000000080000780c */ /* 0x000fc60001724270 */
[----:B------:R-:W-:-:S04]  /*1b530*/  FMUL R158, R158, R16 ;  /* 0x000000109e9e7220 */ /* 0x000fc80000400000 */
[----:B---3--:R-:W-:-:S05]  /*1b540*/  FFMA R158, R159, R2, R158 ;  /* 0x000000029f9e7223 */ /* 0x008fca000000009e */
[----:B------:R-:W-:-:S05]  /*1b550*/  F2FP.BF16.F32.PACK_AB R158, RZ, R158 ;  /* 0x0000009eff9e723e */ /* 0x000fca00000010ff */
[----:B------:R1:W-:Y:S01]  /*1b560*/  @P0 STG.E.U16 desc[UR36][R6.64+0x10], R158 ;  /* 0x0000109e06000986 */ /* 0x0003e2000c101524 */
[----:B------:R-:W-:Y:S05]  /*1b570*/  @!P1 BRA `(.L_x_41) ;  /* 0x0000000000049947 */ /* 0x000fea0003800000 */
[----:B------:R3:W5:Y:S02]  /*1b580*/  LDG.E.LTC128B.U16 R153, desc[UR36][R12.64+0x12] ;  /* 0x000012240c997981 */ /* 0x000764000c1e1520 */
.L_x_41:
[----:B------:R-:W-:Y:S05]  /*1b590*/  BSYNC B1 ;  /* 0x0000000000017941 */ /* 0x000fea0003800000 */
.L_x_40:
[----:B------:R-:W2:Y:S01]  /*1b5a0*/  LDL.LU R159, [R1+0x41c] ;  /* 0x00041c00019f7983 */ /* 0x000ea20000300800 */
[----:B-1---5:R-:W-:Y:S01]  /*1b5b0*/  IMAD.U32 R158, R153, 0x10000, RZ ;  /* 0x00010000999e7824 */ /* 0x022fe200078e00ff */
[----:B------:R-:W-:Y:S01]  /*1b5c0*/  ISETP.GT.AND P2, PT, R3, 0x10, PT ;  /* 0x000000100300780c */ /* 0x000fe20003f44270 */
[----:B------:R-:W-:Y:S01]  /*1b5d0*/  BSSY B1, `(.L_x_42) ;  /* 0x000000a000017945 */ /* 0x000fe20003800000 */
[----:B------:R-:W-:Y:S01]  /*1b5e0*/  LOP3.LUT R17, R17, 0xffffffef, RZ, 0xc0, !PT ;  /* 0xffffffef11117812 */ /* 0x000fe200078ec0ff */
[----:B------:R-:W-:Y:S01]  /*1b5f0*/  FMUL R158, R158, R16 ;  /* 0x000000109e9e7220 */ /* 0x000fe20000400000 */
[----:B------:R-:W-:-:S09]  /*1b600*/  ISETP.GT.AND P0, PT, R0, RZ, P2 ;  /* 0x000000ff0000720c */ /* 0x000fd20001704270 */
[----:B------:R-:W-:Y:S01]  /*1b610*/  @P2 LOP3.LUT R17, R17, 0x10, RZ, 0xfc, !PT ;  /* 0x0000001011112812 */ /* 0x000fe200078efcff */
[----:B--2---:R-:W-:-:S05]  /*1b620*/  FFMA R158, R159, R2, R158 ;  /* 0x000000029f9e7223 */ /* 0x004fca000000009e */
[----:B------:R-:W-:-:S05]  /*1b630*/  F2FP.BF16.F32.PACK_AB R158, RZ, R158 ;  /* 0x0000009eff9e723e */ /* 0x000fca00000010ff */
[----:B------:R1:W-:Y:S01]  /*1b640*/  @P1 STG.E.U16 desc[UR36][R6.64+0x12], R158 ;  /* 0x0000129e06001986 */ /* 0x0003e2000c101524 */
[----:B------:R-:W-:Y:S05]  /*1b650*/  @!P0 BRA `(.L_x_43) ;  /* 0x0000000000048947 */ /* 0x000fea0003800000 */
[----:B------:R2:W5:Y:S02]  /*1b660*/  LDG.E.LTC128B.U16 R153, desc[UR36][R14.64+0x20] ;  /* 0x000020240e997981 */ /* 0x000564000c1e1520 */
.L_x_43:
[----:B------:R-:W-:Y:S05]  /*1b670*/  BSYNC B1 ;  /* 0x0000000000017941 */ /* 0x000fea0003800000 */
.L_x_42:
[----:B------:R-:W3:Y:S01]  /*1b680*/  LDL.LU R159, [R1+0x420] ;  /* 0x00042000019f7983 */ /* 0x000ee20000300800 */
[----:B-1---5:R-:W-:Y:S01]  /*1b690*/  IMAD.U32 R158, R153, 0x10000, RZ ;  /* 0x00010000999e7824 */ /* 0x022fe200078e00ff */
[----:B------:R-:W-:Y:S01]  /*1b6a0*/  ISETP.GT.AND P1, PT, R3, 0x11, PT ;  /* 0x000000110300780c */ /* 0x000fe20003f24270 */
[----:B------:R-:W-:Y:S01]  /*1b6b0*/  BSSY B1, `(.L_x_44) ;  /* 0x000000a000017945 */ /* 0x000fe20003800000 */
[----:B------:R-:W-:Y:S01]  /*1b6c0*/  LOP3.LUT R18, R18, 0xfbffffff, RZ, 0xc0, !PT ;  /* 0xfbffffff12127812 */ /* 0x000fe200078ec0ff */
[----:B------:R-:W-:-:S10]  /*1b6d0*/  FMUL R158, R158, R16 ;  /* 0x000000109e9e7220 */ /* 0x000fd40000400000 */
[----:B------:R-:W-:Y:S01]  /*1b6e0*/  @P1 LOP3.LUT R18, R18, 0x4000000, RZ, 0xfc, !PT ;  /* 0x0400000012121812 */ /* 0x000fe200078efcff */
[----:B---3--:R-:W-:-:S05]  /*1b6f0*/  FFMA R158, R159, R2, R158 ;  /* 0x000000029f9e7223 */ /* 0x008fca000000009e */
[----:B------:R-:W-:-:S05]  /*1b700*/  F2FP.BF16.F32.PACK_AB R158, RZ, R158 ;  /* 0x0000009eff9e723e */ /* 0x000fca00000010ff */
[----:B------:R1:W-:Y:S01]  /*1b710*/  @P0 STG.E.U16 desc[UR36][R4.64+0x20], R158 ;  /* 0x0000209e04000986 */ /* 0x0003e2000c101524 */
[----:B------:R-:W-:-:S13]  /*1b720*/  ISETP.GT.AND P0, PT, R0, RZ, P1 ;  /* 0x000000ff0000720c */ /* 0x000fda0000f04270 */
[----:B-1----:R-:W-:Y:S05]  /*1b730*/  @!P0 BRA `(.L_x_45) ;  /* 0x0000000000048947 */ /* 0x002fea0003800000 */
[----:B------:R1:W5:Y:S02]  /*1b740*/  LDG.E.LTC128B.U16 R153, desc[UR36][R14.64+0x22] ;  /* 0x000022240e997981 */ /* 0x000364000c1e1520 */
.L_x_45:
[----:B------:R-:W-:Y:S05]  /*1b750*/  BSYNC B1 ;  /* 0x0000000000017941 */ /* 0x000fea0003800000 */
.L_x_44:
[----:B------:R-:W3:Y:S01]  /*1b760*/  LDL.LU R159, [R1+0x424] ;  /* 0x00042400019f7983 */ /* 0x000ee20000300800 */
[----:B-----5:R-:W-:Y:S01]  /*1b770*/  IMAD.U32 R158, R153, 0x10000, RZ ;  /* 0x00010000999e7824 */ /* 0x020fe200078e00ff */
[----:B------:R-:W-:Y:S03]  /*1b780*/  BSSY B1, `(.L_x_46) ;  /* 0x0000008000017945 */ /* 0x000fe60003800000 */
[----:B------:R-:W-:-:S04]  /*1b790*/  FMUL R158, R158, R16 ;  /* 0x000000109e9e7220 */ /* 0x000fc80000400000 */
[----:B---3--:R-:W-:-:S05]  /*1b7a0*/  FFMA R158, R159, R2, R158 ;  /* 0x000000029f9e7223 */ /* 0x008fca000000009e */
[----:B------:R-:W-:-:S05]  /*1b7b0*/  F2FP.BF16.F32.PACK_AB R158, RZ, R158 ;  /* 0x0000009eff9e723e */ /* 0x000fca00000010ff */
[----:B------:R3:W-:Y:S01]  /*1b7c0*/  @P0 STG.E.U16 desc[UR36][R4.64+0x22], R158 ;  /* 0x0000229e04000986 */ /* 0x0007e2000c101524 */
[----:B------:R-:W-:-:S13]  /*1b7d0*/  ISETP.GT.AND P0, PT, R0, 0x8, P2 ;  /* 0x000000080000780c */ /* 0x000fda0001704270 */
[----:B---3--:R-:W-:Y:S05]  /*1b7e0*/  @!P0 BRA `(.L_x_47) ;  /* 0x0000000000048947 */ /* 0x008fea0003800000 */
[----:B------:R3:W5:Y:S02]  /*1b7f0*/  LDG.E.LTC128B.U16 R153, desc[UR36][R12.64+0x20] ;  /* 0x000020240c997981 */ /* 0x000764000c1e1520 */
.L_x_47:
[----:B------:R-:W-:Y:S05]  /*1b800*/  BSYNC B1 ;  /* 0x0000000000017941 */ /* 0x000fea0003800000 */
.L_x_46:
[----:B------:R-:W2:Y:S01]  /*1b810*/  LDL.LU R159, [R1+0x428] ;  /* 0x00042800019f7983 */ /* 0x000ea20000300800 */
[----:B-----5:R-:W-:Y:S01]  /*1b820*/  IMAD.U32 R158, R153, 0x10000, RZ ;  /* 0x00010000999e7824 */ /* 0x020fe200078e00ff */
[----:B------:R-:W-:Y:S03]  /*1b830*/  BSSY B1, `(.L_x_48) ;  /* 0x0000008000017945 */ /* 0x000fe60003800000 */
[----:B------:R-:W-:-:S04]  /*1b840*/  FMUL R158, R158, R16 ;  /* 0x000000109e9e7220 */ /* 0x000fc80000400000 */
[----:B--2---:R-:W-:-:S05]  /*1b850*/  FFMA R158, R159, R2, R158 ;  /* 0x000000029f9e7223 */ /* 0x004fca000000009e */
[----:B------:R-:W-:-:S05]  /*1b860*/  F2FP.BF16.F32.PACK_AB R158, RZ, R158 ;  /* 0x0000009eff9e723e */ /* 0x000fca00000010ff */
[----:B------:R2:W-:Y:S01]  /*1b870*/  @P0 STG.E.U16 desc[UR36][R6.64+0x20], R158 ;  /* 0x0000209e06000986 */ /* 0x0005e2000c101524 */
[----:B------:R-:W-:-:S13]  /*1b880*/  ISETP.GT.AND P0, PT, R0, 0x8, P1 ;  /* 0x000000080000780c */ /* 0x000fda0000f04270 */
[----:B--2---:R-:W-:Y:S05]  /*1b890*/  @!P0 BRA `(.L_x_49) ;  /* 0x0000000000048947 */ /* 0x004fea0003800000 */
[----:B------:R2:W5:Y:S02]  /*1b8a0*/  LDG.E.LTC128B.U16 R153, desc[UR36][R12.64+0x22] ;  /* 0x000022240c997981 */ /* 0x000564000c1e1520 */
.L_x_49:
[----:B------:R-:W-:Y:S05]  /*1b8b0*/  BSYNC B1 ;  /* 0x0000000000017941 */ /* 0x000fea0003800000 */
.L_x_48:
[----:B------:R-:W3:Y:S01]  /*1b8c0*/  LDL.LU R159, [R1+0x42c] ;  /* 0x00042c00019f7983 */ /* 0x000ee20000300800 */
[----:B-----5:R-:W-:Y:S01]  /*1b8d0*/  IMAD.U32 R158, R153, 0x10000, RZ ;  /* 0x00010000999e7824 */ /* 0x020fe200078e00ff */
        /* <DEDUP_REMOVED lines=9> */
[----:B---3--:R-:W-:Y:S05]  /*1b970*/  @!P0 BRA `(.L_x_51) ;  /* 0x0000000000048947 */ /* 0x008fea0003800000 */
[----:B------:R3:W5:Y:S02]  /*1b980*/  LDG.E.LTC128B.U16 R153, desc[UR36][R14.64+0x30] ;  /* 0x000030240e997981 */ /* 0x000764000c1e1520 */
.L_x_51:
[----:B------:R-:W-:Y:S05]  /*1b990*/  BSYNC B1 ;  /* 0x0000000000017941 */ /* 0x000fea0003800000 */
.L_x_50:
[----:B------:R-:W2:Y:S01]  /*1b9a0*/  LDL.LU R159, [R1+0x430] ;  /* 0x00043000019f7983 */ /* 0x000ea20000300800 */
[----:B-----5:R-:W-:Y:S01]  /*1b9b0*/  IMAD.U32 R158, R153, 0x10000, RZ ;  /* 0x00010000999e7824 */ /* 0x020fe200078e00ff */
[----:B------:R-:W-:Y:S01]  /*1b9c0*/  ISETP.GT.AND P1, PT, R3, 0x19, PT ;  /* 0x000000190300780c */ /* 0x000fe20003f24270 */
[----:B------:R-:W-:Y:S01]  /*1b9d0*/  BSSY B1, `(.L_x_52) ;  /* 0x000000a000017945 */ /* 0x000fe20003800000 */
[----:B------:R-:W-:Y:S01]  /*1b9e0*/  LOP3.LUT R18, R18, 0xfeffffff, RZ, 0xc0, !PT ;  /* 0xfeffffff12127812 */ /* 0x000fe200078ec0ff */
[----:B------:R-:W-:-:S10]  /*1b9f0*/  FMUL R158, R158, R16 ;  /* 0x000000109e9e7220 */ /* 0x000fd40000400000 */
[----:B------:R-:W-:Y:S01]  /*1ba00*/  @P1 LOP3.LUT R18, R18, 0x1000000, RZ, 0xfc, !PT ;  /* 0x0100000012121812 */ /* 0x000fe200078efcff */
[----:B--2---:R-:W-:-:S05]  /*1ba10*/  FFMA R158, R159, R2, R158 ;  /* 0x000000029f9e7223 */ /* 0x004fca000000009e */
[----:B------:R-:W-:-:S05]  /*1ba20*/  F2FP.BF16.F32.PACK_AB R158, RZ, R158 ;  /* 0x0000009eff9e723e */ /* 0x000fca00000010ff */
[----:B------:R2:W-:Y:S01]  /*1ba30*/  @P0 STG.E.U16 desc[UR36][R4.64+0x30], R158 ;  /* 0x0000309e04000986 */ /* 0x0005e2000c101524 */
[----:B------:R-:W-:-:S13]  /*1ba40*/  ISETP.GT.AND P0, PT, R0, RZ, P1 ;  /* 0x000000ff0000720c */ /* 0x000fda0000f04270 */
[----:B--2---:R-:W-:Y:S05]  /*1ba50*/  @!P0 BRA `(.L_x_53) ;  /* 0x0000000000048947 */ /* 0x004fea0003800000 */
[----:B------:R2:W5:Y:S02]  /*1ba60*/  LDG.E.LTC128B.U16 R153, desc[UR36][R14.64+0x32] ;  /* 0x000032240e997981 */ /* 0x000564000c1e1520 */
.L_x_53:
[----:B------:R-:W-:Y:S05]  /*1ba70*/  BSYNC B1 ;  /* 0x0000000000017941 */ /* 0x000fea0003800000 */
.L_x_52:
        /* <DEDUP_REMOVED lines=10> */
.L_x_55:
[----:B------:R-:W-:Y:S05]  /*1bb20*/  BSYNC B1 ;  /* 0x0000000000017941 */ /* 0x000fea0003800000 */
.L_x_54:
        /* <DEDUP_REMOVED lines=10> */
.L_x_57:
[----:B------:R-:W-:Y:S05]  /*1bbd0*/  BSYNC B1 ;  /* 0x0000000000017941 */ /* 0x000fea0003800000 */
.L_x_56:
[----:B------:R-:W3:Y:S01]  /*1bbe0*/  LDL.LU R159, [R1+0x43c] ;  /* 0x00043c00019f7983 */ /* 0x000ee20000300800 */
[----:B-----5:R-:W-:Y:S01]  /*1bbf0*/  SHF.L.U32 R158, R153, 0x10, RZ ;  /* 0x00000010999e7819 */ /* 0x020fe200000006ff */
[----:B------:R-:W-:Y:S01]  /*1bc00*/  BSSY B1, `(.L_x_58) ;  /* 0x000000b000017945 */ /* 0x000fe20003800000 */
[----:B------:R-:W-:Y:S02]  /*1bc10*/  ISETP.GT.AND P2, PT, R3, 0x20, PT ;  /* 0x000000200300780c */ /* 0x000fe40003f44270 */
        /* <DEDUP_REMOVED lines=9> */
.L_x_59:
[----:B------:R-:W-:Y:S05]  /*1bcb0*/  BSYNC B1 ;  /* 0x0000000000017941 */ /* 0x000fea0003800000 */
.L_x_58:
        /* <DEDUP_REMOVED lines=13> */
.L_x_61:
[----:B------:R-:W-:Y:S05]  /*1bd90*/  BSYNC B1 ;  /* 0x0000000000017941 */ /* 0x000fea0003800000 */
.L_x_60:
        /* <DEDUP_REMOVED lines=10> */
.L_x_63:
[----:B------:R-:W-:Y:S05]  /*1be40*/  BSYNC B1 ;  /* 0x0000000000017941 */ /* 0x000fea0003800000 */
.L_x_62:
        /* <DEDUP_REMOVED lines=10> */
.L_x_65:
[----:B------:R-:W-:Y:S05]  /*1bef0*/  BSYNC B1 ;  /* 0x0000000000017941 */ /* 0x000fea0003800000 */
.L_x_64:
        /* <DEDUP_REMOVED lines=13> */
.L_x_67:
[----:B------:R-:W-:Y:S05]  /*1bfd0*/  BSYNC B1 ;  /* 0x0000000000017941 */ /* 0x000fea0003800000 */
.L_x_66:
        /* <DEDUP_REMOVED lines=13> */
.L_x_69:
[----:B------:R-:W-:Y:S05]  /*1c0b0*/  BSYNC B1 ;  /* 0x0000000000017941 */ /* 0x000fea0003800000 */
.L_x_68:
        /* <DEDUP_REMOVED lines=10> */
.L_x_71:
[----:B------:R-:W-:Y:S05]  /*1c160*/  BSYNC B1 ;  /* 0x0000000000017941 */ /* 0x000fea0003800000 */
.L_x_70:
        /* <DEDUP_REMOVED lines=10> */
.L_x_73:
[----:B------:R-:W-:Y:S05]  /*1c210*/  BSYNC B1 ;  /* 0x0000000000017941 */ /* 0x000fea0003800000 */
.L_x_72:
        /* <DEDUP_REMOVED lines=13> */
.L_x_75:
[----:B------:R-:W-:Y:S05]  /*1c2f0*/  BSYNC B1 ;  /* 0x0000000000017941 */ /* 0x000fea0003800000 */
.L_x_74:
[----:B------:R-:W2:Y:S01]  /*1c300*/  LDL.LU R159, [R1+0x460] ;  /* 0x00046000019f7983 */ /* 0x000ea20000300800 */
[----:B-----5:R-:W-:Y:S01]  /*1c310*/  SHF.L.U32 R158, R153, 0x10, RZ ;  /* 0x00000010999e7819 */ /* 0x020fe200000006ff */
[----:B------:R-:W-:Y:S01]  /*1c320*/  BSSY B1, `(.L_x_76) ;  /* 0x000000c000017945 */ /* 0x000fe20003800000 */
[----:B------:R-:W-:Y:S02]  /*1c330*/  ISETP.GT.AND P1, PT, R3, 0x31, PT ;  /* 0x000000310300780c */ /* 0x000fe40003f24270 */
[----:B------:R-:W-:Y:S01]  /*1c340*/  LOP3.LUT R18, R18, 0xfffbffff, RZ, 0xc0, !PT ;  /* 0xfffbffff12127812 */ /* 0x000fe200078ec0ff */
[----:B------:R-:W-:Y:S01]  /*1c350*/  FMUL R158, R158, R16 ;  /* 0x000000109e9e7220 */ /* 0x000fe20000400000 */
[----:B------:R-:W-:-:S09]  /*1c360*/  PRMT R161, R153, 0x7610, R161 ;  /* 0x0000761099a17816 */ /* 0x000fd200000000a1 */
[----:B------:R-:W-:Y:S01]  /*1c370*/  @P1 LOP3.LUT R18, R18, 0x40000, RZ, 0xfc, !PT ;  /* 0x0004000012121812 */ /* 0x000fe200078efcff */
[----:B--2---:R-:W-:-:S05]  /*1c380*/  FFMA R158, R159, R2, R158 ;  /* 0x000000029f9e7223 */ /* 0x004fca000000009e */
[----:B------:R-:W-:-:S05]  /*1c390*/  F2FP.BF16.F32.PACK_AB R158, RZ, R158 ;  /* 0x0000009eff9e723e */ /* 0x000fca00000010ff */
[----:B------:R2:W-:Y:S01]  /*1c3a0*/  @P0 STG.E.U16 desc[UR36][R4.64+0x60], R158 ;  /* 0x0000609e04000986 */ /* 0x0005e2000c101524 */
[----:B------:R-:W-:-:S13]  /*1c3b0*/  ISETP.GT.AND P0, PT, R0, RZ, P1 ;  /* 0x000000ff0000720c */ /* 0x000fda0000f04270 */
[----:B--2---:R-:W-:Y:S05]  /*1c3c0*/  @!P0 BRA `(.L_x_77) ;  /* 0x0000000000048947 */ /* 0x004fea0003800000 */
[----:B------:R2:W5:Y:S02]  /*1c3d0*/  LDG.E.LTC128B.U16 R161, desc[UR36][R14.64+0x62] ;  /* 0x000062240ea17981 */ /* 0x000564000c1e1520 */
.L_x_77:
[----:B------:R-:W-:Y:S05]  /*1c3e0*/  BSYNC B1 ;  /* 0x0000000000017941 */ /* 0x000fea0003800000 */
.L_x_76:
[----:B------:R-:W3:Y:S01]  /*1c3f0*/  LDL.LU R158, [R1+0x464] ;  /* 0x00046400019e7983 */ /* 0x000ee20000300800 */
[----:B-----5:R-:W-:Y:S01]  /*1c400*/  IMAD.U32 R153, R161, 0x10000, RZ ;  /* 0x00010000a1997824 */ /* 0x020fe200078e00ff */
[----:B------:R-:W-:Y:S03]  /*1c410*/  BSSY B1, `(.L_x_78) ;  /* 0x0000023000017945 */ /* 0x000fe60003800000 */
[----:B------:R-:W-:-:S04]  /*1c420*/  FMUL R153, R153, R16 ;  /* 0x0000001099997220 */ /* 0x000fc80000400000 */
[----:B---3--:R-:W-:-:S05]  /*1c430*/  FFMA R153, R158, R2, R153 ;  /* 0x000000029e997223 */ /* 0x008fca0000000099 */
[----:B------:R-:W-:-:S05]  /*1c440*/  F2FP.BF16.F32.PACK_AB R153, RZ, R153 ;  /* 0x00000099ff99723e */ /* 0x000fca00000010ff */
[----:B------:R3:W-:Y:S01]  /*1c450*/  @P0 STG.E.U16 desc[UR36][R4.64+0x62], R153 ;  /* 0x0000629904000986 */ /* 0x0007e2000c101524 */
[----:B------:R-:W-:-:S05]  /*1c460*/  IADD3 R19, P0, R19, 0x80, RZ ;  /* 0x0000008013137810 */ /* 0x000fca0007f1e0ff */
[----:B------:R-:W-:-:S04]  /*1c470*/  IMAD.WIDE.U32 R158, R19, R8, R22 ;  /* 0x00000008139e7225 */ /* 0x000fc800078e0016 */
[----:B---3--:R-:W-:Y:S01]  /*1c480*/  IMAD.X R153, RZ, RZ, UR7, P0 ;  /* 0x00000007ff997e24 */ /* 0x008fe200080e06ff */
[----:B------:R-:W-:-:S03]  /*1c490*/  LEA R162, P0, R158, R20, 0x1 ;  /* 0x000000149ea27211 */ /* 0x000fc600078008ff */
[----:B------:R-:W-:-:S04]  /*1c4a0*/  IMAD R153, R153, R8, RZ ;  /* 0x0000000899997224 */ /* 0x000fc800078e02ff */
[----:B------:R-:W-:-:S04]  /*1c4b0*/  IMAD R153, R19, R9, R153 ;  /* 0x0000000913997224 */ /* 0x000fc800078e0299 */
[----:B------:R-:W-:-:S05]  /*1c4c0*/  IMAD.IADD R9, R159, 0x1, R153 ;  /* 0x000000019f097824 */ /* 0x000fca00078e0299 */
[----:B------:R-:W-:Y:S01]  /*1c4d0*/  LEA.HI.X R163, R158, R21, R9, 0x1, P0 ;  /* 0x000000159ea37211 */ /* 0x000fe200000f0c09 */
[----:B------:R-:W-:-:S04]  /*1c4e0*/  IMAD.WIDE.U32 R158, R19, R8, R156 ;  /* 0x00000008139e7225 */ /* 0x000fc800078e009c */
[----:B------:R-:W-:Y:S01]  /*1c4f0*/  IMAD.WIDE.U32 R8, R19, R8, R10 ;  /* 0x0000000813087225 */ /* 0x000fe200078e000a */
[----:B------:R-:W-:Y:S02]  /*1c500*/  IADD3 R156, P0, R10, R158, RZ ;  /* 0x0000009e0a9c7210 */ /* 0x000fe40007f1e0ff */
[----:B------:R-:W-:Y:S01]  /*1c510*/  PRMT R19, R161, 0x7610, R19 ;  /* 0x00007610a1137816 */ /* 0x000fe20000000013 */
[C---:B------:R-:W-:Y:S02]  /*1c520*/  IMAD.IADD R9, R153.reuse, 0x1, R9 ;  /* 0x0000000199097824 */ /* 0x040fe400078e0209 */
[----:B------:R-:W-:Y:S02]  /*1c530*/  IMAD.IADD R22, R153, 0x1, R159 ;  /* 0x0000000199167824 */ /* 0x000fe400078e029f */
[----:B------:R-:W-:-:S04]  /*1c540*/  IMAD.WIDE.U32 R8, R152, UR43, R8 ;  /* 0x0000002b98087c25 */ /* 0x000fc8000f8e0008 */
[----:B------:R-:W-:Y:S01]  /*1c550*/  IMAD.X R157, R11, 0x1, R22, P0 ;  /* 0x000000010b9d7824 */ /* 0x000fe200000e0616 */
[----:B------:R-:W-:Y:S01]  /*1c560*/  LEA R10, P0, R8, R20, 0x1 ;  /* 0x00000014080a7211 */ /* 0x000fe200078008ff */
[----:B------:R-:W-:Y:S02]  /*1c570*/  IMAD.IADD R9, R160, 0x1, R9 ;  /* 0x00000001a0097824 */ /* 0x000fe400078e0209 */
[----:B------:R-:W-:-:S03]  /*1c580*/  IMAD.WIDE.U32 R152, R152, UR43, R156 ;  /* 0x0000002b98987c25 */ /* 0x000fc6000f8e009c */
[----:B------:R-:W-:Y:S01]  /*1c590*/  LEA.HI.X R11, R8, R21, R9, 0x1, P0 ;  /* 0x00000015080b7211 */ /* 0x000fe200000f0c09 */
[----:B------:R-:W-:Y:S01]  /*1c5a0*/  IMAD.IADD R160, R160, 0x1, R153 ;  /* 0x00000001a0a07824 */ /* 0x000fe200078e0299 */
[----:B------:R-:W-:-:S04]  /*1c5b0*/  LEA R8, P0, R152, R20, 0x1 ;  /* 0x0000001498087211 */ /* 0x000fc800078008ff */
[----:B------:R-:W-:Y:S02]  /*1c5c0*/  LEA.HI.X R9, R152, R21, R160, 0x1, P0 ;  /* 0x0000001598097211 */ /* 0x000fe400000f0ca0 */
[----:B------:R-:W-:-:S04]  /*1c5d0*/  IADD3 R154, P0, R154, R158, RZ ;  /* 0x0000009e9a9a7210 */ /* 0x000fc80007f1e0ff */
[----:B------:R-:W-:Y:S02]  /*1c5e0*/  IADD3.X R22, R22, R23, RZ, P0, !PT ;  /* 0x0000001716167210 */ /* 0x000fe400007fe4ff */
[----:B------:R-:W-:-:S04]  /*1c5f0*/  LEA R152, P0, R154, R20, 0x1 ;  /* 0x000000149a987211 */ /* 0x000fc800078008ff */
[----:B------:R-:W-:Y:S02]  /*1c600*/  LEA.HI.X R153, R154, R21, R22, 0x1, P0 ;  /* 0x000000159a997211 */ /* 0x000fe400000f0c16 */
[----:B------:R-:W-:-:S13]  /*1c610*/  ISETP.GT.AND P0, PT, R0, 0x8, P2 ;  /* 0x000000080000780c */ /* 0x000fda0001704270 */
[----:B------:R-:W-:Y:S05]  /*1c620*/  @!P0 BRA `(.L_x_79) ;  /* 0x0000000000048947 */ /* 0x000fea0003800000 */
[----:B------:R3:W5:Y:S02]  /*1c630*/  LDG.E.LTC128B.U16 R19, desc[UR36][R12.64+0x60] ;  /* 0x000060240c137981 */ /* 0x000764000c1e1520 */
.L_x_79:
[----:B------:R-:W-:Y:S05]  /*1c640*/  BSYNC B1 ;  /* 0x0000000000017941 */ /* 0x000fea0003800000 */
.L_x_78:
        /* <DEDUP_REMOVED lines=10> */
.L_x_81:
[----:B------:R-:W-:Y:S05]  /*1c6f0*/  BSYNC B1 ;  /* 0x0000000000017941 */ /* 0x000fea0003800000 */
.L_x_80:
        /* <DEDUP_REMOVED lines=13> */
.L_x_83:
[----:B------:R-:W-:Y:S05]  /*1c7d0*/  BSYNC B1 ;  /* 0x0000000000017941 */ /* 0x000fea0003800000 */
.L_x_82:
        /* <DEDUP_REMOVED lines=13> */
.L_x_85:
[----:B------:R-:W-:Y:S05]  /*1c8b0*/  BSYNC B1 ;  /* 0x0000000000017941 */ /* 0x000fea0003800000 */
.L_x_84:
        /* <DEDUP_REMOVED lines=10> */
.L_x_87:
[----:B------:R-:W-:Y:S05]  /*1c960*/  BSYNC B1 ;  /* 0x0000000000017941 */ /* 0x000fea0003800000 */
.L_x_86:
        /* <DEDUP_REMOVED lines=10> */
.L_x_89:
[----:B------:R-:W-:Y:S05]  /*1ca10*/  BSYNC B1 ;  /* 0x0000000000017941 */ /* 0x000fea0003800000 */
.L_x_88:
        /* <DEDUP_REMOVED lines=13> */
.L_x_91:
[----:B------:R-:W-:Y:S05]  /*1caf0*/  BSYNC B1 ;  /* 0x0000000000017941 */ /* 0x000fea0003800000 */
.L_x_90:
        /* <DEDUP_REMOVED lines=13> */
.L_x_93:
[----:B------:R-:W-:Y:S05]  /*1cbd0*/  BSYNC B1 ;  /* 0x0000000000017941 */ /* 0x000fea0003800000 */
.L_x_92:
        /* <DEDUP_REMOVED lines=10> */
.L_x_95:
[----:B------:R-:W-:Y:S05]  /*1cc80*/  BSYNC B1 ;  /* 0x0000000000017941 */ /* 0x000fea0003800000 */
.L_x_94:
[----:B------:R-:W2:Y:S01]  /*1cc90*/  LDL.LU R21, [R1+0x488] ;  /* 0x0004880001157983 */ /* 0x000ea20000300800 */
[----:B-----5:R-:W-:Y:S01]  /*1cca0*/  SHF.L.U32 R20, R19, 0x10, RZ ;  /* 0x0000001013147819 */ /* 0x020fe200000006ff */
[----:B------:R-:W-:Y:S04]  /*1ccb0*/  BSSY B1, `(.L_x_96) ;  /* 0x0000008000017945 */ /* 0x000fe80003800000 */
[----:B------:R-:W-:-:S04]  /*1ccc0*/  FMUL R20, R20, R16 ;  /* 0x0000001014147220 */ /* 0x000fc80000400000 */
[----:B--2---:R-:W-:-:S05]  /*1ccd0*/  FFMA R20, R21, R2, R20 ;  /* 0x0000000215147223 */ /* 0x004fca0000000014 */
[----:B------:R-:W-:-:S05]  /*1cce0*/  F2FP.BF16.F32.PACK_AB R20, RZ, R20 ;  /* 0x00000014ff14723e */ /* 0x000fca00000010ff */
[----:B------:R2:W-:Y:S01]  /*1ccf0*/  @P0 STG.E.U16 desc[UR36][R6.64+0x80], R20 ;  /* 0x0000801406000986 */ /* 0x0005e2000c101524 */
[----:B------:R-:W-:-:S13]  /*1cd00*/  ISETP.GT.AND P0, PT, R0, 0x8, P1 ;  /* 0x000000080000780c */ /* 0x000fda0000f04270 */
[----:B--2---:R-:W-:Y:S05]  /*1cd10*/  @!P0 BRA `(.L_x_97) ;  /* 0x0000000000048947 */ /* 0x004fea0003800000 */
[----:B------:R2:W5:Y:S02]  /*1cd20*/  LDG.E.LTC128B.U16 R19, desc[UR36][R12.64+0x82] ;  /* 0x000082240c137981 */ /* 0x000564000c1e1520 */
.L_x_97:
[----:B------:R-:W-:Y:S05]  /*1cd30*/  BSYNC B1 ;  /* 0x0000000000017941 */ /* 0x000fea0003800000 */
.L_x_96:
        /* <DEDUP_REMOVED lines=13> */
.L_x_99:
[----:B------:R-:W-:Y:S05]  /*1ce10*/  BSYNC B1 ;  /* 0x0000000000017941 */ /* 0x000fea0003800000 */
.L_x_98:
        /* <DEDUP_REMOVED lines=13> */
.L_x_101:
[----:B------:R-:W-:Y:S05]  /*1cef0*/  BSYNC B1 ;  /* 0x0000000000017941 */ /* 0x000fea0003800000 */
.L_x_100:
        /* <DEDUP_REMOVED lines=10> */
.L_x_103:
[----:B------:R-:W-:Y:S05]  /*1cfa0*/  BSYNC B1 ;  /* 0x0000000000017941 */ /* 0x000fea0003800000 */
.L_x_102:
        /* <DEDUP_REMOVED lines=10> */
.L_x_105:
[----:B------:R-:W-:Y:S05]  /*1d050*/  BSYNC B1 ;  /* 0x0000000000017941 */ /* 0x000fea0003800000 */
.L_x_104:
        /* <DEDUP_REMOVED lines=13> */
.L_x_107:
[----:B------:R-:W-:Y:S05]  /*1d130*/  BSYNC B1 ;  /* 0x0000000000017941 */ /* 0x000fea0003800000 */
.L_x_106:
        /* <DEDUP_REMOVED lines=13> */
.L_x_109:
[----:B------:R-:W-:Y:S05]  /*1d210*/  BSYNC B1 ;  /* 0x0000000000017941 */ /* 0x000fea0003800000 */
.L_x_108:
        /* <DEDUP_REMOVED lines=10> */
.L_x_111:
[----:B------:R-:W-:Y:S05]  /*1d2c0*/  BSYNC B1 ;  /* 0x0000000000017941 */ /* 0x000fea0003800000 */
.L_x_110:
        /* <DEDUP_REMOVED lines=10> */
.L_x_113:
[----:B------:R-:W-:Y:S05]  /*1d370*/  BSYNC B1 ;  /* 0x0000000000017941 */ /* 0x000fea0003800000 */
.L_x_112:
        /* <DEDUP_REMOVED lines=13> */
.L_x_115:
[----:B------:R-:W-:Y:S05]  /*1d450*/  BSYNC B1 ;  /* 0x0000000000017941 */ /* 0x000fea0003800000 */
.L_x_114:
        /* <DEDUP_REMOVED lines=13> */
.L_x_117:
[----:B------:R-:W-:Y:S05]  /*1d530*/  BSYNC B1 ;  /* 0x0000000000017941 */ /* 0x000fea0003800000 */
.L_x_116:
        /* <DEDUP_REMOVED lines=10> */
.L_x_119:
[----:B------:R-:W-:Y:S05]  /*1d5e0*/  BSYNC B1 ;  /* 0x0000000000017941 */ /* 0x000fea0003800000 */
.L_x_118:
        /* <DEDUP_REMOVED lines=10> */
.L_x_121:
[----:B------:R-:W-:Y:S05]  /*1d690*/  BSYNC B1 ;  /* 0x0000000000017941 */ /* 0x000fea0003800000 */
.L_x_120:
        /* <DEDUP_REMOVED lines=13> */
.L_x_123:
[----:B------:R-:W-:Y:S05]  /*1d770*/  BSYNC B1 ;  /* 0x0000000000017941 */ /* 0x000fea0003800000 */
.L_x_122:
        /* <DEDUP_REMOVED lines=13> */
.L_x_125:
[----:B------:R-:W-:Y:S05]  /*1d850*/  BSYNC B1 ;  /* 0x0000000000017941 */ /* 0x000fea0003800000 */
.L_x_124:
        /* <DEDUP_REMOVED lines=10> */
.L_x_127:
[----:B------:R-:W-:Y:S05]  /*1d900*/  BSYNC B1 ;  /* 0x0000000000017941 */ /* 0x000fea0003800000 */
.L_x_126:
        /* <DEDUP_REMOVED lines=10> */
.L_x_129:
[----:B------:R-:W-:Y:S05]  /*1d9b0*/  BSYNC B1 ;  /* 0x0000000000017941 */ /* 0x000fea0003800000 */
.L_x_128:
        /* <DEDUP_REMOVED lines=13> */
.L_x_131:
[----:B------:R-:W-:Y:S05]  /*1da90*/  BSYNC B1 ;  /* 0x0000000000017941 */ /* 0x000fea0003800000 */
.L_x_130:
[----:B------:R-:W2:Y:S01]  /*1daa0*/  LDL.LU R21, [R1+0x4d0] ;  /* 0x0004d00001157983 */ /* 0x000ea20000300800 */
[----:B-----5:R-:W-:Y:S01]  /*1dab0*/  SHF.L.U32 R20, R19, 0x10, RZ ;  /* 0x0000001013147819 */ /* 0x020fe200000006ff */
[----:B------:R-:W-:Y:S01]  /*1dac0*/  BSSY B1, `(.L_x_132) ;  /* 0x000000b000017945 */ /* 0x000fe20003800000 */
[----:B------:R-:W-:Y:S02]  /*1dad0*/  ISETP.GT.AND P1, PT, R3, 0x69, PT ;  /* 0x000000690300780c */ /* 0x000fe40003f24270 */
        /* <DEDUP_REMOVED lines=9> */
.L_x_133:
[----:B------:R-:W-:Y:S05]  /*1db70*/  BSYNC B1 ;  /* 0x0000000000017941 */ /* 0x000fea0003800000 */
.L_x_132:
        /* <DEDUP_REMOVED lines=10> */
.L_x_135:
[----:B------:R-:W-:Y:S05]  /*1dc20*/  BSYNC B1 ;  /* 0x0000000000017941 */ /* 0x000fea0003800000 */
.L_x_134:
        /* <DEDUP_REMOVED lines=10> */
.L_x_137:
[----:B------:R-:W-:Y:S05]  /*1dcd0*/  BSYNC B1 ;  /* 0x0000000000017941 */ /* 0x000fea0003800000 */
.L_x_136:
        /* <DEDUP_REMOVED lines=13> */
.L_x_139:
[----:B------:R-:W-:Y:S05]  /*1ddb0*/  BSYNC B1 ;  /* 0x0000000000017941 */ /* 0x000fea0003800000 */
.L_x_138:
        /* <DEDUP_REMOVED lines=13> */
.L_x_141:
[----:B------:R-:W-:Y:S05]  /*1de90*/  BSYNC B1 ;  /* 0x0000000000017941 */ /* 0x000fea0003800000 */
.L_x_140:
        /* <DEDUP_REMOVED lines=10> */
.L_x_143:
[----:B------:R-:W-:Y:S05]  /*1df40*/  BSYNC B1 ;  /* 0x0000000000017941 */ /* 0x000fea0003800000 */
.L_x_142:
        /* <DEDUP_REMOVED lines=10> */
.L_x_145:
[----:B------:R-:W-:Y:S05]  /*1dff0*/  BSYNC B1 ;  /* 0x0000000000017941 */ /* 0x000fea0003800000 */
.L_x_144:
        /* <DEDUP_REMOVED lines=13> */
.L_x_147:
[----:B------:R-:W-:Y:S05]  /*1e0d0*/  BSYNC B1 ;  /* 0x0000000000017941 */ /* 0x000fea0003800000 */
.L_x_146:
        /* <DEDUP_REMOVED lines=13> */
.L_x_149:
[----:B------:R-:W-:Y:S05]  /*1e1b0*/  BSYNC B1 ;  /* 0x0000000000017941 */ /* 0x000fea0003800000 */
.L_x_148:
[----:B------:R-:W3:Y:S01]  /*1e1c0*/  LDL.LU R21, [R1+0x4f4] ;  /* 0x0004f40001157983 */ /* 0x000ee20000300800 */
[----:B-----5:R-:W-:Y:S01]  /*1e1d0*/  SHF.L.U32 R20, R19, 0x10, RZ ;  /* 0x0000001013147819 */ /* 0x020fe200000006ff */
[----:B------:R-:W-:Y:S04]  /*1e1e0*/  BSSY B1, `(.L_x_150) ;  /* 0x0000008000017945 */ /* 0x000fe80003800000 */
[----:B------:R-:W-:-:S04]  /*1e1f0*/  FMUL R20, R20, R16 ;  /* 0x0000001014147220 */ /* 0x000fc80000400000 */
[----:B---3--:R-:W-:-:S05]  /*1e200*/  FFMA R20, R21, R2, R20 ;  /* 0x0000000215147223 */ /* 0x008fca0000000014 */
[----:B------:R-:W-:-:S05]  /*1e210*/  F2FP.BF16.F32.PACK_AB R20, RZ, R20 ;  /* 0x00000014ff14723e */ /* 0x000fca00000010ff */
[----:B------:R3:W-:Y:S01]  /*1e220*/  @P0 STG.E.U16 desc[UR36][R4.64+0xf2], R20 ;  /* 0x0000f21404000986 */ /* 0x0007e2000c101524 */
[----:B------:R-:W-:-:S13]  /*1e230*/  ISETP.GT.AND P0, PT, R0, 0x8, P2 ;  /* 0x000000080000780c */ /* 0x000fda0001704270 */
[----:B---3--:R-:W-:Y:S05]  /*1e240*/  @!P0 BRA `(.L_x_151) ;  /* 0x0000000000048947 */ /* 0x008fea0003800000 */
[----:B------:R3:W5:Y:S02]  /*1e250*/  LDG.E.LTC128B.U16 R19, desc[UR36][R12.64+0xf0] ;  /* 0x0000f0240c137981 */ /* 0x000764000c1e1520 */
.L_x_151:
[----:B------:R-:W-:Y:S05]  /*1e260*/  BSYNC B1 ;  /* 0x0000000000017941 */ /* 0x000fea0003800000 */
.L_x_150:
        /* <DEDUP_REMOVED lines=10> */
.L_x_153:
[----:B------:R-:W-:Y:S05]  /*1e310*/  BSYNC B1 ;  /* 0x0000000000017941 */ /* 0x000fea0003800000 */
.L_x_152:
        /* <DEDUP_REMOVED lines=13> */
.L_x_155:
[----:B------:R-:W-:Y:S05]  /*1e3f0*/  BSYNC B1 ;  /* 0x0000000000017941 */ /* 0x000fea0003800000 */
.L_x_154:
        /* <DEDUP_REMOVED lines=13> */
.L_x_157:
[----:B------:R-:W-:Y:S05]  /*1e4d0*/  BSYNC B1 ;  /* 0x0000000000017941 */ /* 0x000fea0003800000 */
.L_x_156:
        /* <DEDUP_REMOVED lines=10> */
.L_x_159:
[----:B------:R-:W-:Y:S05]  /*1e580*/  BSYNC B1 ;  /* 0x0000000000017941 */ /* 0x000fea0003800000 */
.L_x_158:
        /* <DEDUP_REMOVED lines=10> */
.L_x_161:
[----:B------:R-:W-:Y:S05]  /*1e630*/  BSYNC B1 ;  /* 0x0000000000017941 */ /* 0x000fea0003800000 */
.L_x_160:
        /* <DEDUP_REMOVED lines=13> */
.L_x_163:
[----:B------:R-:W-:Y:S05]  /*1e710*/  BSYNC B1 ;  /* 0x0000000000017941 */ /* 0x000fea0003800000 */
.L_x_162:
        /* <DEDUP_REMOVED lines=13> */
.L_x_165:
[----:B------:R-:W-:Y:S05]  /*1e7f0*/  BSYNC B1 ;  /* 0x0000000000017941 */ /* 0x000fea0003800000 */
.L_x_164:
        /* <DEDUP_REMOVED lines=10> */
.L_x_167:
[----:B------:R-:W-:Y:S05]  /*1e8a0*/  BSYNC B1 ;  /* 0x0000000000017941 */ /* 0x000fea0003800000 */
.L_x_166:
        /* <DEDUP_REMOVED lines=10> */
.L_x_169:
[----:B------:R-:W-:Y:S05]  /*1e950*/  BSYNC B1 ;  /* 0x0000000000017941 */ /* 0x000fea0003800000 */
.L_x_168:
        /* <DEDUP_REMOVED lines=13> */
.L_x_171:
[----:B------:R-:W-:Y:S05]  /*1ea30*/  BSYNC B1 ;  /* 0x0000000000017941 */ /* 0x000fea0003800000 */
.L_x_170:
        /* <DEDUP_REMOVED lines=13> */
.L_x_173:
[----:B------:R-:W-:Y:S05]  /*1eb10*/  BSYNC B1 ;  /* 0x0000000000017941 */ /* 0x000fea0003800000 */
.L_x_172:
        /* <DEDUP_REMOVED lines=10> */
.L_x_175:
[----:B------:R-:W-:Y:S05]  /*1ebc0*/  BSYNC B1 ;  /* 0x0000000000017941 */ /* 0x000fea0003800000 */
.L_x_174:
        /* <DEDUP_REMOVED lines=10> */
.L_x_177:
[----:B------:R-:W-:Y:S05]  /*1ec70*/  BSYNC B1 ;  /* 0x0000000000017941 */ /* 0x000fea0003800000 */
.L_x_176:
        /* <DEDUP_REMOVED lines=13> */
.L_x_179:
[----:B------:R-:W-:Y:S05]  /*1ed50*/  BSYNC B1 ;  /* 0x0000000000017941 */ /* 0x000fea0003800000 */
.L_x_178:
        /* <DEDUP_REMOVED lines=13> */
.L_x_181:
[----:B------:R-:W-:Y:S05]  /*1ee30*/  BSYNC B1 ;  /* 0x0000000000017941 */ /* 0x000fea0003800000 */
.L_x_180:
        /* <DEDUP_REMOVED lines=10> */
.L_x_183:
[----:B------:R-:W-:Y:S05]  /*1eee0*/  BSYNC B1 ;  /* 0x0000000000017941 */ /* 0x000fea0003800000 */
.L_x_182:
        /* <DEDUP_REMOVED lines=10> */
.L_x_185:
[----:B------:R-:W-:Y:S05]  /*1ef90*/  BSYNC B1 ;  /* 0x0000000000017941 */ /* 0x000fea0003800000 */
.L_x_184:
        /* <DEDUP_REMOVED lines=13> */
.L_x_187:
[----:B------:R-:W-:Y:S05]  /*1f070*/  BSYNC B1 ;  /* 0x0000000000017941 */ /* 0x000fea0003800000 */
.L_x_186:
        /* <DEDUP_REMOVED lines=13> */
.L_x_189:
[----:B------:R-:W-:Y:S05]  /*1f150*/  BSYNC B1 ;  /* 0x0000000000017941 */ /* 0x000fea0003800000 */
.L_x_188:
        /* <DEDUP_REMOVED lines=10> */
.L_x_191:
[----:B------:R-:W-:Y:S05]  /*1f200*/  BSYNC B1 ;  /* 0x0000000000017941 */ /* 0x000fea0003800000 */
.L_x_190:
        /* <DEDUP_REMOVED lines=10> */
.L_x_193:
[----:B------:R-:W-:Y:S05]  /*1f2b0*/  BSYNC B1 ;  /* 0x0000000000017941 */ /* 0x000fea0003800000 */
.L_x_192:
        /* <DEDUP_REMOVED lines=13> */
.L_x_195:
[----:B------:R-:W-:Y:S05]  /*1f390*/  BSYNC B1 ;  /* 0x0000000000017941 */ /* 0x000fea0003800000 */
.L_x_194:
        /* <DEDUP_REMOVED lines=13> */
.L_x_197:
[----:B------:R-:W-:Y:S05]  /*1f470*/  BSYNC B1 ;  /* 0x0000000000017941 */ /* 0x000fea0003800000 */
.L_x_196:
        /* <DEDUP_REMOVED lines=10> */
.L_x_199:
[----:B------:R-:W-:Y:S05]  /*1f520*/  BSYNC B1 ;  /* 0x0000000000017941 */ /* 0x000fea0003800000 */
.L_x_198:
        /* <DEDUP_REMOVED lines=10> */
.L_x_201:
[----:B------:R-:W-:Y:S05]  /*1f5d0*/  BSYNC B1 ;  /* 0x0000000000017941 */ /* 0x000fea0003800000 */
.L_x_200:
        /* <DEDUP_REMOVED lines=13> */
.L_x_203:
[----:B------:R-:W-:Y:S05]  /*1f6b0*/  BSYNC B1 ;  /* 0x0000000000017941 */ /* 0x000fea0003800000 */
.L_x_202:
        /* <DEDUP_REMOVED lines=13> */
.L_x_205:
[----:B------:R-:W-:Y:S05]  /*1f790*/  BSYNC B1 ;  /* 0x0000000000017941 */ /* 0x000fea0003800000 */
.L_x_204:
        /* <DEDUP_REMOVED lines=10> */
.L_x_207:
[----:B------:R-:W-:Y:S05]  /*1f840*/  BSYNC B1 ;  /* 0x0000000000017941 */ /* 0x000fea0003800000 */
.L_x_206:
        /* <DEDUP_REMOVED lines=10> */
.L_x_209:
[----:B------:R-:W-:Y:S05]  /*1f8f0*/  BSYNC B1 ;  /* 0x0000000000017941 */ /* 0x000fea0003800000 */
.L_x_208:
        /* <DEDUP_REMOVED lines=13> */
.L_x_211:
[----:B------:R-:W-:Y:S05]  /*1f9d0*/  BSYNC B1 ;  /* 0x0000000000017941 */ /* 0x000fea0003800000 */
.L_x_210:
        /* <DEDUP_REMOVED lines=13> */
.L_x_213:
[----:B------:R-:W-:Y:S05]  /*1fab0*/  BSYNC B1 ;  /* 0x0000000000017941 */ /* 0x000fea0003800000 */
.L_x_212:
        /* <DEDUP_REMOVED lines=10> */
.L_x_215:
[----:B------:R-:W-:Y:S05]  /*1fb60*/  BSYNC B1 ;  /* 0x0000000000017941 */ /* 0x000fea0003800000 */
.L_x_214:
        /* <DEDUP_REMOVED lines=10> */
.L_x_217:
[----:B------:R-:W-:Y:S05]  /*1fc10*/  BSYNC B1 ;  /* 0x0000000000017941 */ /* 0x000fea0003800000 */
.L_x_216:
        /* <DEDUP_REMOVED lines=13> */
.L_x_219:
[----:B------:R-:W-:Y:S05]  /*1fcf0*/  BSYNC B1 ;  /* 0x0000000000017941 */ /* 0x000fea0003800000 */
.L_x_218:
        /* <DEDUP_REMOVED lines=13> */
.L_x_221:
[----:B------:R-:W-:Y:S05]  /*1fdd0*/  BSYNC B1 ;  /* 0x0000000000017941 */ /* 0x000fea0003800000 */
.L_x_220:
        /* <DEDUP_REMOVED lines=10> */
.L_x_223:
[----:B------:R-:W-:Y:S05]  /*1fe80*/  BSYNC B1 ;  /* 0x0000000000017941 */ /* 0x000fea0003800000 */
.L_x_222:
        /* <DEDUP_REMOVED lines=10> */
.L_x_225:
[----:B------:R-:W-:Y:S05]  /*1ff30*/  BSYNC B1 ;  /* 0x0000000000017941 */ /* 0x000fea0003800000 */
.L_x_224:
        /* <DEDUP_REMOVED lines=13> */
.L_x_227:
[----:B------:R-:W-:Y:S05]  /*20010*/  BSYNC B1 ;  /* 0x0000000000017941 */ /* 0x000fea0003800000 */
.L_x_226:
        /* <DEDUP_REMOVED lines=13> */
.L_x_229:
[----:B------:R-:W-:Y:S05]  /*200f0*/  BSYNC B1 ;  /* 0x0000000000017941 */ /* 0x000fea0003800000 */
.L_x_228:
        /* <DEDUP_REMOVED lines=10> */
.L_x_231:
[----:B------:R-:W-:Y:S05]  /*201a0*/  BSYNC B1 ;  /* 0x0000000000017941 */ /* 0x000fea0003800000 */
.L_x_230:
        /* <DEDUP_REMOVED lines=10> */
.L_x_233:
[----:B------:R-:W-:Y:S05]  /*20250*/  BSYNC B1 ;  /* 0x0000000000017941 */ /* 0x000fea0003800000 */
.L_x_232:
        /* <DEDUP_REMOVED lines=13> */
.L_x_235:
[----:B------:R-:W-:Y:S05]  /*20330*/  BSYNC B1 ;  /* 0x0000000000017941 */ /* 0x000fea0003800000 */
.L_x_234:
        /* <DEDUP_REMOVED lines=13> */
.L_x_237:
[----:B------:R-:W-:Y:S05]  /*20410*/  BSYNC B1 ;  /* 0x0000000000017941 */ /* 0x000fea0003800000 */
.L_x_236:
        /* <DEDUP_REMOVED lines=10> */
.L_x_239:
[----:B------:R-:W-:Y:S05]  /*204c0*/  BSYNC B1 ;  /* 0x0000000000017941 */ /* 0x000fea0003800000 */
.L_x_238:
        /* <DEDUP_REMOVED lines=10> */
.L_x_241:
[----:B------:R-:W-:Y:S05]  /*20570*/  BSYNC B1 ;  /* 0x0000000000017941 */ /* 0x000fea0003800000 */
.L_x_240:
        /* <DEDUP_REMOVED lines=13> */
.L_x_243:
[----:B------:R-:W-:Y:S05]  /*20650*/  BSYNC B1 ;  /* 0x0000000000017941 */ /* 0x000fea0003800000 */
.L_x_242:
        /* <DEDUP_REMOVED lines=13> */
.L_x_245:
[----:B------:R-:W-:Y:S05]  /*20730*/  BSYNC B1 ;  /* 0x0000000000017941 */ /* 0x000fea0003800000 */
.L_x_244:
        /* <DEDUP_REMOVED lines=10> */
.L_x_247:
[----:B------:R-:W-:Y:S05]  /*207e0*/  BSYNC B1 ;  /* 0x0000000000017941 */ /* 0x000fea0003800000 */
.L_x_246:
        /* <DEDUP_REMOVED lines=10> */
.L_x_249:
[----:B------:R-:W-:Y:S05]  /*20890*/  BSYNC B1 ;  /* 0x0000000000017941 */ /* 0x000fea0003800000 */
.L_x_248:
        /* <DEDUP_REMOVED lines=13> */
.L_x_251:
[----:B------:R-:W-:Y:S05]  /*20970*/  BSYNC B1 ;  /* 0x0000000000017941 */ /* 0x000fea0003800000 */
.L_x_250:
        /* <DEDUP_REMOVED lines=13> */
.L_x_253:
[----:B------:R-:W-:Y:S05]  /*20a50*/  BSYNC B1 ;  /* 0x0000000000017941 */ /* 0x000fea0003800000 */
.L_x_252:
        /* <DEDUP_REMOVED lines=10> */
.L_x_255:
[----:B------:R-:W-:Y:S05]  /*20b00*/  BSYNC B1 ;  /* 0x0000000000017941 */ /* 0x000fea0003800000 */
.L_x_254:
        /* <DEDUP_REMOVED lines=10> */
.L_x_257:
[----:B------:R-:W-:Y:S05]  /*20bb0*/  BSYNC B1 ;  /* 0x0000000000017941 */ /* 0x000fea0003800000 */
.L_x_256:
        /* <DEDUP_REMOVED lines=13> */
.L_x_259:
[----:B------:R-:W-:Y:S05]  /*20c90*/  BSYNC B1 ;  /* 0x0000000000017941 */ /* 0x000fea0003800000 */
.L_x_258:
        /* <DEDUP_REMOVED lines=13> */
.L_x_261:
[----:B------:R-:W-:Y:S05]  /*20d70*/  BSYNC B1 ;  /* 0x0000000000017941 */ /* 0x000fea0003800000 */
.L_x_260:
        /* <DEDUP_REMOVED lines=10> */
.L_x_263:
[----:B------:R-:W-:Y:S05]  /*20e20*/  BSYNC B1 ;  /* 0x0000000000017941 */ /* 0x000fea0003800000 */
.L_x_262:
        /* <DEDUP_REMOVED lines=10> */
.L_x_265:
[----:B------:R-:W-:Y:S05]  /*20ed0*/  BSYNC B1 ;  /* 0x0000000000017941 */ /* 0x000fea0003800000 */
.L_x_264:
[----:B------:R-:W3:Y:S01]  /*20ee0*/  LDL.LU R21, [R1+0x5dc] ;  /* 0x0005dc0001157983 */ /* 0x000ee20000300800 */
[----:B-----5:R-:W-:Y:S01]  /*20ef0*/  IMAD.U32 R20, R19, 0x10000, RZ ;  /* 0x0001000013147824 */ /* 0x020fe200078e00ff */
[----:B------:R-:W-:Y:S01]  /*20f00*/  ISETP.GT.AND P3, PT, R3, 0xf0, PT ;  /* 0x000000f00300780c */ /* 0x000fe20003f64270 */
[----:B------:R-:W-:Y:S02]  /*20f10*/  BSSY B1, `(.L_x_266) ;  /* 0x0000008000017945 */ /* 0x000fe40003800000 */
[----:B------:R-:W-:-:S04]  /*20f20*/  FMUL R20, R20, R16 ;  /* 0x0000001014147220 */ /* 0x000fc80000400000 */
[----:B---3--:R-:W-:-:S05]  /*20f30*/  FFMA R20, R21, R2, R20 ;  /* 0x0000000215147223 */ /* 0x008fca0000000014 */
[----:B------:R-:W-:-:S05]  /*20f40*/  F2FP.BF16.F32.PACK_AB R20, RZ, R20 ;  /* 0x00000014ff14723e */ /* 0x000fca00000010ff */
[----:B------:R3:W-:Y:S01]  /*20f50*/  @P0 STG.E.U16 desc[UR36][R6.64+0x1d2], R20 ;  /* 0x0001d21406000986 */ /* 0x0007e2000c101524 */
[----:B------:R-:W-:-:S13]  /*20f60*/  ISETP.GT.AND P0, PT, R0, RZ, P3 ;  /* 0x000000ff0000720c */ /* 0x000fda0001f04270 */
[----:B---3--:R-:W-:Y:S05]  /*20f70*/  @!P0 BRA `(.L_x_267) ;  /* 0x0000000000048947 */ /* 0x008fea0003800000 */
[----:B------:R3:W5:Y:S02]  /*20f80*/  LDG.E.LTC128B.U16 R19, desc[UR36][R14.64+0x1e0] ;  /* 0x0001e0240e137981 */ /* 0x000764000c1e1520 */
.L_x_267:
[----:B------:R-:W-:Y:S05]  /*20f90*/  BSYNC B1 ;  /* 0x0000000000017941 */ /* 0x000fea0003800000 */
.L_x_266:
[----:B------:R-:W2:Y:S01]  /*20fa0*/  LDL.LU R21, [R1+0x5e0] ;  /* 0x0005e00001157983 */ /* 0x000ea20000300800 */
[----:B-----5:R-:W-:Y:S01]  /*20fb0*/  IMAD.U32 R20, R19, 0x10000, RZ ;  /* 0x0001000013147824 */ /* 0x020fe200078e00ff */
[----:B------:R-:W-:Y:S01]  /*20fc0*/  ISETP.GT.AND P2, PT, R3, 0xf1, PT ;  /* 0x000000f10300780c */ /* 0x000fe20003f44270 */
[----:B------:R-:W-:Y:S02]  /*20fd0*/  BSSY B1, `(.L_x_268) ;  /* 0x0000008000017945 */ /* 0x000fe40003800000 */
[----:B------:R-:W-:-:S04]  /*20fe0*/  FMUL R20, R20, R16 ;  /* 0x0000001014147220 */ /* 0x000fc80000400000 */
[----:B--2---:R-:W-:-:S05]  /*20ff0*/  FFMA R20, R21, R2, R20 ;  /* 0x0000000215147223 */ /* 0x004fca0000000014 */
[----:B------:R-:W-:-:S05]  /*21000*/  F2FP.BF16.F32.PACK_AB R20, RZ, R20 ;  /* 0x00000014ff14723e */ /* 0x000fca00000010ff */
[----:B------:R2:W-:Y:S01]  /*21010*/  @P0 STG.E.U16 desc[UR36][R4.64+0x1e0], R20 ;  /* 0x0001e01404000986 */ /* 0x0005e2000c101524 */
[----:B------:R-:W-:-:S13]  /*21020*/  ISETP.GT.AND P0, PT, R0, RZ, P2 ;  /* 0x000000ff0000720c */ /* 0x000fda0001704270 */
[----:B--2---:R-:W-:Y:S05]  /*21030*/  @!P0 BRA `(.L_x_269) ;  /* 0x0000000000048947 */ /* 0x004fea0003800000 */
[----:B------:R2:W5:Y:S02]  /*21040*/  LDG.E.LTC128B.U16 R19, desc[UR36][R14.64+0x1e2] ;  /* 0x0001e2240e137981 */ /* 0x000564000c1e1520 */
.L_x_269:
[----:B------:R-:W-:Y:S05]  /*21050*/  BSYNC B1 ;  /* 0x0000000000017941 */ /* 0x000fea0003800000 */
.L_x_268:
        /* <DEDUP_REMOVED lines=10> */
.L_x_271:
[----:B------:R-:W-:Y:S05]  /*21100*/  BSYNC B1 ;  /* 0x0000000000017941 */ /* 0x000fea0003800000 */
.L_x_270:
        /* <DEDUP_REMOVED lines=10> */
.L_x_273:
[----:B------:R-:W-:Y:S05]  /*211b0*/  BSYNC B1 ;  /* 0x0000000000017941 */ /* 0x000fea0003800000 */
.L_x_272:
        /* <DEDUP_REMOVED lines=11> */
.L_x_275:
[----:B------:R-:W-:Y:S05]  /*21270*/  BSYNC B1 ;  /* 0x0000000000017941 */ /* 0x000fea0003800000 */
.L_x_274:
[----:B------:R-:W2:Y:S01]  /*21280*/  LDL.LU R21, [R1+0x5f0] ;  /* 0x0005f00001157983 */ /* 0x000ea20000300800 */
[----:B-----5:R-:W-:Y:S01]  /*21290*/  SHF.L.U32 R20, R19, 0x10, RZ ;  /* 0x0000001013147819 */ /* 0x020fe200000006ff */
[----:B------:R-:W-:Y:S04]  /*212a0*/  BSSY B1, `(.L_x_276) ;  /* 0x0000009000017945 */ /* 0x000fe80003800000 */
[----:B------:R-:W-:-:S04]  /*212b0*/  FMUL R20, R20, R16 ;  /* 0x0000001014147220 */ /* 0x000fc80000400000 */
[----:B--2---:R-:W-:-:S05]  /*212c0*/  FFMA R20, R21, R2, R20 ;  /* 0x0000000215147223 */ /* 0x004fca0000000014 */
[----:B------:R-:W-:-:S05]  /*212d0*/  F2FP.BF16.F32.PACK_AB R20, RZ, R20 ;  /* 0x00000014ff14723e */ /* 0x000fca00000010ff */
[----:B------:R2:W-:Y:S01]  /*212e0*/  @P0 STG.E.U16 desc[UR36][R4.64+0x1f0], R20 ;  /* 0x0001f01404000986 */ /* 0x0005e2000c101524 */
[----:B------:R-:W-:-:S04]  /*212f0*/  ISETP.GT.AND P0, PT, R3, 0xf9, PT ;  /* 0x000000f90300780c */ /* 0x000fc80003f04270 */
[----:B------:R-:W-:-:S13]  /*21300*/  ISETP.GT.AND P4, PT, R0, RZ, P0 ;  /* 0x000000ff0000720c */ /* 0x000fda0000784270 */
[----:B--2---:R-:W-:Y:S05]  /*21310*/  @!P4 BRA `(.L_x_277) ;  /* 0x000000000004c947 */ /* 0x004fea0003800000 */
[----:B------:R2:W5:Y:S02]  /*21320*/  LDG.E.LTC128B.U16 R19, desc[UR36][R14.64+0x1f2] ;  /* 0x0001f2240e137981 */ /* 0x000564000c1e1520 */
.L_x_277:
[----:B------:R-:W-:Y:S05]  /*21330*/  BSYNC B1 ;  /* 0x0000000000017941 */ /* 0x000fea0003800000 */
.L_x_276:
        /* <DEDUP_REMOVED lines=10> */
.L_x_279:
[----:B------:R-:W-:Y:S05]  /*213e0*/  BSYNC B1 ;  /* 0x0000000000017941 */ /* 0x000fea0003800000 */
.L_x_278:
        /* <DEDUP_REMOVED lines=10> */
.L_x_281:
[----:B------:R-:W-:Y:S05]  /*21490*/  BSYNC B1 ;  /* 0x0000000000017941 */ /* 0x000fea0003800000 */
.L_x_280:
[----:B------:R-:W3:Y:S01]  /*214a0*/  LDL.LU R21, [R1+0x5fc] ;  /* 0x0005fc0001157983 */ /* 0x000ee20000300800 */
[----:B-----5:R-:W-:Y:S02]  /*214b0*/  IMAD.U32 R20, R19, 0x10000, RZ ;  /* 0x0001000013147824 */ /* 0x020fe400078e00ff */
[----:B------:R-:W-:Y:S01]  /*214c0*/  IMAD.U32 R22, RZ, RZ, UR8 ;  /* 0x00000008ff167e24 */ /* 0x000fe2000f8e00ff */
[----:B------:R-:W4:Y:S01]  /*214d0*/  LDL.LU R23, [R1+0x200] ;  /* 0x0002000001177983 */ /* 0x000f220000300800 */
[----:B------:R-:W-:-:S04]  /*214e0*/  FMUL R20, R20, R16 ;  /* 0x0000001014147220 */ /* 0x000fc80000400000 */
[----:B---3--:R-:W-:Y:S01]  /*214f0*/  FFMA R20, R21, R2, R20 ;  /* 0x0000000215147223 */ /* 0x008fe20000000014 */
[----:B------:R-:W-:-:S04]  /*21500*/  IMAD.U32 R21, RZ, RZ, UR9 ;  /* 0x00000009ff157e24 */ /* 0x000fc8000f8e00ff */
[----:B------:R-:W-:Y:S02]  /*21510*/  F2FP.BF16.F32.PACK_AB R20, RZ, R20 ;  /* 0x00000014ff14723e */ /* 0x000fe400000010ff */
[----:B------:R-:W-:-:S03]  /*21520*/  SHF.L.U64.HI R155, R22, 0x8, R21 ;  /* 0x00000008169b7819 */ /* 0x000fc60000010215 */
[----:B------:R3:W-:Y:S02]  /*21530*/  @P4 STG.E.U16 desc[UR36][R6.64+0x1f2], R20 ;  /* 0x0001f21406004986 */ /* 0x0007e4000c101524 */
[----:B---3--:R-:W-:-:S04]  /*21540*/  IMAD.U32 R20, RZ, RZ, UR8 ;  /* 0x00000008ff147e24 */ /* 0x008fc8000f8e00ff */
[----:B------:R-:W-:-:S05]  /*21550*/  IMAD.SHL.U32 R154, R20, 0x100, RZ ;  /* 0x00000100149a7824 */ /* 0x000fca00078e00ff */
[----:B------:R-:W-:-:S05]  /*21560*/  IADD3 R20, P4, R154, R4, RZ ;  /* 0x000000049a147210 */ /* 0x000fca0007f9e0ff */
[----:B------:R-:W-:Y:S01]  /*21570*/  IMAD.X R21, R155, 0x1, R5, P4 ;  /* 0x000000019b157824 */ /* 0x000fe200020e0605 */
[----:B------:R-:W-:-:S13]  /*21580*/  ISETP.GT.AND P4, PT, R0, 0x80, P5 ;  /* 0x000000800000780c */ /* 0x000fda0002f84270 */
[----:B------:R-:W3:Y:S01]  /*21590*/  @P4 LDG.E.LTC128B.U16 R19, desc[UR36][R162.64] ;  /* 0x00000024a2134981 */ /* 0x000ee2000c1e1520 */
[----:B------:R-:W-:Y:S01]  /*215a0*/  BSSY B1, `(.L_x_282) ;  /* 0x000000a000017945 */ /* 0x000fe20003800000 */
[----:B---3--:R-:W-:-:S05]  /*215b0*/  SHF.L.U32 R22, R19, 0x10, RZ ;  /* 0x0000001013167819 */ /* 0x008fca00000006ff */
[----:B------:R-:W-:-:S04]  /*215c0*/  FMUL R22, R22, R16 ;  /* 0x0000001016167220 */ /* 0x000fc80000400000 */
[----:B----4-:R-:W-:-:S05]  /*215d0*/  FFMA R22, R23, R2, R22 ;  /* 0x0000000217167223 */ /* 0x010fca0000000016 */
[----:B------:R-:W-:-:S05]  /*215e0*/  F2FP.BF16.F32.PACK_AB R22, RZ, R22 ;  /* 0x00000016ff16723e */ /* 0x000fca00000010ff */
[----:B------:R3:W-:Y:S01]  /*215f0*/  @P4 STG.E.U16 desc[UR36][R20.64], R22 ;  /* 0x0000001614004986 */ /* 0x0007e2000c101524 */
[----:B------:R-:W-:-:S04]  /*21600*/  LOP3.LUT P4, RZ, R17, 0x2, RZ, 0xc0, !PT ;  /* 0x0000000211ff7812 */ /* 0x000fc8000788c0ff */
[----:B------:R-:W-:-:S13]  /*21610*/  ISETP.GT.AND P4, PT, R0, 0x80, P4 ;  /* 0x000000800000780c */ /* 0x000fda0002784270 */
[----:B---3--:R-:W-:Y:S05]  /*21620*/  @!P4 BRA `(.L_x_283) ;  /* 0x000000000004c947 */ /* 0x008fea0003800000 */
[----:B------:R3:W5:Y:S02]  /*21630*/  LDG.E.LTC128B.U16 R19, desc[UR36][R10.64+0x2] ;  /* 0x000002240a137981 */ /* 0x000764000c1e1520 */
.L_x_283:
[----:B------:R-:W-:Y:S05]  /*21640*/  BSYNC B1 ;  /* 0x0000000000017941 */ /* 0x000fea0003800000 */
.L_x_282:
[----:B------:R-:W4:Y:S01]  /*21650*/  LDL.LU R23, [R1+0x204] ;  /* 0x0002040001177983 */ /* 0x000f220000300800 */
[----:B-----5:R-:W-:Y:S01]  /*21660*/  IMAD.U32 R22, R19, 0x10000, RZ ;  /* 0x0001000013167824 */ /* 0x020fe200078e00ff */
[----:B------:R-:W-:Y:S01]  /*21670*/  ISETP.GT.AND P5, PT, R0, 0x88, P5 ;  /* 0x000000880000780c */ /* 0x000fe20002fa4270 */
[----:B------:R-:W-:Y:S02]  /*21680*/  BSSY B1, `(.L_x_284) ;  /* 0x0000009000017945 */ /* 0x000fe40003800000 */
[----:B------:R-:W-:-:S04]  /*21690*/  FMUL R22, R22, R16 ;  /* 0x0000001016167220 */ /* 0x000fc80000400000 */
[----:B----4-:R-:W-:-:S05]  /*216a0*/  FFMA R22, R23, R2, R22 ;  /* 0x0000000217167223 */ /* 0x010fca0000000016 */
[----:B------:R-:W-:-:S05]  /*216b0*/  F2FP.BF16.F32.PACK_AB R22, RZ, R22 ;  /* 0x00000016ff16723e */ /* 0x000fca00000010ff */
[----:B------:R4:W-:Y:S02]  /*216c0*/  @P4 STG.E.U16 desc[UR36][R20.64+0x2], R22 ;  /* 0x0000021614004986 */ /* 0x0009e4000c101524 */
[----:B----4-:R-:W-:-:S05]  /*216d0*/  IADD3 R22, P4, R20, R164, RZ ;  /* 0x000000a414167210 */ /* 0x010fca0007f9e0ff */
[----:B------:R-:W-:Y:S01]  /*216e0*/  IMAD.X R23, R21, 0x1, R165, P4 ;  /* 0x0000000115177824 */ /* 0x000fe200020e06a5 */
[----:B------:R-:W-:Y:S07]  /*216f0*/  @!P5 BRA `(.L_x_285) ;  /* 0x000000000004d947 */ /* 0x000fee0003800000 */
[----:B------:R4:W5:Y:S02]  /*21700*/  LDG.E.LTC128B.U16 R19, desc[UR36][R152.64] ;  /* 0x0000002498137981 */ /* 0x000964000c1e1520 */
.L_x_285:
[----:B------:R-:W-:Y:S05]  /*21710*/  BSYNC B1 ;  /* 0x0000000000017941 */ /* 0x000fea0003800000 */
.L_x_284:
[----:B----4-:R-:W4:Y:S01]  /*21720*/  LDL.LU R153, [R1+0x208] ;  /* 0x0002080001997983 */ /* 0x010f220000300800 */
[----:B-----5:R-:W-:Y:S01]  /*21730*/  IMAD.U32 R152, R19, 0x10000, RZ ;  /* 0x0001000013987824 */ /* 0x020fe200078e00ff */
[----:B------:R-:W-:Y:S01]  /*21740*/  LOP3.LUT P4, RZ, R17, 0x2, RZ, 0xc0, !PT ;  /* 0x0000000211ff7812 */ /* 0x000fe2000788c0ff */
[----:B------:R-:W-:Y:S02]  /*21750*/  BSSY B1, `(.L_x_286) ;  /* 0x0000008000017945 */ /* 0x000fe40003800000 */
[----:B------:R-:W-:Y:S01]  /*21760*/  FMUL R152, R152, R16 ;  /* 0x0000001098987220 */ /* 0x000fe20000400000 */
[----:B------:R-:W-:-:S03]  /*21770*/  ISETP.GT.AND P4, PT, R0, 0x88, P4 ;  /* 0x000000880000780c */ /* 0x000fc60002784270 */
[----:B----4-:R-:W-:-:S05]  /*21780*/  FFMA R152, R153, R2, R152 ;  /* 0x0000000299987223 */ /* 0x010fca0000000098 */
[----:B------:R-:W-:-:S05]  /*21790*/  F2FP.BF16.F32.PACK_AB R152, RZ, R152 ;  /* 0x00000098ff98723e */ /* 0x000fca00000010ff */
[----:B------:R4:W-:Y:S01]  /*217a0*/  @P5 STG.E.U16 desc[UR36][R22.64], R152 ;  /* 0x0000009816005986 */ /* 0x0009e2000c101524 */
[----:B------:R-:W-:Y:S05]  /*217b0*/  @!P4 BRA `(.L_x_287) ;  /* 0x000000000004c947 */ /* 0x000fea0003800000 */
[----:B------:R0:W5:Y:S02]  /*217c0*/  LDG.E.LTC128B.U16 R19, desc[UR36][R8.64+0x2] ;  /* 0x0000022408137981 */ /* 0x000164000c1e1520 */
.L_x_287:
[----:B------:R-:W-:Y:S05]  /*217d0*/  BSYNC B1 ;  /* 0x0000000000017941 */ /* 0x000fea0003800000 */
.L_x_286:
[----:B------:R-:W2:Y:S01]  /*217e0*/  LDL.LU R153, [R1+0x20c] ;  /* 0x00020c0001997983 */ /* 0x000ea20000300800 */
[----:B----45:R-:W-:Y:S01]  /*217f0*/  IMAD.U32 R152, R19, 0x10000, RZ ;  /* 0x0001000013987824 */ /* 0x030fe200078e00ff */
[----:B------:R-:W-:Y:S01]  /*21800*/  LOP3.LUT P5, RZ, R17, 0x4, RZ, 0xc0, !PT ;  /* 0x0000000411ff7812 */ /* 0x000fe200078ac0ff */
[----:B------:R-:W-:Y:S02]  /*21810*/  BSSY B1, `(.L_x_288) ;  /* 0x0000008000017945 */ /* 0x000fe40003800000 */
[----:B------:R-:W-:-:S04]  /*21820*/  FMUL R152, R152, R16 ;  /* 0x0000001098987220 */ /* 0x000fc80000400000 */
[----:B--2---:R-:W-:-:S05]  /*21830*/  FFMA R152, R153, R2, R152 ;  /* 0x0000000299987223 */ /* 0x004fca0000000098 */
[----:B------:R-:W-:-:S05]  /*21840*/  F2FP.BF16.F32.PACK_AB R152, RZ, R152 ;  /* 0x00000098ff98723e */ /* 0x000fca00000010ff */
[----:B------:R2:W-:Y:S01]  /*21850*/  @P4 STG.E.U16 desc[UR36][R22.64+0x2], R152 ;  /* 0x0000029816004986 */ /* 0x0005e2000c101524 */
[----:B------:R-:W-:-:S13]  /*21860*/  ISETP.GT.AND P4, PT, R0, 0x80, P5 ;  /* 0x000000800000780c */ /* 0x000fda0002f84270 */
[----:B--2---:R-:W-:Y:S05]  /*21870*/  @!P4 BRA `(.L_x_289) ;  /* 0x000000000004c947 */ /* 0x004fea0003800000 */
[----:B------:R2:W5:Y:S02]  /*21880*/  LDG.E.LTC128B.U16 R19, desc[UR36][R10.64+0x10] ;  /* 0x000010240a137981 */ /* 0x000564000c1e1520 */
.L_x_289:
[----:B------:R-:W-:Y:S05]  /*21890*/  BSYNC B1 ;  /* 0x0000000000017941 */ /* 0x000fea0003800000 */
.L_x_288:
[----:B------:R-:W4:Y:S01]  /*218a0*/  LDL.LU R153, [R1+0x210] ;  /* 0x0002100001997983 */ /* 0x000f220000300800 */
[----:B-----5:R-:W-:Y:S01]  /*218b0*/  IMAD.U32 R152, R19, 0x10000, RZ ;  /* 0x0001000013987824 */ /* 0x020fe200078e00ff */
[----:B------:R-:W-:Y:S01]  /*218c0*/  LOP3.LUT P5, RZ, R17, 0x8, RZ, 0xc0, !PT ;  /* 0x0000000811ff7812 */ /* 0x000fe200078ac0ff */
[----:B------:R-:W-:Y:S02]  /*218d0*/  BSSY B1, `(.L_x_290) ;  /* 0x0000008000017945 */ /* 0x000fe40003800000 */
[----:B------:R-:W-:-:S04]  /*218e0*/  FMUL R152, R152, R16 ;  /* 0x0000001098987220 */ /* 0x000fc80000400000 */
[----:B----4-:R-:W-:-:S05]  /*218f0*/  FFMA R152, R153, R2, R152 ;  /* 0x0000000299987223 */ /* 0x010fca0000000098 */
[----:B------:R-:W-:-:S05]  /*21900*/  F2FP.BF16.F32.PACK_AB R152, RZ, R152 ;  /* 0x00000098ff98723e */ /* 0x000fca00000010ff */
[----:B------:R4:W-:Y:S01]  /*21910*/  @P4 STG.E.U16 desc[UR36][R20.64+0x10], R152 ;  /* 0x0000109814004986 */ /* 0x0009e2000c101524 */
[----:B------:R-:W-:-:S13]  /*21920*/  ISETP.GT.AND P4, PT, R0, 0x80, P5 ;  /* 0x000000800000780c */ /* 0x000fda0002f84270 */
[----:B----4-:R-:W-:Y:S05]  /*21930*/  @!P4 BRA `(.L_x_291) ;  /* 0x000000000004c947 */ /* 0x010fea0003800000 */
[----:B------:R4:W5:Y:S02]  /*21940*/  LDG.E.LTC128B.U16 R19, desc[UR36][R10.64+0x12] ;  /* 0x000012240a137981 */ /* 0x000964000c1e1520 */
.L_x_291:
[----:B------:R-:W-:Y:S05]  /*21950*/  BSYNC B1 ;  /* 0x0000000000017941 */ /* 0x000fea0003800000 */
.L_x_290:
[----:B------:R-:W2:Y:S01]  /*21960*/  LDL.LU R153, [R1+0x214] ;  /* 0x0002140001997983 */ /* 0x000ea20000300800 */
[----:B-----5:R-:W-:Y:S01]  /*21970*/  IMAD.U32 R152, R19, 0x10000, RZ ;  /* 0x0001000013987824 */ /* 0x020fe200078e00ff */
[----:B------:R-:W-:Y:S03]  /*21980*/  BSSY B1, `(.L_x_292) ;  /* 0x0000009000017945 */ /* 0x000fe60003800000 */
[----:B------:R-:W-:-:S04]  /*21990*/  FMUL R152, R152, R16 ;  /* 0x0000001098987220 */ /* 0x000fc80000400000 */
[----:B--2---:R-:W-:-:S05]  /*219a0*/  FFMA R152, R153, R2, R152 ;  /* 0x0000000299987223 */ /* 0x004fca0000000098 */
[----:B------:R-:W-:-:S05]  /*219b0*/  F2FP.BF16.F32.PACK_AB R152, RZ, R152 ;  /* 0x00000098ff98723e */ /* 0x000fca00000010ff */
[----:B------:R2:W-:Y:S01]  /*219c0*/  @P4 STG.E.U16 desc[UR36][R20.64+0x12], R152 ;  /* 0x0000129814004986 */ /* 0x0005e2000c101524 */
[----:B------:R-:W-:-:S04]  /*219d0*/  LOP3.LUT P4, RZ, R17, 0x4, RZ, 0xc0, !PT ;  /* 0x0000000411ff7812 */ /* 0x000fc8000788c0ff */
[----:B------:R-:W-:-:S13]  /*219e0*/  ISETP.GT.AND P4, PT, R0, 0x88, P4 ;  /* 0x000000880000780c */ /* 0x000fda0002784270 */
[----:B--2---:R-:W-:Y:S05]  /*219f0*/  @!P4 BRA `(.L_x_293) ;  /* 0x000000000004c947 */ /* 0x004fea0003800000 */
[----:B------:R2:W5:Y:S02]  /*21a00*/  LDG.E.LTC128B.U16 R19, desc[UR36][R8.64+0x10] ;  /* 0x0000102408137981 */ /* 0x000564000c1e1520 */
.L_x_293:
[----:B------:R-:W-:Y:S05]  /*21a10*/  BSYNC B1 ;  /* 0x0000000000017941 */ /* 0x000fea0003800000 */
.L_x_292:
        /* <DEDUP_REMOVED lines=10> */
.L_x_295:
[----:B------:R-:W-:Y:S05]  /*21ac0*/  BSYNC B1 ;  /* 0x0000000000017941 */ /* 0x000fea0003800000 */
.L_x_294:
[----:B------:R-:W2:Y:S01]  /*21ad0*/  LDL.LU R153, [R1+0x21c] ;  /* 0x00021c0001997983 */ /* 0x000ea20000300800 */
[----:B-----5:R-:W-:Y:S01]  /*21ae0*/  IMAD.U32 R152, R19, 0x10000, RZ ;  /* 0x0001000013987824 */ /* 0x020fe200078e00ff */
        /* <DEDUP_REMOVED lines=9> */
.L_x_297:
[----:B------:R-:W-:Y:S05]  /*21b80*/  BSYNC B1 ;  /* 0x0000000000017941 */ /* 0x000fea0003800000 */
.L_x_296:
[----:B------:R-:W3:Y:S01]  /*21b90*/  LDL.LU R153, [R1+0x220] ;  /* 0x0002200001997983 */ /* 0x000ee20000300800 */
[----:B-----5:R-:W-:Y:S01]  /*21ba0*/  SHF.L.U32 R152, R19, 0x10, RZ ;  /* 0x0000001013987819 */ /* 0x020fe200000006ff */
[----:B------:R-:W-:Y:S01]  /*21bb0*/  BSSY B1, `(.L_x_298) ;  /* 0x0000009000017945 */ /* 0x000fe20003800000 */
[----:B------:R-:W-:-:S03]  /*21bc0*/  LOP3.LUT P5, RZ, R18, 0x4000000, RZ, 0xc0, !PT ;  /* 0x0400000012ff7812 */ /* 0x000fc600078ac0ff */
[----:B------:R-:W-:-:S04]  /*21bd0*/  FMUL R152, R152, R16 ;  /* 0x0000001098987220 */ /* 0x000fc80000400000 */
[----:B---3--:R-:W-:-:S05]  /*21be0*/  FFMA R152, R153, R2, R152 ;  /* 0x0000000299987223 */ /* 0x008fca0000000098 */
[----:B------:R-:W-:-:S05]  /*21bf0*/  F2FP.BF16.F32.PACK_AB R152, RZ, R152 ;  /* 0x00000098ff98723e */ /* 0x000fca00000010ff */
[----:B------:R3:W-:Y:S01]  /*21c00*/  @P4 STG.E.U16 desc[UR36][R20.64+0x20], R152 ;  /* 0x0000209814004986 */ /* 0x0007e2000c101524 */
[----:B------:R-:W-:-:S13]  /*21c10*/  ISETP.GT.AND P4, PT, R0, 0x80, P5 ;  /* 0x000000800000780c */ /* 0x000fda0002f84270 */
[----:B---3--:R-:W-:Y:S05]  /*21c20*/  @!P4 BRA `(.L_x_299) ;  /* 0x000000000004c947 */ /* 0x008fea0003800000 */
[----:B------:R3:W5:Y:S02]  /*21c30*/  LDG.E.LTC128B.U16 R19, desc[UR36][R10.64+0x22] ;  /* 0x000022240a137981 */ /* 0x000764000c1e1520 */
.L_x_299:
[----:B------:R-:W-:Y:S05]  /*21c40*/  BSYNC B1 ;  /* 0x0000000000017941 */ /* 0x000fea0003800000 */
.L_x_298:
        /* <DEDUP_REMOVED lines=11> */
.L_x_301:
[----:B------:R-:W-:Y:S05]  /*21d00*/  BSYNC B1 ;  /* 0x0000000000017941 */ /* 0x000fea0003800000 */
.L_x_300:
        /* <DEDUP_REMOVED lines=10> */
.L_x_303:
[----:B------:R-:W-:Y:S05]  /*21db0*/  BSYNC B1 ;  /* 0x0000000000017941 */ /* 0x000fea0003800000 */
.L_x_302:
        /* <DEDUP_REMOVED lines=11> */
.L_x_305:
[----:B------:R-:W-:Y:S05]  /*21e70*/  BSYNC B1 ;  /* 0x0000000000017941 */ /* 0x000fea0003800000 */
.L_x_304:
[----:B------:R-:W3:Y:S01]  /*21e80*/  LDL.LU R153, [R1+0x230] ;  /* 0x0002300001997983 */ /* 0x000ee20000300800 */
[----:B-----5:R-:W-:Y:S01]  /*21e90*/  IMAD.U32 R152, R19, 0x10000, RZ ;  /* 0x0001000013987824 */ /* 0x020fe200078e00ff */
[----:B------:R-:W-:Y:S01]  /*21ea0*/  LOP3.LUT P5, RZ, R18, 0x1000000, RZ, 0xc0, !PT ;  /* 0x0100000012ff7812 */ /* 0x000fe200078ac0ff */
[----:B------:R-:W-:Y:S02]  /*21eb0*/  BSSY B1, `(.L_x_306) ;  /* 0x0000008000017945 */ /* 0x000fe40003800000 */
[----:B------:R-:W-:-:S04]  /*21ec0*/  FMUL R152, R152, R16 ;  /* 0x0000001098987220 */ /* 0x000fc80000400000 */
[----:B---3--:R-:W-:-:S05]  /*21ed0*/  FFMA R152, R153, R2, R152 ;  /* 0x0000000299987223 */ /* 0x008fca0000000098 */
[----:B------:R-:W-:-:S05]  /*21ee0*/  F2FP.BF16.F32.PACK_AB R152, RZ, R152 ;  /* 0x00000098ff98723e */ /* 0x000fca00000010ff */
[----:B------:R3:W-:Y:S01]  /*21ef0*/  @P4 STG.E.U16 desc[UR36][R20.64+0x30], R152 ;  /* 0x0000309814004986 */ /* 0x0007e2000c101524 */
[----:B------:R-:W-:-:S13]  /*21f00*/  ISETP.GT.AND P4, PT, R0, 0x80, P5 ;  /* 0x000000800000780c */ /* 0x000fda0002f84270 */
[----:B---3--:R-:W-:Y:S05]  /*21f10*/  @!P4 BRA `(.L_x_307) ;  /* 0x000000000004c947 */ /* 0x008fea0003800000 */
[----:B------:R3:W5:Y:S02]  /*21f20*/  LDG.E.LTC128B.U16 R19, desc[UR36][R10.64+0x32] ;  /* 0x000032240a137981 */ /* 0x000764000c1e1520 */
.L_x_307:
[----:B------:R-:W-:Y:S05]  /*21f30*/  BSYNC B1 ;  /* 0x0000000000017941 */ /* 0x000fea0003800000 */
.L_x_306:
        /* <DEDUP_REMOVED lines=11> */
.L_x_309:
[----:B------:R-:W-:Y:S05]  /*21ff0*/  BSYNC B1 ;  /* 0x0000000000017941 */ /* 0x000fea0003800000 */
.L_x_308:
        /* <DEDUP_REMOVED lines=10> */
.L_x_311:
[----:B------:R-:W-:Y:S05]  /*220a0*/  BSYNC B1 ;  /* 0x0000000000017941 */ /* 0x000fea0003800000 */
.L_x_310:
        /* <DEDUP_REMOVED lines=11> */
.L_x_313:
[----:B------:R-:W-:Y:S05]  /*22160*/  BSYNC B1 ;  /* 0x0000000000017941 */ /* 0x000fea0003800000 */
.L_x_312:
        /* <DEDUP_REMOVED lines=11> */
.L_x_315:
[----:B------:R-:W-:Y:S05]  /*22220*/  BSYNC B1 ;  /* 0x0000000000017941 */ /* 0x000fea0003800000 */
.L_x_314:
[----:B------:R-:W2:Y:S01]  /*22230*/  LDL.LU R153, [R1+0x244] ;  /* 0x0002440001997983 */ /* 0x000ea20000300800 */
[----:B-----5:R-:W-:Y:S01]  /*22240*/  SHF.L.U32 R152, R19, 0x10, RZ ;  /* 0x0000001013987819 */ /* 0x020fe200000006ff */
[----:B------:R-:W-:Y:S04]  /*22250*/  BSSY B1, `(.L_x_316) ;  /* 0x0000009000017945 */ /* 0x000fe80003800000 */
        /* <DEDUP_REMOVED lines=8> */
.L_x_317:
[----:B------:R-:W-:Y:S05]  /*222e0*/  BSYNC B1 ;  /* 0x0000000000017941 */ /* 0x000fea0003800000 */
.L_x_316:
        /* <DEDUP_REMOVED lines=10> */
.L_x_319:
[----:B------:R-:W-:Y:S05]  /*22390*/  BSYNC B1 ;  /* 0x0000000000017941 */ /* 0x000fea0003800000 */
.L_x_318:
        /* <DEDUP_REMOVED lines=11> */
.L_x_321:
[----:B------:R-:W-:Y:S05]  /*22450*/  BSYNC B1 ;  /* 0x0000000000017941 */ /* 0x000fea0003800000 */
.L_x_320:
        /* <DEDUP_REMOVED lines=11> */
.L_x_323:
[----:B------:R-:W-:Y:S05]  /*22510*/  BSYNC B1 ;  /* 0x0000000000017941 */ /* 0x000fea0003800000 */
.L_x_322:
        /* <DEDUP_REMOVED lines=11> */
.L_x_325:
[----:B------:R-:W-:Y:S05]  /*225d0*/  BSYNC B1 ;  /* 0x0000000000017941 */ /* 0x000fea0003800000 */
.L_x_324:
        /* <DEDUP_REMOVED lines=10> */
.L_x_327:
[----:B------:R-:W-:Y:S05]  /*22680*/  BSYNC B1 ;  /* 0x0000000000017941 */ /* 0x000fea0003800000 */
.L_x_326:
        /* <DEDUP_REMOVED lines=11> */
.L_x_329:
[----:B------:R-:W-:Y:S05]  /*22740*/  BSYNC B1 ;  /* 0x0000000000017941 */ /* 0x000fea0003800000 */
.L_x_328:
        /* <DEDUP_REMOVED lines=11> */
.L_x_331:
[----:B------:R-:W-:Y:S05]  /*22800*/  BSYNC B1 ;  /* 0x0000000000017941 */ /* 0x000fea0003800000 */
.L_x_330:
        /* <DEDUP_REMOVED lines=11> */
.L_x_333:
[----:B------:R-:W-:Y:S05]  /*228c0*/  BSYNC B1 ;  /* 0x0000000000017941 */ /* 0x000fea0003800000 */
.L_x_332:
        /* <DEDUP_REMOVED lines=10> */
.L_x_335:
[----:B------:R-:W-:Y:S05]  /*22970*/  BSYNC B1 ;  /* 0x0000000000017941 */ /* 0x000fea0003800000 */
.L_x_334:
        /* <DEDUP_REMOVED lines=11> */
.L_x_337:
[----:B------:R-:W-:Y:S05]  /*22a30*/  BSYNC B1 ;  /* 0x0000000000017941 */ /* 0x000fea0003800000 */
.L_x_336:
        /* <DEDUP_REMOVED lines=11> */
.L_x_339:
[----:B------:R-:W-:Y:S05]  /*22af0*/  BSYNC B1 ;  /* 0x0000000000017941 */ /* 0x000fea0003800000 */
.L_x_338:
        /* <DEDUP_REMOVED lines=11> */
.L_x_341:
[----:B------:R-:W-:Y:S05]  /*22bb0*/  BSYNC B1 ;  /* 0x0000000000017941 */ /* 0x000fea0003800000 */
.L_x_340:
        /* <DEDUP_REMOVED lines=10> */
.L_x_343:
[----:B------:R-:W-:Y:S05]  /*22c60*/  BSYNC B1 ;  /* 0x0000000000017941 */ /* 0x000fea0003800000 */
.L_x_342:
        /* <DEDUP_REMOVED lines=11> */
.L_x_345:
[----:B------:R-:W-:Y:S05]  /*22d20*/  BSYNC B1 ;  /* 0x0000000000017941 */ /* 0x000fea0003800000 */
.L_x_344:
        /* <DEDUP_REMOVED lines=11> */
.L_x_347:
[----:B------:R-:W-:Y:S05]  /*22de0*/  BSYNC B1 ;  /* 0x0000000000017941 */ /* 0x000fea0003800000 */
.L_x_346:
        /* <DEDUP_REMOVED lines=11> */
.L_x_349:
[----:B------:R-:W-:Y:S05]  /*22ea0*/  BSYNC B1 ;  /* 0x0000000000017941 */ /* 0x000fea0003800000 */
.L_x_348:
        /* <DEDUP_REMOVED lines=10> */
.L_x_351:
[----:B------:R-:W-:Y:S05]  /*22f50*/  BSYNC B1 ;  /* 0x0000000000017941 */ /* 0x000fea0003800000 */
.L_x_350:
[----:B------:R-:W2:Y:S01]  /*22f60*/  LDL.LU R153, [R1+0x28c] ;  /* 0x00028c0001997983 */ /* 0x000ea20000300800 */
[----:B-----5:R-:W-:Y:S01]  /*22f70*/  SHF.L.U32 R152, R19, 0x10, RZ ;  /* 0x0000001013987819 */ /* 0x020fe200000006ff */
[----:B------:R-:W-:Y:S01]  /*22f80*/  BSSY B1, `(.L_x_352) ;  /* 0x0000009000017945 */ /* 0x000fe20003800000 */
[----:B------:R-:W-:-:S03]  /*22f90*/  LOP3.LUT P5, RZ, R18, 0x2000, RZ, 0xc0, !PT ;  /* 0x0000200012ff7812 */ /* 0x000fc600078ac0ff */
[----:B------:R-:W-:-:S04]  /*22fa0*/  FMUL R152, R152, R16 ;  /* 0x0000001098987220 */ /* 0x000fc80000400000 */
[----:B--2---:R-:W-:-:S05]  /*22fb0*/  FFMA R152, R153, R2, R152 ;  /* 0x0000000299987223 */ /* 0x004fca0000000098 */
[----:B------:R-:W-:-:S05]  /*22fc0*/  F2FP.BF16.F32.PACK_AB R152, RZ, R152 ;  /* 0x00000098ff98723e */ /* 0x000fca00000010ff */
[----:B------:R2:W-:Y:S01]  /*22fd0*/  @P4 STG.E.U16 desc[UR36][R22.64+0x82], R152 ;  /* 0x0000829816004986 */ /* 0x0005e2000c101524 */
[----:B------:R-:W-:-:S13]  /*22fe0*/  ISETP.GT.AND P4, PT, R0, 0x80, P5 ;  /* 0x000000800000780c */ /* 0x000fda0002f84270 */
[----:B--2---:R-:W-:Y:S05]  /*22ff0*/  @!P4 BRA `(.L_x_353) ;  /* 0x000000000004c947 */ /* 0x004fea0003800000 */
[----:B------:R2:W5:Y:S02]  /*23000*/  LDG.E.LTC128B.U16 R19, desc[UR36][R10.64+0x90] ;  /* 0x000090240a137981 */ /* 0x000564000c1e1520 */
.L_x_353:
[----:B------:R-:W-:Y:S05]  /*23010*/  BSYNC B1 ;  /* 0x0000000000017941 */ /* 0x000fea0003800000 */
.L_x_352:
        /* <DEDUP_REMOVED lines=11> */
.L_x_355:
[----:B------:R-:W-:Y:S05]  /*230d0*/  BSYNC B1 ;  /* 0x0000000000017941 */ /* 0x000fea0003800000 */
.L_x_354:
        /* <DEDUP_REMOVED lines=11> */
.L_x_357:
[----:B------:R-:W-:Y:S05]  /*23190*/  BSYNC B1 ;  /* 0x0000000000017941 */ /* 0x000fea0003800000 */
.L_x_356:
        /* <DEDUP_REMOVED lines=10> */
.L_x_359:
[----:B------:R-:W-:Y:S05]  /*23240*/  BSYNC B1 ;  /* 0x0000000000017941 */ /* 0x000fea0003800000 */
.L_x_358:
        /* <DEDUP_REMOVED lines=11> */
.L_x_361:
[----:B------:R-:W-:Y:S05]  /*23300*/  BSYNC B1 ;  /* 0x0000000000017941 */ /* 0x000fea0003800000 */
.L_x_360:
        /* <DEDUP_REMOVED lines=11> */
.L_x_363:
[----:B------:R-:W-:Y:S05]  /*233c0*/  BSYNC B1 ;  /* 0x0000000000017941 */ /* 0x000fea0003800000 */
.L_x_362:
        /* <DEDUP_REMOVED lines=11> */
.L_x_365:
[----:B------:R-:W-:Y:S05]  /*23480*/  BSYNC B1 ;  /* 0x0000000000017941 */ /* 0x000fea0003800000 */
.L_x_364:
        /* <DEDUP_REMOVED lines=10> */
.L_x_367:
[----:B------:R-:W-:Y:S05]  /*23530*/  BSYNC B1 ;  /* 0x0000000000017941 */ /* 0x000fea0003800000 */
.L_x_366:
        /* <DEDUP_REMOVED lines=11> */
.L_x_369:
[----:B------:R-:W-:Y:S05]  /*235f0*/  BSYNC B1 ;  /* 0x0000000000017941 */ /* 0x000fea0003800000 */
.L_x_368:
        /* <DEDUP_REMOVED lines=11> */
.L_x_371:
[----:B------:R-:W-:Y:S05]  /*236b0*/  BSYNC B1 ;  /* 0x0000000000017941 */ /* 0x000fea0003800000 */
.L_x_370:
        /* <DEDUP_REMOVED lines=11> */
.L_x_373:
[----:B------:R-:W-:Y:S05]  /*23770*/  BSYNC B1 ;  /* 0x0000000000017941 */ /* 0x000fea0003800000 */
.L_x_372:
        /* <DEDUP_REMOVED lines=10> */
.L_x_375:
[----:B------:R-:W-:Y:S05]  /*23820*/  BSYNC B1 ;  /* 0x0000000000017941 */ /* 0x000fea0003800000 */
.L_x_374:
        /* <DEDUP_REMOVED lines=11> */
.L_x_377:
[----:B------:R-:W-:Y:S05]  /*238e0*/  BSYNC B1 ;  /* 0x0000000000017941 */ /* 0x000fea0003800000 */
.L_x_376:
        /* <DEDUP_REMOVED lines=11> */
.L_x_379:
[----:B------:R-:W-:Y:S05]  /*239a0*/  BSYNC B1 ;  /* 0x0000000000017941 */ /* 0x000fea0003800000 */
.L_x_378:
        /* <DEDUP_REMOVED lines=11> */
.L_x_381:
[----:B------:R-:W-:Y:S05]  /*23a60*/  BSYNC B1 ;  /* 0x0000000000017941 */ /* 0x000fea0003800000 */
.L_x_380:
        /* <DEDUP_REMOVED lines=10> */
.L_x_383:
[----:B------:R-:W-:Y:S05]  /*23b10*/  BSYNC B1 ;  /* 0x0000000000017941 */ /* 0x000fea0003800000 */
.L_x_382:
        /* <DEDUP_REMOVED lines=11> */
.L_x_385:
[----:B------:R-:W-:Y:S05]  /*23bd0*/  BSYNC B1 ;  /* 0x0000000000017941 */ /* 0x000fea0003800000 */
.L_x_384:
        /* <DEDUP_REMOVED lines=11> */
.L_x_387:
[----:B------:R-:W-:Y:S05]  /*23c90*/  BSYNC B1 ;  /* 0x0000000000017941 */ /* 0x000fea0003800000 */
.L_x_386:
        /* <DEDUP_REMOVED lines=11> */
.L_x_389:
[----:B------:R-:W-:Y:S05]  /*23d50*/  BSYNC B1 ;  /* 0x0000000000017941 */ /* 0x000fea0003800000 */
.L_x_388:
        /* <DEDUP_REMOVED lines=10> */
.L_x_391:
[----:B------:R-:W-:Y:S05]  /*23e00*/  BSYNC B1 ;  /* 0x0000000000017941 */ /* 0x000fea0003800000 */
.L_x_390:
        /* <DEDUP_REMOVED lines=11> */
.L_x_393:
[----:B------:R-:W-:Y:S05]  /*23ec0*/  BSYNC B1 ;  /* 0x0000000000017941 */ /* 0x000fea0003800000 */
.L_x_392:
        /* <DEDUP_REMOVED lines=11> */
.L_x_395:
[----:B------:R-:W-:Y:S05]  /*23f80*/  BSYNC B1 ;  /* 0x0000000000017941 */ /* 0x000fea0003800000 */
.L_x_394:
        /* <DEDUP_REMOVED lines=11> */
.L_x_397:
[----:B------:R-:W-:Y:S05]  /*24040*/  BSYNC B1 ;  /* 0x0000000000017941 */ /* 0x000fea0003800000 */
.L_x_396:
        /* <DEDUP_REMOVED lines=10> */
.L_x_399:
[----:B------:R-:W-:Y:S05]  /*240f0*/  BSYNC B1 ;  /* 0x0000000000017941 */ /* 0x000fea0003800000 */
.L_x_398:
        /* <DEDUP_REMOVED lines=11> */
.L_x_401:
[----:B------:R-:W-:Y:S05]  /*241b0*/  BSYNC B1 ;  /* 0x0000000000017941 */ /* 0x000fea0003800000 */
.L_x_400:
        /* <DEDUP_REMOVED lines=11> */
.L_x_403:
[----:B------:R-:W-:Y:S05]  /*24270*/  BSYNC B1 ;  /* 0x0000000000017941 */ /* 0x000fea0003800000 */
.L_x_402:
        /* <DEDUP_REMOVED lines=11> */
.L_x_405:
[----:B------:R-:W-:Y:S05]  /*24330*/  BSYNC B1 ;  /* 0x0000000000017941 */ /* 0x000fea0003800000 */
.L_x_404:
        /* <DEDUP_REMOVED lines=10> */
.L_x_407:
[----:B------:R-:W-:Y:S05]  /*243e0*/  BSYNC B1 ;  /* 0x0000000000017941 */ /* 0x000fea0003800000 */
.L_x_406:
        /* <DEDUP_REMOVED lines=11> */
.L_x_409:
[----:B------:R-:W-:Y:S05]  /*244a0*/  BSYNC B1 ;  /* 0x0000000000017941 */ /* 0x000fea0003800000 */
.L_x_408:
        /* <DEDUP_REMOVED lines=11> */
.L_x_411:
[----:B------:R-:W-:Y:S05]  /*24560*/  BSYNC B1 ;  /* 0x0000000000017941 */ /* 0x000fea0003800000 */
.L_x_410:
        /* <DEDUP_REMOVED lines=11> */
.L_x_413:
[----:B------:R-:W-:Y:S05]  /*24620*/  BSYNC B1 ;  /* 0x0000000000017941 */ /* 0x000fea0003800000 */
.L_x_412:
        /* <DEDUP_REMOVED lines=10> */
.L_x_415:
[----:B------:R-:W-:Y:S05]  /*246d0*/  BSYNC B1 ;  /* 0x0000000000017941 */ /* 0x000fea0003800000 */
.L_x_414:
        /* <DEDUP_REMOVED lines=11> */
.L_x_417:
[----:B------:R-:W-:Y:S05]  /*24790*/  BSYNC B1 ;  /* 0x0000000000017941 */ /* 0x000fea0003800000 */
.L_x_416:
        /* <DEDUP_REMOVED lines=11> */
.L_x_419:
[----:B------:R-:W-:Y:S05]  /*24850*/  BSYNC B1 ;  /* 0x0000000000017941 */ /* 0x000fea0003800000 */
.L_x_418:
        /* <DEDUP_REMOVED lines=11> */
.L_x_421:
[----:B------:R-:W-:Y:S05]  /*24910*/  BSYNC B1 ;  /* 0x0000000000017941 */ /* 0x000fea0003800000 */
.L_x_420:
        /* <DEDUP_REMOVED lines=10> */
.L_x_423:
[----:B------:R-:W-:Y:S05]  /*249c0*/  BSYNC B1 ;  /* 0x0000000000017941 */ /* 0x000fea0003800000 */
.L_x_422:
        /* <DEDUP_REMOVED lines=11> */
.L_x_425:
[----:B------:R-:W-:Y:S05]  /*24a80*/  BSYNC B1 ;  /* 0x0000000000017941 */ /* 0x000fea0003800000 */
.L_x_424:
        /* <DEDUP_REMOVED lines=11> */
.L_x_427:
[----:B------:R-:W-:Y:S05]  /*24b40*/  BSYNC B1 ;  /* 0x0000000000017941 */ /* 0x000fea0003800000 */
.L_x_426:
        /* <DEDUP_REMOVED lines=11> */
.L_x_429:
[----:B------:R-:W-:Y:S05]  /*24c00*/  BSYNC B1 ;  /* 0x0000000000017941 */ /* 0x000fea0003800000 */
.L_x_428:
        /* <DEDUP_REMOVED lines=10> */
.L_x_431:
[----:B------:R-:W-:Y:S05]  /*24cb0*/  BSYNC B1 ;  /* 0x0000000000017941 */ /* 0x000fea0003800000 */
.L_x_430:
        /* <DEDUP_REMOVED lines=11> */
.L_x_433:
[----:B------:R-:W-:Y:S05]  /*24d70*/  BSYNC B1 ;  /* 0x0000000000017941 */ /* 0x000fea0003800000 */
.L_x_432:
        /* <DEDUP_REMOVED lines=11> */
.L_x_435:
[----:B------:R-:W-:Y:S05]  /*24e30*/  BSYNC B1 ;  /* 0x0000000000017941 */ /* 0x000fea0003800000 */
.L_x_434:
        /* <DEDUP_REMOVED lines=11> */
.L_x_437:
[----:B------:R-:W-:Y:S05]  /*24ef0*/  BSYNC B1 ;  /* 0x0000000000017941 */ /* 0x000fea0003800000 */
.L_x_436:
        /* <DEDUP_REMOVED lines=10> */
.L_x_439:
[----:B------:R-:W-:Y:S05]  /*24fa0*/  BSYNC B1 ;  /* 0x0000000000017941 */ /* 0x000fea0003800000 */
.L_x_438:
        /* <DEDUP_REMOVED lines=11> */
.L_x_441:
[----:B------:R-:W-:Y:S05]  /*25060*/  BSYNC B1 ;  /* 0x0000000000017941 */ /* 0x000fea0003800000 */
.L_x_440:
        /* <DEDUP_REMOVED lines=11> */
.L_x_443:
[----:B------:R-:W-:Y:S05]  /*25120*/  BSYNC B1 ;  /* 0x0000000000017941 */ /* 0x000fea0003800000 */
.L_x_442:
        /* <DEDUP_REMOVED lines=11> */
.L_x_445:
[----:B------:R-:W-:Y:S05]  /*251e0*/  BSYNC B1 ;  /* 0x0000000000017941 */ /* 0x000fea0003800000 */
.L_x_444:
        /* <DEDUP_REMOVED lines=10> */
.L_x_447:
[----:B------:R-:W-:Y:S05]  /*25290*/  BSYNC B1 ;  /* 0x0000000000017941 */ /* 0x000fea0003800000 */
.L_x_446:
        /* <DEDUP_REMOVED lines=11> */
.L_x_449:
[----:B------:R-:W-:Y:S05]  /*25350*/  BSYNC B1 ;  /* 0x0000000000017941 */ /* 0x000fea0003800000 */
.L_x_448:
        /* <DEDUP_REMOVED lines=11> */
.L_x_451:
[----:B------:R-:W-:Y:S05]  /*25410*/  BSYNC B1 ;  /* 0x0000000000017941 */ /* 0x000fea0003800000 */
.L_x_450:
        /* <DEDUP_REMOVED lines=11> */
.L_x_453:
[----:B------:R-:W-:Y:S05]  /*254d0*/  BSYNC B1 ;  /* 0x0000000000017941 */ /* 0x000fea0003800000 */
.L_x_452:
        /* <DEDUP_REMOVED lines=10> */
.L_x_455:
[----:B------:R-:W-:Y:S05]  /*25580*/  BSYNC B1 ;  /* 0x0000000000017941 */ /* 0x000fea0003800000 */
.L_x_454:
        /* <DEDUP_REMOVED lines=11> */
.L_x_457:
[----:B------:R-:W-:Y:S05]  /*25640*/  BSYNC B1 ;  /* 0x0000000000017941 */ /* 0x000fea0003800000 */
.L_x_456:
        /* <DEDUP_REMOVED lines=11> */
.L_x_459:
[----:B------:R-:W-:Y:S05]  /*25700*/  BSYNC B1 ;  /* 0x0000000000017941 */ /* 0x000fea0003800000 */
.L_x_458:
        /* <DEDUP_REMOVED lines=11> */
.L_x_461:
[----:B------:R-:W-:Y:S05]  /*257c0*/  BSYNC B1 ;  /* 0x0000000000017941 */ /* 0x000fea0003800000 */
.L_x_460:
        /* <DEDUP_REMOVED lines=10> */
.L_x_463:
[----:B------:R-:W-:Y:S05]  /*25870*/  BSYNC B1 ;  /* 0x0000000000017941 */ /* 0x000fea0003800000 */
.L_x_462:
        /* <DEDUP_REMOVED lines=11> */
.L_x_465:
[----:B------:R-:W-:Y:S05]  /*25930*/  BSYNC B1 ;  /* 0x0000000000017941 */ /* 0x000fea0003800000 */
.L_x_464:
        /* <DEDUP_REMOVED lines=11> */
.L_x_467:
[----:B------:R-:W-:Y:S05]  /*259f0*/  BSYNC B1 ;  /* 0x0000000000017941 */ /* 0x000fea0003800000 */
.L_x_466:
        /* <DEDUP_REMOVED lines=11> */
.L_x_469:
[----:B------:R-:W-:Y:S05]  /*25ab0*/  BSYNC B1 ;  /* 0x0000000000017941 */ /* 0x000fea0003800000 */
.L_x_468:
        /* <DEDUP_REMOVED lines=10> */
.L_x_471:
[----:B------:R-:W-:Y:S05]  /*25b60*/  BSYNC B1 ;  /* 0x0000000000017941 */ /* 0x000fea0003800000 */
.L_x_470:
        /* <DEDUP_REMOVED lines=11> */
.L_x_473:
[----:B------:R-:W-:Y:S05]  /*25c20*/  BSYNC B1 ;  /* 0x0000000000017941 */ /* 0x000fea0003800000 */
.L_x_472:
        /* <DEDUP_REMOVED lines=11> */
.L_x_475:
[----:B------:R-:W-:Y:S05]  /*25ce0*/  BSYNC B1 ;  /* 0x0000000000017941 */ /* 0x000fea0003800000 */
.L_x_474:
        /* <DEDUP_REMOVED lines=11> */
.L_x_477:
[----:B------:R-:W-:Y:S05]  /*25da0*/  BSYNC B1 ;  /* 0x0000000000017941 */ /* 0x000fea0003800000 */
.L_x_476:
        /* <DEDUP_REMOVED lines=10> */
.L_x_479:
[----:B------:R-:W-:Y:S05]  /*25e50*/  BSYNC B1 ;  /* 0x0000000000017941 */ /* 0x000fea0003800000 */
.L_x_478:
        /* <DEDUP_REMOVED lines=11> */
.L_x_481:
[----:B------:R-:W-:Y:S05]  /*25f10*/  BSYNC B1 ;  /* 0x0000000000017941 */ /* 0x000fea0003800000 */
.L_x_480:
        /* <DEDUP_REMOVED lines=11> */
.L_x_483:
[----:B------:R-:W-:Y:S05]  /*25fd0*/  BSYNC B1 ;  /* 0x0000000000017941 */ /* 0x000fea0003800000 */
.L_x_482:
        /* <DEDUP_REMOVED lines=11> */
.L_x_485:
[----:B------:R-:W-:Y:S05]  /*26090*/  BSYNC B1 ;  /* 0x0000000000017941 */ /* 0x000fea0003800000 */
.L_x_484:
        /* <DEDUP_REMOVED lines=10> */
.L_x_487:
[----:B------:R-:W-:Y:S05]  /*26140*/  BSYNC B1 ;  /* 0x0000000000017941 */ /* 0x000fea0003800000 */
.L_x_486:
        /* <DEDUP_REMOVED lines=11> */
.L_x_489:
[----:B------:R-:W-:Y:S05]  /*26200*/  BSYNC B1 ;  /* 0x0000000000017941 */ /* 0x000fea0003800000 */
.L_x_488:
        /* <DEDUP_REMOVED lines=11> */
.L_x_491:
[----:B------:R-:W-:Y:S05]  /*262c0*/  BSYNC B1 ;  /* 0x0000000000017941 */ /* 0x000fea0003800000 */
.L_x_490:
        /* <DEDUP_REMOVED lines=11> */
.L_x_493:
[----:B------:R-:W-:Y:S05]  /*26380*/  BSYNC B1 ;  /* 0x0000000000017941 */ /* 0x000fea0003800000 */
.L_x_492:
        /* <DEDUP_REMOVED lines=10> */
.L_x_495:
[----:B------:R-:W-:Y:S05]  /*26430*/  BSYNC B1 ;  /* 0x0000000000017941 */ /* 0x000fea0003800000 */
.L_x_494:
        /* <DEDUP_REMOVED lines=11> */
.L_x_497:
[----:B------:R-:W-:Y:S05]  /*264f0*/  BSYNC B1 ;  /* 0x0000000000017941 */ /* 0x000fea0003800000 */
.L_x_496:
        /* <DEDUP_REMOVED lines=11> */
.L_x_499:
[----:B------:R-:W-:Y:S05]  /*265b0*/  BSYNC B1 ;  /* 0x0000000000017941 */ /* 0x000fea0003800000 */
.L_x_498:
        /* <DEDUP_REMOVED lines=11> */
.L_x_501:
[----:B------:R-:W-:Y:S05]  /*26670*/  BSYNC B1 ;  /* 0x0000000000017941 */ /* 0x000fea0003800000 */
.L_x_500:
        /* <DEDUP_REMOVED lines=10> */
.L_x_503:
[----:B------:R-:W-:Y:S05]  /*26720*/  BSYNC B1 ;  /* 0x0000000000017941 */ /* 0x000fea0003800000 */
.L_x_502:
        /* <DEDUP_REMOVED lines=11> */
.L_x_505:
[----:B------:R-:W-:Y:S05]  /*267e0*/  BSYNC B1 ;  /* 0x0000000000017941 */ /* 0x000fea0003800000 */
.L_x_504:
        /* <DEDUP_REMOVED lines=11> */
.L_x_507:
[----:B------:R-:W-:Y:S05]  /*268a0*/  BSYNC B1 ;  /* 0x0000000000017941 */ /* 0x000fea0003800000 */
.L_x_506:
        /* <DEDUP_REMOVED lines=11> */
.L_x_509:
[----:B------:R-:W-:Y:S05]  /*26960*/  BSYNC B1 ;  /* 0x0000000000017941 */ /* 0x000fea0003800000 */
.L_x_508:
        /* <DEDUP_REMOVED lines=10> */
.L_x_511:
[----:B------:R-:W-:Y:S05]  /*26a10*/  BSYNC B1 ;  /* 0x0000000000017941 */ /* 0x000fea0003800000 */
.L_x_510:
        /* <DEDUP_REMOVED lines=11> */
.L_x_513:
[----:B------:R-:W-:Y:S05]  /*26ad0*/  BSYNC B1 ;  /* 0x0000000000017941 */ /* 0x000fea0003800000 */
.L_x_512:
        /* <DEDUP_REMOVED lines=10> */
.L_x_515:
[----:B------:R-:W-:Y:S05]  /*26b80*/  BSYNC B1 ;  /* 0x0000000000017941 */ /* 0x000fea0003800000 */
.L_x_514:
        /* <DEDUP_REMOVED lines=10> */
.L_x_517:
[----:B------:R-:W-:Y:S05]  /*26c30*/  BSYNC B1 ;  /* 0x0000000000017941 */ /* 0x000fea0003800000 */
.L_x_516:
[----:B------:R-:W3:Y:S01]  /*26c40*/  LDL.LU R153, [R1+0x3d8] ;  /* 0x0003d80001997983 */ /* 0x000ee20000300800 */
[----:B-----5:R-:W-:Y:S01]  /*26c50*/  IMAD.U32 R152, R19, 0x10000, RZ ;  /* 0x0001000013987824 */ /* 0x020fe200078e00ff */
[----:B------:R-:W-:Y:S01]  /*26c60*/  ISETP.GT.AND P5, PT, R0, 0x88, P6 ;  /* 0x000000880000780c */ /* 0x000fe200037a4270 */
[----:B------:R-:W-:Y:S02]  /*26c70*/  BSSY B1, `(.L_x_518) ;  /* 0x0000007000017945 */ /* 0x000fe40003800000 */
[----:B------:R-:W-:-:S04]  /*26c80*/  FMUL R152, R152, R16 ;  /* 0x0000001098987220 */ /* 0x000fc80000400000 */
[----:B---3--:R-:W-:-:S05]  /*26c90*/  FFMA R152, R153, R2, R152 ;  /* 0x0000000299987223 */ /* 0x008fca0000000098 */
[----:B------:R-:W-:-:S05]  /*26ca0*/  F2FP.BF16.F32.PACK_AB R152, RZ, R152 ;  /* 0x00000098ff98723e */ /* 0x000fca00000010ff */
[----:B------:R3:W-:Y:S01]  /*26cb0*/  @P4 STG.E.U16 desc[UR36][R22.64+0x1d0], R152 ;  /* 0x0001d09816004986 */ /* 0x0007e2000c101524 */
[----:B------:R-:W-:Y:S05]  /*26cc0*/  @!P5 BRA `(.L_x_519) ;  /* 0x000000000004d947 */ /* 0x000fea0003800000 */
[----:B------:R0:W5:Y:S02]  /*26cd0*/  LDG.E.LTC128B.U16 R19, desc[UR36][R8.64+0x1d2] ;  /* 0x0001d22408137981 */ /* 0x000164000c1e1520 */
.L_x_519:
[----:B------:R-:W-:Y:S05]  /*26ce0*/  BSYNC B1 ;  /* 0x0000000000017941 */ /* 0x000fea0003800000 */
.L_x_518:
[----:B------:R-:W2:Y:S01]  /*26cf0*/  LDL.LU R153, [R1+0x3dc] ;  /* 0x0003dc0001997983 */ /* 0x000ea20000300800 */
[----:B---3-5:R-:W-:Y:S01]  /*26d00*/  IMAD.U32 R152, R19, 0x10000, RZ ;  /* 0x0001000013987824 */ /* 0x028fe200078e00ff */
        /* <DEDUP_REMOVED lines=8> */
.L_x_521:
[----:B------:R-:W-:Y:S05]  /*26d90*/  BSYNC B1 ;  /* 0x0000000000017941 */ /* 0x000fea0003800000 */
.L_x_520:
[----:B------:R-:W4:Y:S01]  /*26da0*/  LDL.LU R153, [R1+0x3e0] ;  /* 0x0003e00001997983 */ /* 0x000f220000300800 */
[----:B--2--5:R-:W-:Y:S01]  /*26db0*/  IMAD.U32 R152, R19, 0x10000, RZ ;  /* 0x0001000013987824 */ /* 0x024fe200078e00ff */
[----:B------:R-:W-:Y:S01]  /*26dc0*/  ISETP.GT.AND P5, PT, R0, 0x80, P2 ;  /* 0x000000800000780c */ /* 0x000fe200017a4270 */
[----:B------:R-:W-:Y:S02]  /*26dd0*/  BSSY B1, `(.L_x_522) ;  /* 0x0000007000017945 */ /* 0x000fe40003800000 */
[----:B------:R-:W-:-:S04]  /*26de0*/  FMUL R152, R152, R16 ;  /* 0x0000001098987220 */ /* 0x000fc80000400000 */
[----:B----4-:R-:W-:-:S05]  /*26df0*/  FFMA R152, R153, R2, R152 ;  /* 0x0000000299987223 */ /* 0x010fca0000000098 */
[----:B------:R-:W-:-:S05]  /*26e00*/  F2FP.BF16.F32.PACK_AB R152, RZ, R152 ;  /* 0x00000098ff98723e */ /* 0x000fca00000010ff */
[----:B------:R2:W-:Y:S01]  /*26e10*/  @P4 STG.E.U16 desc[UR36][R20.64+0x1e0], R152 ;  /* 0x0001e09814004986 */ /* 0x0005e2000c101524 */
[----:B------:R-:W-:Y:S05]  /*26e20*/  @!P5 BRA `(.L_x_523) ;  /* 0x000000000004d947 */ /* 0x000fea0003800000 */
[----:B------:R4:W5:Y:S02]  /*26e30*/  LDG.E.LTC128B.U16 R19, desc[UR36][R10.64+0x1e2] ;  /* 0x0001e2240a137981 */ /* 0x000964000c1e1520 */
.L_x_523:
[----:B------:R-:W-:Y:S05]  /*26e40*/  BSYNC B1 ;  /* 0x0000000000017941 */ /* 0x000fea0003800000 */
.L_x_522:
[----:B------:R-:W3:Y:S01]  /*26e50*/  LDL.LU R153, [R1+0x3e4] ;  /* 0x0003e40001997983 */ /* 0x000ee20000300800 */
[----:B--2--5:R-:W-:Y:S01]  /*26e60*/  IMAD.U32 R152, R19, 0x10000, RZ ;  /* 0x0001000013987824 */ /* 0x024fe200078e00ff */
        /* <DEDUP_REMOVED lines=8> */
.L_x_525:
[----:B------:R-:W-:Y:S05]  /*26ef0*/  BSYNC B1 ;  /* 0x0000000000017941 */ /* 0x000fea0003800000 */
.L_x_524:
        /* <DEDUP_REMOVED lines=10> */
.L_x_527:
[----:B------:R-:W-:Y:S05]  /*26fa0*/  BSYNC B1 ;  /* 0x0000000000017941 */ /* 0x000fea0003800000 */
.L_x_526:
        /* <DEDUP_REMOVED lines=10> */
.L_x_529:
[----:B------:R-:W-:Y:S05]  /*27050*/  BSYNC B1 ;  /* 0x0000000000017941 */ /* 0x000fea0003800000 */
.L_x_528:
        /* <DEDUP_REMOVED lines=10> */
.L_x_531:
[----:B------:R-:W-:Y:S05]  /*27100*/  BSYNC B1 ;  /* 0x0000000000017941 */ /* 0x000fea0003800000 */
.L_x_530:
[----:B------:R-:W3:Y:S01]  /*27110*/  LDL.LU R153, [R1+0x3f4] ;  /* 0x0003f40001997983 */ /* 0x000ee20000300800 */
[----:B--2--5:R-:W-:Y:S01]  /*27120*/  SHF.L.U32 R152, R19, 0x10, RZ ;  /* 0x0000001013987819 */ /* 0x024fe200000006ff */
        /* <DEDUP_REMOVED lines=8> */
.L_x_533:
[----:B------:R-:W-:Y:S05]  /*271b0*/  BSYNC B1 ;  /* 0x0000000000017941 */ /* 0x000fea0003800000 */
.L_x_532:
        /* <DEDUP_REMOVED lines=10> */
.L_x_535:
[----:B------:R-:W-:Y:S05]  /*27260*/  BSYNC B1 ;  /* 0x0000000000017941 */ /* 0x000fea0003800000 */
.L_x_534:
[----:B------:R-:W3:Y:S01]  /*27270*/  LDL.LU R153, [R1+0x3fc] ;  /* 0x0003fc0001997983 */ /* 0x000ee20000300800 */
[----:B--2--5:R-:W-:Y:S01]  /*27280*/  IMAD.U32 R152, R19, 0x10000, RZ ;  /* 0x0001000013987824 */ /* 0x024fe200078e00ff */
        /* <DEDUP_REMOVED lines=11> */
.L_x_537:
[----:B------:R-:W-:Y:S05]  /*27340*/  BSYNC B1 ;  /* 0x0000000000017941 */ /* 0x000fea0003800000 */
.L_x_536:
[----:B--2---:R-:W2:Y:S01]  /*27350*/  LDL.LU R23, [R1] ;  /* 0x0000000001177983 */ /* 0x004ea20000300800 */
[----:B-----5:R-:W-:Y:S01]  /*27360*/  IMAD.U32 R22, R19, 0x10000, RZ ;  /* 0x0001000013167824 */ /* 0x020fe200078e00ff */
        /* <DEDUP_REMOVED lines=11> */
.L_x_539:
[----:B------:R-:W-:Y:S05]  /*27420*/  BSYNC B1 ;  /* 0x0000000000017941 */ /* 0x000fea0003800000 */
.L_x_538:
        /* <DEDUP_REMOVED lines=10> */
.L_x_541:
[----:B------:R-:W-:Y:S05]  /*274d0*/  BSYNC B1 ;  /* 0x0000000000017941 */ /* 0x000fea0003800000 */
.L_x_540:
        /* <DEDUP_REMOVED lines=10> */
.L_x_543:
[----:B------:R-:W-:Y:S05]  /*27580*/  BSYNC B1 ;  /* 0x0000000000017941 */ /* 0x000fea0003800000 */
.L_x_542:
        /* <DEDUP_REMOVED lines=13> */
.L_x_545:
[----:B------:R-:W-:Y:S05]  /*27660*/  BSYNC B1 ;  /* 0x0000000000017941 */ /* 0x000fea0003800000 */
.L_x_544:
[----:B------:R-:W4:Y:S01]  /*27670*/  LDL.LU R23, [R1+0x10] ;  /* 0x0000100001177983 */ /* 0x000f220000300800 */
[----:B--2--5:R-:W-:Y:S01]  /*27680*/  IMAD.U32 R22, R19, 0x10000, RZ ;  /* 0x0001000013167824 */ /* 0x024fe200078e00ff */
[----:B------:R-:W-:Y:S01]  /*27690*/  IADD3 R152, P0, P2, R164, R4, R154 ;  /* 0x00000004a4987210 */ /* 0x000fe20007a1e09a */
[----:B------:R-:W-:Y:S01]  /*276a0*/  BSSY B1, `(.L_x_546) ;  /* 0x000000c000017945 */ /* 0x000fe20003800000 */
[----:B------:R-:W-:Y:S01]  /*276b0*/  ISETP.GT.AND P3, PT, R3, 0x109, PT ;  /* 0x000001090300780c */ /* 0x000fe20003f64270 */
[----:B------:R-:W-:Y:S01]  /*276c0*/  FMUL R22, R22, R16 ;  /* 0x0000001016167220 */ /* 0x000fe20000400000 */
[----:B------:R-:W-:Y:S02]  /*276d0*/  IADD3.X R153, R165, R5, R155, P0, P2 ;  /* 0x00000005a5997210 */ /* 0x000fe400007e449b */
[----:B------:R-:W-:Y:S02]  /*276e0*/  ISETP.GT.AND P0, PT, R0, RZ, P3 ;  /* 0x000000ff0000720c */ /* 0x000fe40001f04270 */
[----:B------:R-:W-:-:S07]  /*276f0*/  LOP3.LUT R17, R17, 0xfffffff7, RZ, 0xc0, !PT ;  /* 0xfffffff711117812 */ /* 0x000fce00078ec0ff */
[----:B------:R-:W-:Y:S01]  /*27700*/  @P3 LOP3.LUT R17, R17, 0x8, RZ, 0xfc, !PT ;  /* 0x0000000811113812 */ /* 0x000fe200078efcff */
[----:B----4-:R-:W-:-:S05]  /*27710*/  FFMA R22, R23, R2, R22 ;  /* 0x0000000217167223 */ /* 0x010fca0000000016 */
[----:B------:R-:W-:-:S05]  /*27720*/  F2FP.BF16.F32.PACK_AB R22, RZ, R22 ;  /* 0x00000016ff16723e */ /* 0x000fca00000010ff */
[----:B------:R2:W-:Y:S01]  /*27730*/  @P1 STG.E.U16 desc[UR36][R4.64+0x210], R22 ;  /* 0x0002101604001986 */ /* 0x0005e2000c101524 */
[----:B------:R-:W-:Y:S05]  /*27740*/  @!P0 BRA `(.L_x_547) ;  /* 0x0000000000048947 */ /* 0x000fea0003800000 */
[----:B------:R4:W5:Y:S02]  /*27750*/  LDG.E.LTC128B.U16 R19, desc[UR36][R14.64+0x212] ;  /* 0x000212240e137981 */ /* 0x000964000c1e1520 */
.L_x_547:
[----:B------:R-:W-:Y:S05]  /*27760*/  BSYNC B1 ;  /* 0x0000000000017941 */ /* 0x000fea0003800000 */
.L_x_546:
        /* <DEDUP_REMOVED lines=10> */
.L_x_549:
[----:B------:R-:W-:Y:S05]  /*27810*/  BSYNC B1 ;  /* 0x0000000000017941 */ /* 0x000fea0003800000 */
.L_x_548:
[----:B------:R-:W4:Y:S01]  /*27820*/  LDL.LU R23, [R1+0x18] ;  /* 0x0000180001177983 */ /* 0x000f220000300800 */
[----:B--2--5:R-:W-:Y:S01]  /*27830*/  SHF.L.U32 R22, R19, 0x10, RZ ;  /* 0x0000001013167819 */ /* 0x024fe200000006ff */
[----:B------:R-:W-:Y:S01]  /*27840*/  BSSY B1, `(.L_x_550) ;  /* 0x0000008000017945 */ /* 0x000fe20003800000 */
[----:B------:R-:W-:-:S03]  /*27850*/  ISETP.GT.AND P0, PT, R0, 0x8, P3 ;  /* 0x000000080000780c */ /* 0x000fc60001f04270 */
[----:B------:R-:W-:-:S04]  /*27860*/  FMUL R22, R22, R16 ;  /* 0x0000001016167220 */ /* 0x000fc80000400000 */
[----:B----4-:R-:W-:-:S05]  /*27870*/  FFMA R22, R23, R2, R22 ;  /* 0x0000000217167223 */ /* 0x010fca0000000016 */
[----:B------:R-:W-:-:S05]  /*27880*/  F2FP.BF16.F32.PACK_AB R22, RZ, R22 ;  /* 0x00000016ff16723e */ /* 0x000fca00000010ff */
[----:B------:R2:W-:Y:S01]  /*27890*/  @P1 STG.E.U16 desc[UR36][R6.64+0x210], R22 ;  /* 0x0002101606001986 */ /* 0x0005e2000c101524 */
[----:B------:R-:W-:Y:S05]  /*278a0*/  @!P0 BRA `(.L_x_551) ;  /* 0x0000000000048947 */ /* 0x000fea0003800000 */
[----:B------:R4:W5:Y:S02]  /*278b0*/  LDG.E.LTC128B.U16 R19, desc[UR36][R12.64+0x212] ;  /* 0x000212240c137981 */ /* 0x000964000c1e1520 */
.L_x_551:
[----:B------:R-:W-:Y:S05]  /*278c0*/  BSYNC B1 ;  /* 0x0000000000017941 */ /* 0x000fea0003800000 */
.L_x_550:
[----:B------:R-:W3:Y:S01]  /*278d0*/  LDL.LU R23, [R1+0x1c] ;  /* 0x00001c0001177983 */ /* 0x000ee20000300800 */
[----:B--2--5:R-:W-:Y:S01]  /*278e0*/  IMAD.U32 R22, R19, 0x10000, RZ ;  /* 0x0001000013167824 */ /* 0x024fe200078e00ff */
        /* <DEDUP_REMOVED lines=9> */
[----:B--2---:R-:W-:Y:S05]  /*27980*/  @!P0 BRA `(.L_x_553) ;  /* 0x0000000000048947 */ /* 0x004fea0003800000 */
[----:B------:R2:W5:Y:S02]  /*27990*/  LDG.E.LTC128B.U16 R19, desc[UR36][R14.64+0x220] ;  /* 0x000220240e137981 */ /* 0x000564000c1e1520 */
.L_x_553:
[----:B------:R-:W-:Y:S05]  /*279a0*/  BSYNC B1 ;  /* 0x0000000000017941 */ /* 0x000fea0003800000 */
.L_x_552:
        /* <DEDUP_REMOVED lines=9> */
[----:B------:R3:W-:Y:S02]  /*27a40*/  @P0 STG.E.U16 desc[UR36][R4.64+0x220], R22 ;  /* 0x0002201604000986 */ /* 0x0007e4000c101524 */
[----:B---3--:R-:W-:-:S05]  /*27a50*/  IADD3 R22, P0, R164, R20, RZ ;  /* 0x00000014a4167210 */ /* 0x008fca0007f1e0ff */
[----:B------:R-:W-:Y:S01]  /*27a60*/  IMAD.X R23, R165, 0x1, R21, P0 ;  /* 0x00000001a5177824 */ /* 0x000fe200000e0615 */
[----:B------:R-:W-:-:S13]  /*27a70*/  ISETP.GT.AND P0, PT, R0, RZ, P1 ;  /* 0x000000ff0000720c */ /* 0x000fda0000f04270 */
[----:B------:R-:W-:Y:S05]  /*27a80*/  @!P0 BRA `(.L_x_555) ;  /* 0x0000000000048947 */ /* 0x000fea0003800000 */
[----:B------:R3:W5:Y:S02]  /*27a90*/  LDG.E.LTC128B.U16 R19, desc[UR36][R14.64+0x222] ;  /* 0x000222240e137981 */ /* 0x000764000c1e1520 */
.L_x_555:
[----:B------:R-:W-:Y:S05]  /*27aa0*/  BSYNC B1 ;  /* 0x0000000000017941 */ /* 0x000fea0003800000 */
.L_x_554:
        /* <DEDUP_REMOVED lines=10> */
.L_x_557:
[----:B------:R-:W-:Y:S05]  /*27b50*/  BSYNC B1 ;  /* 0x0000000000017941 */ /* 0x000fea0003800000 */
.L_x_556:
        /* <DEDUP_REMOVED lines=10> */
.L_x_559:
[----:B------:R-:W-:Y:S05]  /*27c00*/  BSYNC B1 ;  /* 0x0000000000017941 */ /* 0x000fea0003800000 */
.L_x_558:
        /* <DEDUP_REMOVED lines=13> */
.L_x_561:
[----:B------:R-:W-:Y:S05]  /*27ce0*/  BSYNC B1 ;  /* 0x0000000000017941 */ /* 0x000fea0003800000 */
.L_x_560:
        /* <DEDUP_REMOVED lines=13> */
.L_x_563:
[----:B------:R-:W-:Y:S05]  /*27dc0*/  BSYNC B1 ;  /* 0x0000000000017941 */ /* 0x000fea0003800000 */
.L_x_562:
        /* <DEDUP_REMOVED lines=10> */
.L_x_565:
[----:B------:R-:W-:Y:S05]  /*27e70*/  BSYNC B1 ;  /* 0x0000000000017941 */ /* 0x000fea0003800000 */
.L_x_564:
        /* <DEDUP_REMOVED lines=10> */
.L_x_567:
[----:B------:R-:W-:Y:S05]  /*27f20*/  BSYNC B1 ;  /* 0x0000000000017941 */ /* 0x000fea0003800000 */
.L_x_566:
        /* <DEDUP_REMOVED lines=13> */
.L_x_569:
[----:B------:R-:W-:Y:S05]  /*28000*/  BSYNC B1 ;  /* 0x0000000000017941 */ /* 0x000fea0003800000 */
.L_x_568:
        /* <DEDUP_REMOVED lines=13> */
.L_x_571:
[----:B------:R-:W-:Y:S05]  /*280e0*/  BSYNC B1 ;  /* 0x0000000000017941 */ /* 0x000fea0003800000 */
.L_x_570:
        /* <DEDUP_REMOVED lines=10> */
.L_x_573:
[----:B------:R-:W-:Y:S05]  /*28190*/  BSYNC B1 ;  /* 0x0000000000017941 */ /* 0x000fea0003800000 */
.L_x_572:
        /* <DEDUP_REMOVED lines=10> */
.L_x_575:
[----:B------:R-:W-:Y:S05]  /*28240*/  BSYNC B1 ;  /* 0x0000000000017941 */ /* 0x000fea0003800000 */
.L_x_574:
        /* <DEDUP_REMOVED lines=13> */
.L_x_577:
[----:B------:R-:W-:Y:S05]  /*28320*/  BSYNC B1 ;  /* 0x0000000000017941 */ /* 0x000fea0003800000 */
.L_x_576:
        /* <DEDUP_REMOVED lines=13> */
.L_x_579:
[----:B------:R-:W-:Y:S05]  /*28400*/  BSYNC B1 ;  /* 0x0000000000017941 */ /* 0x000fea0003800000 */
.L_x_578:
        /* <DEDUP_REMOVED lines=10> */
.L_x_581:
[----:B------:R-:W-:Y:S05]  /*284b0*/  BSYNC B1 ;  /* 0x0000000000017941 */ /* 0x000fea0003800000 */
.L_x_580:
        /* <DEDUP_REMOVED lines=10> */
.L_x_583:
[----:B------:R-:W-:Y:S05]  /*28560*/  BSYNC B1 ;  /* 0x0000000000017941 */ /* 0x000fea0003800000 */
.L_x_582:
        /* <DEDUP_REMOVED lines=13> */
.L_x_585:
[----:B------:R-:W-:Y:S05]  /*28640*/  BSYNC B1 ;  /* 0x0000000000017941 */ /* 0x000fea0003800000 */
.L_x_584:
        /* <DEDUP_REMOVED lines=13> */
.L_x_587:
[----:B------:R-:W-:Y:S05]  /*28720*/  BSYNC B1 ;  /* 0x0000000000017941 */ /* 0x000fea0003800000 */
.L_x_586:
        /* <DEDUP_REMOVED lines=10> */
.L_x_589:
[----:B------:R-:W-:Y:S05]  /*287d0*/  BSYNC B1 ;  /* 0x0000000000017941 */ /* 0x000fea0003800000 */
.L_x_588:
        /* <DEDUP_REMOVED lines=10> */
.L_x_591:
[----:B------:R-:W-:Y:S05]  /*28880*/  BSYNC B1 ;  /* 0x0000000000017941 */ /* 0x000fea0003800000 */
.L_x_590:
        /* <DEDUP_REMOVED lines=13> */
.L_x_593:
[----:B------:R-:W-:Y:S05]  /*28960*/  BSYNC B1 ;  /* 0x0000000000017941 */ /* 0x000fea0003800000 */
.L_x_592:
        /* <DEDUP_REMOVED lines=13> */
.L_x_595:
[----:B------:R-:W-:Y:S05]  /*28a40*/  BSYNC B1 ;  /* 0x0000000000017941 */ /* 0x000fea0003800000 */
.L_x_594:
        /* <DEDUP_REMOVED lines=10> */
.L_x_597:
[----:B------:R-:W-:Y:S05]  /*28af0*/  BSYNC B1 ;  /* 0x0000000000017941 */ /* 0x000fea0003800000 */
.L_x_596:
        /* <DEDUP_REMOVED lines=10> */
.L_x_599:
[----:B------:R-:W-:Y:S05]  /*28ba0*/  BSYNC B1 ;  /* 0x0000000000017941 */ /* 0x000fea0003800000 */
.L_x_598:
        /* <DEDUP_REMOVED lines=13> */
.L_x_601:
[----:B------:R-:W-:Y:S05]  /*28c80*/  BSYNC B1 ;  /* 0x0000000000017941 */ /* 0x000fea0003800000 */
.L_x_600:
        /* <DEDUP_REMOVED lines=13> */
.L_x_603:
[----:B------:R-:W-:Y:S05]  /*28d60*/  BSYNC B1 ;  /* 0x0000000000017941 */ /* 0x000fea0003800000 */
.L_x_602:
        /* <DEDUP_REMOVED lines=10> */
.L_x_605:
[----:B------:R-:W-:Y:S05]  /*28e10*/  BSYNC B1 ;  /* 0x0000000000017941 */ /* 0x000fea0003800000 */
.L_x_604:
        /* <DEDUP_REMOVED lines=10> */
.L_x_607:
[----:B------:R-:W-:Y:S05]  /*28ec0*/  BSYNC B1 ;  /* 0x0000000000017941 */ /* 0x000fea0003800000 */
.L_x_606:
        /* <DEDUP_REMOVED lines=13> */
.L_x_609:
[----:B------:R-:W-:Y:S05]  /*28fa0*/  BSYNC B1 ;  /* 0x0000000000017941 */ /* 0x000fea0003800000 */
.L_x_608:
        /* <DEDUP_REMOVED lines=13> */
.L_x_611:
[----:B------:R-:W-:Y:S05]  /*29080*/  BSYNC B1 ;  /* 0x0000000000017941 */ /* 0x000fea0003800000 */
.L_x_610:
        /* <DEDUP_REMOVED lines=10> */
.L_x_613:
[----:B------:R-:W-:Y:S05]  /*29130*/  BSYNC B1 ;  /* 0x0000000000017941 */ /* 0x000fea0003800000 */
.L_x_612:
        /* <DEDUP_REMOVED lines=10> */
.L_x_615:
[----:B------:R-:W-:Y:S05]  /*291e0*/  BSYNC B1 ;  /* 0x0000000000017941 */ /* 0x000fea0003800000 */
.L_x_614:
        /* <DEDUP_REMOVED lines=13> */
.L_x_617:
[----:B------:R-:W-:Y:S05]  /*292c0*/  BSYNC B1 ;  /* 0x0000000000017941 */ /* 0x000fea0003800000 */
.L_x_616:
        /* <DEDUP_REMOVED lines=13> */
.L_x_619:
[----:B------:R-:W-:Y:S05]  /*293a0*/  BSYNC B1 ;  /* 0x0000000000017941 */ /* 0x000fea0003800000 */
.L_x_618:
        /* <DEDUP_REMOVED lines=10> */
.L_x_621:
[----:B------:R-:W-:Y:S05]  /*29450*/  BSYNC B1 ;  /* 0x0000000000017941 */ /* 0x000fea0003800000 */
.L_x_620:
        /* <DEDUP_REMOVED lines=10> */
.L_x_623:
[----:B------:R-:W-:Y:S05]  /*29500*/  BSYNC B1 ;  /* 0x0000000000017941 */ /* 0x000fea0003800000 */
.L_x_622:
        /* <DEDUP_REMOVED lines=13> */
.L_x_625:
[----:B------:R-:W-:Y:S05]  /*295e0*/  BSYNC B1 ;  /* 0x0000000000017941 */ /* 0x000fea0003800000 */
.L_x_624:
        /* <DEDUP_REMOVED lines=13> */
.L_x_627:
[----:B------:R-:W-:Y:S05]  /*296c0*/  BSYNC B1 ;  /* 0x0000000000017941 */ /* 0x000fea0003800000 */
.L_x_626:
        /* <DEDUP_REMOVED lines=10> */
.L_x_629:
[----:B------:R-:W-:Y:S05]  /*29770*/  BSYNC B1 ;  /* 0x0000000000017941 */ /* 0x000fea0003800000 */
.L_x_628:
        /* <DEDUP_REMOVED lines=10> */
.L_x_631:
[----:B------:R-:W-:Y:S05]  /*29820*/  BSYNC B1 ;  /* 0x0000000000017941 */ /* 0x000fea0003800000 */
.L_x_630:
        /* <DEDUP_REMOVED lines=13> */
.L_x_633:
[----:B------:R-:W-:Y:S05]  /*29900*/  BSYNC B1 ;  /* 0x0000000000017941 */ /* 0x000fea0003800000 */
.L_x_632:
        /* <DEDUP_REMOVED lines=13> */
.L_x_635:
[----:B------:R-:W-:Y:S05]  /*299e0*/  BSYNC B1 ;  /* 0x0000000000017941 */ /* 0x000fea0003800000 */
.L_x_634:
        /* <DEDUP_REMOVED lines=10> */
.L_x_637:
[----:B------:R-:W-:Y:S05]  /*29a90*/  BSYNC B1 ;  /* 0x0000000000017941 */ /* 0x000fea0003800000 */
.L_x_636:
        /* <DEDUP_REMOVED lines=10> */
.L_x_639:
[----:B------:R-:W-:Y:S05]  /*29b40*/  BSYNC B1 ;  /* 0x0000000000017941 */ /* 0x000fea0003800000 */
.L_x_638:
        /* <DEDUP_REMOVED lines=13> */
.L_x_641:
[----:B------:R-:W-:Y:S05]  /*29c20*/  BSYNC B1 ;  /* 0x0000000000017941 */ /* 0x000fea0003800000 */
.L_x_640:
        /* <DEDUP_REMOVED lines=13> */
.L_x_643:
[----:B------:R-:W-:Y:S05]  /*29d00*/  BSYNC B1 ;  /* 0x0000000000017941 */ /* 0x000fea0003800000 */
.L_x_642:
        /* <DEDUP_REMOVED lines=10> */
.L_x_645:
[----:B------:R-:W-:Y:S05]  /*29db0*/  BSYNC B1 ;  /* 0x0000000000017941 */ /* 0x000fea0003800000 */
.L_x_644:
        /* <DEDUP_REMOVED lines=10> */
.L_x_647:
[----:B------:R-:W-:Y:S05]  /*29e60*/  BSYNC B1 ;  /* 0x0000000000017941 */ /* 0x000fea0003800000 */
.L_x_646:
        /* <DEDUP_REMOVED lines=13> */
.L_x_649:
[----:B------:R-:W-:Y:S05]  /*29f40*/  BSYNC B1 ;  /* 0x0000000000017941 */ /* 0x000fea0003800000 */
.L_x_648:
        /* <DEDUP_REMOVED lines=13> */
.L_x_651:
[----:B------:R-:W-:Y:S05]  /*2a020*/  BSYNC B1 ;  /* 0x0000000000017941 */ /* 0x000fea0003800000 */
.L_x_650:
        /* <DEDUP_REMOVED lines=10> */
.L_x_653:
[----:B------:R-:W-:Y:S05]  /*2a0d0*/  BSYNC B1 ;  /* 0x0000000000017941 */ /* 0x000fea0003800000 */
.L_x_652:
        /* <DEDUP_REMOVED lines=10> */
.L_x_655:
[----:B------:R-:W-:Y:S05]  /*2a180*/  BSYNC B1 ;  /* 0x0000000000017941 */ /* 0x000fea0003800000 */
.L_x_654:
        /* <DEDUP_REMOVED lines=13> */
.L_x_657:
[----:B------:R-:W-:Y:S05]  /*2a260*/  BSYNC B1 ;  /* 0x0000000000017941 */ /* 0x000fea0003800000 */
.L_x_656:
        /* <DEDUP_REMOVED lines=13> */
.L_x_659:
[----:B------:R-:W-:Y:S05]  /*2a340*/  BSYNC B1 ;  /* 0x0000000000017941 */ /* 0x000fea0003800000 */
.L_x_658:
        /* <DEDUP_REMOVED lines=10> */
.L_x_661:
[----:B------:R-:W-:Y:S05]  /*2a3f0*/  BSYNC B1 ;  /* 0x0000000000017941 */ /* 0x000fea0003800000 */
.L_x_660:
        /* <DEDUP_REMOVED lines=10> */
.L_x_663:
[----:B------:R-:W-:Y:S05]  /*2a4a0*/  BSYNC B1 ;  /* 0x0000000000017941 */ /* 0x000fea0003800000 */
.L_x_662:
        /* <DEDUP_REMOVED lines=13> */
.L_x_665:
[----:B------:R-:W-:Y:S05]  /*2a580*/  BSYNC B1 ;  /* 0x0000000000017941 */ /* 0x000fea0003800000 */
.L_x_664:
        /* <DEDUP_REMOVED lines=13> */
.L_x_667:
[----:B------:R-:W-:Y:S05]  /*2a660*/  BSYNC B1 ;  /* 0x0000000000017941 */ /* 0x000fea0003800000 */
.L_x_666:
        /* <DEDUP_REMOVED lines=10> */
.L_x_669:
[----:B------:R-:W-:Y:S05]  /*2a710*/  BSYNC B1 ;  /* 0x0000000000017941 */ /* 0x000fea0003800000 */
.L_x_668:
        /* <DEDUP_REMOVED lines=10> */
.L_x_671:
[----:B------:R-:W-:Y:S05]  /*2a7c0*/  BSYNC B1 ;  /* 0x0000000000017941 */ /* 0x000fea0003800000 */
.L_x_670:
        /* <DEDUP_REMOVED lines=13> */
.L_x_673:
[----:B------:R-:W-:Y:S05]  /*2a8a0*/  BSYNC B1 ;  /* 0x0000000000017941 */ /* 0x000fea0003800000 */
.L_x_672:
        /* <DEDUP_REMOVED lines=13> */
.L_x_675:
[----:B------:R-:W-:Y:S05]  /*2a980*/  BSYNC B1 ;  /* 0x0000000000017941 */ /* 0x000fea0003800000 */
.L_x_674:
        /* <DEDUP_REMOVED lines=10> */
.L_x_677:
[----:B------:R-:W-:Y:S05]  /*2aa30*/  BSYNC B1 ;  /* 0x0000000000017941 */ /* 0x000fea0003800000 */
.L_x_676:
        /* <DEDUP_REMOVED lines=10> */
.L_x_679:
[----:B------:R-:W-:Y:S05]  /*2aae0*/  BSYNC B1 ;  /* 0x0000000000017941 */ /* 0x000fea0003800000 */
.L_x_678:
        /* <DEDUP_REMOVED lines=13> */
.L_x_681:
[----:B------:R-:W-:Y:S05]  /*2abc0*/  BSYNC B1 ;  /* 0x0000000000017941 */ /* 0x000fea0003800000 */
.L_x_680:
        /* <DEDUP_REMOVED lines=13> */
.L_x_683:
[----:B------:R-:W-:Y:S05]  /*2aca0*/  BSYNC B1 ;  /* 0x0000000000017941 */ /* 0x000fea0003800000 */
.L_x_682:
        /* <DEDUP_REMOVED lines=10> */
.L_x_685:
[----:B------:R-:W-:Y:S05]  /*2ad50*/  BSYNC B1 ;  /* 0x0000000000017941 */ /* 0x000fea0003800000 */
.L_x_684:
        /* <DEDUP_REMOVED lines=10> */
.L_x_687:
[----:B------:R-:W-:Y:S05]  /*2ae00*/  BSYNC B1 ;  /* 0x0000000000017941 */ /* 0x000fea0003800000 */
.L_x_686:
        /* <DEDUP_REMOVED lines=13> */
.L_x_689:
[----:B------:R-:W-:Y:S05]  /*2aee0*/  BSYNC B1 ;  /* 0x0000000000017941 */ /* 0x000fea0003800000 */
.L_x_688:
        /* <DEDUP_REMOVED lines=13> */
.L_x_691:
[----:B------:R-:W-:Y:S05]  /*2afc0*/  BSYNC B1 ;  /* 0x0000000000017941 */ /* 0x000fea0003800000 */
.L_x_690:
        /* <DEDUP_REMOVED lines=10> */
.L_x_693:
[----:B------:R-:W-:Y:S05]  /*2b070*/  BSYNC B1 ;  /* 0x0000000000017941 */ /* 0x000fea0003800000 */
.L_x_692:
        /* <DEDUP_REMOVED lines=10> */
.L_x_695:
[----:B------:R-:W-:Y:S05]  /*2b120*/  BSYNC B1 ;  /* 0x0000000000017941 */ /* 0x000fea0003800000 */
.L_x_694:
        /* <DEDUP_REMOVED lines=13> */
.L_x_697:
[----:B------:R-:W-:Y:S05]  /*2b200*/  BSYNC B1 ;  /* 0x0000000000017941 */ /* 0x000fea0003800000 */
.L_x_696:
        /* <DEDUP_REMOVED lines=13> */
.L_x_699:
[----:B------:R-:W-:Y:S05]  /*2b2e0*/  BSYNC B1 ;  /* 0x0000000000017941 */ /* 0x000fea0003800000 */
.L_x_698:
        /* <DEDUP_REMOVED lines=10> */
.L_x_701:
[----:B------:R-:W-:Y:S05]  /*2b390*/  BSYNC B1 ;  /* 0x0000000000017941 */ /* 0x000fea0003800000 */
.L_x_700:
        /* <DEDUP_REMOVED lines=10> */
.L_x_703:
[----:B------:R-:W-:Y:S05]  /*2b440*/  BSYNC B1 ;  /* 0x0000000000017941 */ /* 0x000fea0003800000 */
.L_x_702:
        /* <DEDUP_REMOVED lines=13> */
.L_x_705:
[----:B------:R-:W-:Y:S05]  /*2b520*/  BSYNC B1 ;  /* 0x0000000000017941 */ /* 0x000fea0003800000 */
.L_x_704:
        /* <DEDUP_REMOVED lines=13> */
.L_x_707:
[----:B------:R-:W-:Y:S05]  /*2b600*/  BSYNC B1 ;  /* 0x0000000000017941 */ /* 0x000fea0003800000 */
.L_x_706:
        /* <DEDUP_REMOVED lines=10> */
.L_x_709:
[----:B------:R-:W-:Y:S05]  /*2b6b0*/  BSYNC B1 ;  /* 0x0000000000017941 */ /* 0x000fea0003800000 */
.L_x_708:
        /* <DEDUP_REMOVED lines=10> */
.L_x_711:
[----:B------:R-:W-:Y:S05]  /*2b760*/  BSYNC B1 ;  /* 0x0000000000017941 */ /* 0x000fea0003800000 */
.L_x_710:
        /* <DEDUP_REMOVED lines=13> */
.L_x_713:
[----:B------:R-:W-:Y:S05]  /*2b840*/  BSYNC B1 ;  /* 0x0000000000017941 */ /* 0x000fea0003800000 */
.L_x_712:
        /* <DEDUP_REMOVED lines=13> */
.L_x_715:
[----:B------:R-:W-:Y:S05]  /*2b920*/  BSYNC B1 ;  /* 0x0000000000017941 */ /* 0x000fea0003800000 */
.L_x_714:
        /* <DEDUP_REMOVED lines=10> */
.L_x_717:
[----:B------:R-:W-:Y:S05]  /*2b9d0*/  BSYNC B1 ;  /* 0x0000000000017941 */ /* 0x000fea0003800000 */
.L_x_716:
        /* <DEDUP_REMOVED lines=10> */
.L_x_719:
[----:B------:R-:W-:Y:S05]  /*2ba80*/  BSYNC B1 ;  /* 0x0000000000017941 */ /* 0x000fea0003800000 */
.L_x_718:
        /* <DEDUP_REMOVED lines=13> */
.L_x_721:
[----:B------:R-:W-:Y:S05]  /*2bb60*/  BSYNC B1 ;  /* 0x0000000000017941 */ /* 0x000fea0003800000 */
.L_x_720:
        /* <DEDUP_REMOVED lines=13> */
.L_x_723:
[----:B------:R-:W-:Y:S05]  /*2bc40*/  BSYNC B1 ;  /* 0x0000000000017941 */ /* 0x000fea0003800000 */
.L_x_722:
        /* <DEDUP_REMOVED lines=10> */
.L_x_725:
[----:B------:R-:W-:Y:S05]  /*2bcf0*/  BSYNC B1 ;  /* 0x0000000000017941 */ /* 0x000fea0003800000 */
.L_x_724:
        /* <DEDUP_REMOVED lines=10> */
.L_x_727:
[----:B------:R-:W-:Y:S05]  /*2bda0*/  BSYNC B1 ;  /* 0x0000000000017941 */ /* 0x000fea0003800000 */
.L_x_726:
        /* <DEDUP_REMOVED lines=13> */
.L_x_729:
[----:B------:R-:W-:Y:S05]  /*2be80*/  BSYNC B1 ;  /* 0x0000000000017941 */ /* 0x000fea0003800000 */
.L_x_728:
        /* <DEDUP_REMOVED lines=13> */
.L_x_731:
[----:B------:R-:W-:Y:S05]  /*2bf60*/  BSYNC B1 ;  /* 0x0000000000017941 */ /* 0x000fea0003800000 */
.L_x_730:
        /* <DEDUP_REMOVED lines=10> */
.L_x_733:
[----:B------:R-:W-:Y:S05]  /*2c010*/  BSYNC B1 ;  /* 0x0000000000017941 */ /* 0x000fea0003800000 */
.L_x_732:
        /* <DEDUP_REMOVED lines=10> */
.L_x_735:
[----:B------:R-:W-:Y:S05]  /*2c0c0*/  BSYNC B1 ;  /* 0x0000000000017941 */ /* 0x000fea0003800000 */
.L_x_734:
        /* <DEDUP_REMOVED lines=13> */
.L_x_737:
[----:B------:R-:W-:Y:S05]  /*2c1a0*/  BSYNC B1 ;  /* 0x0000000000017941 */ /* 0x000fea0003800000 */
.L_x_736:
        /* <DEDUP_REMOVED lines=13> */
.L_x_739:
[----:B------:R-:W-:Y:S05]  /*2c280*/  BSYNC B1 ;  /* 0x0000000000017941 */ /* 0x000fea0003800000 */
.L_x_738:
        /* <DEDUP_REMOVED lines=10> */
.L_x_741:
[----:B------:R-:W-:Y:S05]  /*2c330*/  BSYNC B1 ;  /* 0x0000000000017941 */ /* 0x000fea0003800000 */
.L_x_740:
        /* <DEDUP_REMOVED lines=10> */
.L_x_743:
[----:B------:R-:W-:Y:S05]  /*2c3e0*/  BSYNC B1 ;  /* 0x0000000000017941 */ /* 0x000fea0003800000 */
.L_x_742:
        /* <DEDUP_REMOVED lines=13> */
.L_x_745:
[----:B------:R-:W-:Y:S05]  /*2c4c0*/  BSYNC B1 ;  /* 0x0000000000017941 */ /* 0x000fea0003800000 */
.L_x_744:
        /* <DEDUP_REMOVED lines=13> */
.L_x_747:
[----:B------:R-:W-:Y:S05]  /*2c5a0*/  BSYNC B1 ;  /* 0x0000000000017941 */ /* 0x000fea0003800000 */
.L_x_746:
        /* <DEDUP_REMOVED lines=10> */
.L_x_749:
[----:B------:R-:W-:Y:S05]  /*2c650*/  BSYNC B1 ;  /* 0x0000000000017941 */ /* 0x000fea0003800000 */
.L_x_748:
        /* <DEDUP_REMOVED lines=10> */
.L_x_751:
[----:B------:R-:W-:Y:S05]  /*2c700*/  BSYNC B1 ;  /* 0x0000000000017941 */ /* 0x000fea0003800000 */
.L_x_750:
        /* <DEDUP_REMOVED lines=13> */
.L_x_753:
[----:B------:R-:W-:Y:S05]  /*2c7e0*/  BSYNC B1 ;  /* 0x0000000000017941 */ /* 0x000fea0003800000 */
.L_x_752:
        /* <DEDUP_REMOVED lines=13> */
.L_x_755:
[----:B------:R-:W-:Y:S05]  /*2c8c0*/  BSYNC B1 ;  /* 0x0000000000017941 */ /* 0x000fea0003800000 */
.L_x_754:
        /* <DEDUP_REMOVED lines=10> */
.L_x_757:
[----:B------:R-:W-:Y:S05]  /*2c970*/  BSYNC B1 ;  /* 0x0000000000017941 */ /* 0x000fea0003800000 */
.L_x_756:
        /* <DEDUP_REMOVED lines=10> */
.L_x_759:
[----:B------:R-:W-:Y:S05]  /*2ca20*/  BSYNC B1 ;  /* 0x0000000000017941 */ /* 0x000fea0003800000 */
.L_x_758:
        /* <DEDUP_REMOVED lines=13> */
.L_x_761:
[----:B------:R-:W-:Y:S05]  /*2cb00*/  BSYNC B1 ;  /* 0x0000000000017941 */ /* 0x000fea0003800000 */
.L_x_760:
[----:B------:R-:W3:Y:S01]  /*2cb10*/  LDL.LU R154, [R1+0x1c0] ;  /* 0x0001c000019a7983 */ /* 0x000ee20000300800 */
[----:B-----5:R-:W-:Y:S01]  /*2cb20*/  IMAD.U32 R155, R19, 0x10000, RZ ;  /* 0x00010000139b7824 */ /* 0x020fe200078e00ff */
[----:B------:R-:W-:Y:S01]  /*2cb30*/  ISETP.GT.AND P1, PT, R3, 0x1e1, PT ;  /* 0x000001e10300780c */ /* 0x000fe20003f24270 */
[----:B------:R-:W-:Y:S02]  /*2cb40*/  BSSY B1, `(.L_x_762) ;  /* 0x0000009000017945 */ /* 0x000fe40003800000 */
[----:B------:R-:W-:-:S04]  /*2cb50*/  FMUL R155, R155, R16 ;  /* 0x000000109b9b7220 */ /* 0x000fc80000400000 */
[----:B---3--:R-:W-:Y:S01]  /*2cb60*/  FFMA R155, R154, R2, R155 ;  /* 0x000000029a9b7223 */ /* 0x008fe2000000009b */
[----:B------:R-:W-:-:S04]  /*2cb70*/  P2R R154, PR, RZ, 0x2 ;  /* 0x00000002ff9a7803 */ /* 0x000fc80000000000 */
[----:B------:R-:W-:-:S05]  /*2cb80*/  F2FP.BF16.F32.PACK_AB R155, RZ, R155 ;  /* 0x0000009bff9b723e */ /* 0x000fca00000010ff */
[----:B------:R3:W-:Y:S01]  /*2cb90*/  @P0 STG.E.U16 desc[UR36][R4.64+0x3c0], R155 ;  /* 0x0003c09b04000986 */ /* 0x0007e2000c101524 */
[----:B------:R-:W-:-:S13]  /*2cba0*/  ISETP.GT.AND P0, PT, R0, RZ, P1 ;  /* 0x000000ff0000720c */ /* 0x000fda0000f04270 */
[----:B---3--:R-:W-:Y:S05]  /*2cbb0*/  @!P0 BRA `(.L_x_763) ;  /* 0x0000000000048947 */ /* 0x008fea0003800000 */
[----:B------:R3:W5:Y:S02]  /*2cbc0*/  LDG.E.LTC128B.U16 R19, desc[UR36][R14.64+0x3c2] ;  /* 0x0003c2240e137981 */ /* 0x000764000c1e1520 */
.L_x_763:
[----:B------:R-:W-:Y:S05]  /*2cbd0*/  BSYNC B1 ;  /* 0x0000000000017941 */ /* 0x000fea0003800000 */
.L_x_762:
        /* <DEDUP_REMOVED lines=10> */
.L_x_765:
[----:B------:R-:W-:Y:S05]  /*2cc80*/  BSYNC B1 ;  /* 0x0000000000017941 */ /* 0x000fea0003800000 */
.L_x_764:
        /* <DEDUP_REMOVED lines=10> */
.L_x_767:
[----:B------:R-:W-:Y:S05]  /*2cd30*/  BSYNC B1 ;  /* 0x0000000000017941 */ /* 0x000fea0003800000 */
.L_x_766:
        /* <DEDUP_REMOVED lines=11> */
.L_x_769:
[----:B------:R-:W-:Y:S05]  /*2cdf0*/  BSYNC B1 ;  /* 0x0000000000017941 */ /* 0x000fea0003800000 */
.L_x_768:
        /* <DEDUP_REMOVED lines=11> */
.L_x_771:
[----:B------:R-:W-:Y:S05]  /*2ceb0*/  BSYNC B1 ;  /* 0x0000000000017941 */ /* 0x000fea0003800000 */
.L_x_770:
        /* <DEDUP_REMOVED lines=10> */
.L_x_773:
[----:B------:R-:W-:Y:S05]  /*2cf60*/  BSYNC B1 ;  /* 0x0000000000017941 */ /* 0x000fea0003800000 */
.L_x_772:
        /* <DEDUP_REMOVED lines=10> */
.L_x_775:
[----:B------:R-:W-:Y:S05]  /*2d010*/  BSYNC B1 ;  /* 0x0000000000017941 */ /* 0x000fea0003800000 */
.L_x_774:
        /* <DEDUP_REMOVED lines=11> */
.L_x_777:
[----:B------:R-:W-:Y:S05]  /*2d0d0*/  BSYNC B1 ;  /* 0x0000000000017941 */ /* 0x000fea0003800000 */
.L_x_776:
        /* <DEDUP_REMOVED lines=11> */
.L_x_779:
[----:B------:R-:W-:Y:S05]  /*2d190*/  BSYNC B1 ;  /* 0x0000000000017941 */ /* 0x000fea0003800000 */
.L_x_778:
        /* <DEDUP_REMOVED lines=10> */
.L_x_781:
[----:B------:R-:W-:Y:S05]  /*2d240*/  BSYNC B1 ;  /* 0x0000000000017941 */ /* 0x000fea0003800000 */
.L_x_780:
        /* <DEDUP_REMOVED lines=10> */
.L_x_783:
[----:B------:R-:W-:Y:S05]  /*2d2f0*/  BSYNC B1 ;  /* 0x0000000000017941 */ /* 0x000fea0003800000 */
.L_x_782:
        /* <DEDUP_REMOVED lines=11> */
.L_x_785:
[----:B------:R-:W-:Y:S05]  /*2d3b0*/  BSYNC B1 ;  /* 0x0000000000017941 */ /* 0x000fea0003800000 */
.L_x_784:
[----:B------:R-:W3:Y:S01]  /*2d3c0*/  LDL.LU R156, [R1+0x1f0] ;  /* 0x0001f000019c7983 */ /* 0x000ee20000300800 */
[----:B-----5:R-:W-:Y:S01]  /*2d3d0*/  IMAD.U32 R155, R19, 0x10000, RZ ;  /* 0x00010000139b7824 */ /* 0x020fe200078e00ff */
[----:B------:R-:W-:Y:S03]  /*2d3e0*/  BSSY B1, `(.L_x_786) ;  /* 0x0000009000017945 */ /* 0x000fe60003800000 */
[----:B------:R-:W-:-:S04]  /*2d3f0*/  FMUL R155, R155, R16 ;  /* 0x000000109b9b7220 */ /* 0x000fc80000400000 */
[----:B---3--:R-:W-:-:S05]  /*2d400*/  FFMA R155, R156, R2, R155 ;  /* 0x000000029c9b7223 */ /* 0x008fca000000009b */
[----:B------:R-:W-:-:S05]  /*2d410*/  F2FP.BF16.F32.PACK_AB R155, RZ, R155 ;  /* 0x0000009bff9b723e */ /* 0x000fca00000010ff */
[----:B------:R3:W-:Y:S01]  /*2d420*/  @P0 STG.E.U16 desc[UR36][R4.64+0x3f0], R155 ;  /* 0x0003f09b04000986 */ /* 0x0007e2000c101524 */
[----:B------:R-:W-:-:S04]  /*2d430*/  ISETP.GT.AND P0, PT, R3, 0x1f9, PT ;  /* 0x000001f90300780c */ /* 0x000fc80003f04270 */
[----:B------:R-:W-:-:S13]  /*2d440*/  ISETP.GT.AND P5, PT, R0, RZ, P0 ;  /* 0x000000ff0000720c */ /* 0x000fda00007a4270 */
[----:B---3--:R-:W-:Y:S05]  /*2d450*/  @!P5 BRA `(.L_x_787) ;  /* 0x000000000004d947 */ /* 0x008fea0003800000 */
[----:B------:R3:W5:Y:S02]  /*2d460*/  LDG.E.LTC128B.U16 R19, desc[UR36][R14.64+0x3f2] ;  /* 0x0003f2240e137981 */ /* 0x000764000c1e1520 */
.L_x_787:
[----:B------:R-:W-:Y:S05]  /*2d470*/  BSYNC B1 ;  /* 0x0000000000017941 */ /* 0x000fea0003800000 */
.L_x_786:
[----:B0123--:R-:W2:Y:S01]  /*2d480*/  LDL.LU R14, [R1+0x1f4] ;  /* 0x0001f400010e7983 */ /* 0x00fea20000300800 */
[----:B-----5:R-:W-:Y:S01]  /*2d490*/  IMAD.U32 R3, R19, 0x10000, RZ ;  /* 0x0001000013037824 */ /* 0x020fe200078e00ff */
[----:B------:R-:W-:Y:S03]  /*2d4a0*/  BSSY B1, `(.L_x_788) ;  /* 0x0000008000017945 */ /* 0x000fe60003800000 */
[----:B------:R-:W-:-:S04]  /*2d4b0*/  FMUL R3, R3, R16 ;  /* 0x0000001003037220 */ /* 0x000fc80000400000 */
[----:B--2---:R-:W-:-:S05]  /*2d4c0*/  FFMA R3, R14, R2, R3 ;  /* 0x000000020e037223 */ /* 0x004fca0000000003 */
[----:B------:R-:W-:-:S05]  /*2d4d0*/  F2FP.BF16.F32.PACK_AB R3, RZ, R3 ;  /* 0x00000003ff03723e */ /* 0x000fca00000010ff */
[----:B------:R0:W-:Y:S01]  /*2d4e0*/  @P5 STG.E.U16 desc[UR36][R4.64+0x3f2], R3 ;  /* 0x0003f20304005986 */ /* 0x0001e2000c101524 */
[----:B------:R-:W-:-:S13]  /*2d4f0*/  ISETP.GT.AND P5, PT, R0, 0x8, P1 ;  /* 0x000000080000780c */ /* 0x000fda0000fa4270 */
[----:B0-----:R-:W-:Y:S05]  /*2d500*/  @!P5 BRA `(.L_x_789) ;  /* 0x000000000004d947 */ /* 0x001fea0003800000 */
[----:B------:R0:W5:Y:S02]  /*2d510*/  LDG.E.LTC128B.U16 R19, desc[UR36][R12.64+0x3f0] ;  /* 0x0003f0240c137981 */ /* 0x000164000c1e1520 */
.L_x_789:
[----:B------:R-:W-:Y:S05]  /*2d520*/  BSYNC B1 ;  /* 0x0000000000017941 */ /* 0x000fea0003800000 */
.L_x_788:
[----:B------:R-:W2:Y:S01]  /*2d530*/  LDL.LU R4, [R1+0x1f8] ;  /* 0x0001f80001047983 */ /* 0x000ea20000300800 */
[----:B-----5:R-:W-:Y:S01]  /*2d540*/  IMAD.U32 R3, R19, 0x10000, RZ ;  /* 0x0001000013037824 */ /* 0x020fe200078e00ff */
[----:B------:R-:W-:Y:S01]  /*2d550*/  BSSY B1, `(.L_x_790) ;  /* 0x000000a000017945 */ /* 0x000fe20003800000 */
[----:B------:R-:W-:Y:S02]  /*2d560*/  @P5 IMAD.MOV.U32 R5, RZ, RZ, R7 ;  /* 0x000000ffff055224 */ /* 0x000fe400078e0007 */
[----:B------:R-:W-:-:S04]  /*2d570*/  FMUL R3, R3, R16 ;  /* 0x0000001003037220 */ /* 0x000fc80000400000 */
[----:B--2---:R-:W-:Y:S01]  /*2d580*/  FFMA R3, R4, R2, R3 ;  /* 0x0000000204037223 */ /* 0x004fe20000000003 */
[----:B------:R-:W-:-:S04]  /*2d590*/  @P5 IMAD.MOV.U32 R4, RZ, RZ, R6 ;  /* 0x000000ffff045224 */ /* 0x000fc800078e0006 */
[----:B------:R-:W-:-:S05]  /*2d5a0*/  F2FP.BF16.F32.PACK_AB R3, RZ, R3 ;  /* 0x00000003ff03723e */ /* 0x000fca00000010ff */
[----:B------:R1:W-:Y:S01]  /*2d5b0*/  @P5 STG.E.U16 desc[UR36][R4.64+0x3f0], R3 ;  /* 0x0003f00304005986 */ /* 0x0003e2000c101524 */
[----:B------:R-:W-:-:S13]  /*2d5c0*/  ISETP.GT.AND P5, PT, R0, 0x8, P0 ;  /* 0x000000080000780c */ /* 0x000fda00007a4270 */
[----:B-1----:R-:W-:Y:S05]  /*2d5d0*/  @!P5 BRA `(.L_x_791) ;  /* 0x000000000004d947 */ /* 0x002fea0003800000 */
[----:B------:R1:W5:Y:S02]  /*2d5e0*/  LDG.E.LTC128B.U16 R19, desc[UR36][R12.64+0x3f2] ;  /* 0x0003f2240c137981 */ /* 0x000364000c1e1520 */
.L_x_791:
[----:B------:R-:W-:Y:S05]  /*2d5f0*/  BSYNC B1 ;  /* 0x0000000000017941 */ /* 0x000fea0003800000 */
.L_x_790:
        /* <DEDUP_REMOVED lines=11> */
.L_x_793:
[----:B------:R-:W-:Y:S05]  /*2d6b0*/  BSYNC B1 ;  /* 0x0000000000017941 */ /* 0x000fea0003800000 */
.L_x_792:
[----:B-----5:R-:W-:Y:S01]  /*2d6c0*/  IMAD.U32 R3, R19, 0x10000, RZ ;  /* 0x0001000013037824 */ /* 0x020fe200078e00ff */
[----:B------:R-:W-:Y:S03]  /*2d6d0*/  BSSY B1, `(.L_x_794) ;  /* 0x0000009000017945 */ /* 0x000fe60003800000 */
[----:B------:R-:W-:-:S04]  /*2d6e0*/  FMUL R3, R3, R16 ;  /* 0x0000001003037220 */ /* 0x000fc80000400000 */
[----:B------:R-:W-:-:S05]  /*2d6f0*/  FFMA R3, R24, R2, R3 ;  /* 0x0000000218037223 */ /* 0x000fca0000000003 */
[----:B------:R-:W-:-:S05]  /*2d700*/  F2FP.BF16.F32.PACK_AB R3, RZ, R3 ;  /* 0x00000003ff03723e */ /* 0x000fca00000010ff */
[----:B------:R3:W-:Y:S01]  /*2d710*/  @P5 STG.E.U16 desc[UR36][R20.64+0x200], R3 ;  /* 0x0002000314005986 */ /* 0x0007e2000c101524 */
[----:B------:R-:W-:-:S04]  /*2d720*/  LOP3.LUT P5, RZ, R17, 0x2, RZ, 0xc0, !PT ;  /* 0x0000000211ff7812 */ /* 0x000fc800078ac0ff */
[----:B------:R-:W-:-:S13]  /*2d730*/  ISETP.GT.AND P5, PT, R0, 0x80, P5 ;  /* 0x000000800000780c */ /* 0x000fda0002fa4270 */
[----:B---3--:R-:W-:Y:S05]  /*2d740*/  @!P5 BRA `(.L_x_795) ;  /* 0x000000000004d947 */ /* 0x008fea0003800000 */
[----:B------:R3:W5:Y:S02]  /*2d750*/  LDG.E.LTC128B.U16 R19, desc[UR36][R10.64+0x202] ;  /* 0x000202240a137981 */ /* 0x000764000c1e1520 */
.L_x_795:
[----:B------:R-:W-:Y:S05]  /*2d760*/  BSYNC B1 ;  /* 0x0000000000017941 */ /* 0x000fea0003800000 */
.L_x_794:
[----:B-----5:R-:W-:Y:S01]  /*2d770*/  SHF.L.U32 R3, R19, 0x10, RZ ;  /* 0x0000001013037819 */ /* 0x020fe200000006ff */
[----:B------:R-:W-:Y:S04]  /*2d780*/  BSSY B1, `(.L_x_796) ;  /* 0x0000009000017945 */ /* 0x000fe80003800000 */
[----:B------:R-:W-:-:S04]  /*2d790*/  FMUL R4, R3, R16 ;  /* 0x0000001003047220 */ /* 0x000fc80000400000 */
[----:B------:R-:W-:-:S05]  /*2d7a0*/  FFMA R4, R25, R2, R4 ;  /* 0x0000000219047223 */ /* 0x000fca0000000004 */
[----:B------:R-:W-:-:S05]  /*2d7b0*/  F2FP.BF16.F32.PACK_AB R4, RZ, R4 ;  /* 0x00000004ff04723e */ /* 0x000fca00000010ff */
[----:B------:R0:W-:Y:S01]  /*2d7c0*/  @P5 STG.E.U16 desc[UR36][R20.64+0x202], R4 ;  /* 0x0002020414005986 */ /* 0x0001e2000c101524 */
[----:B------:R-:W-:-:S04]  /*2d7d0*/  LOP3.LUT P5, RZ, R17, 0x1, RZ, 0xc0, !PT ;  /* 0x0000000111ff7812 */ /* 0x000fc800078ac0ff */
[----:B------:R-:W-:-:S13]  /*2d7e0*/  ISETP.GT.AND P5, PT, R0, 0x88, P5 ;  /* 0x000000880000780c */ /* 0x000fda0002fa4270 */
[----:B0-----:R-:W-:Y:S05]  /*2d7f0*/  @!P5 BRA `(.L_x_797) ;  /* 0x000000000004d947 */ /* 0x001fea0003800000 */
[----:B------:R0:W5:Y:S02]  /*2d800*/  LDG.E.LTC128B.U16 R19, desc[UR36][R8.64+0x200] ;  /* 0x0002002408137981 */ /* 0x000164000c1e1520 */
.L_x_797:
[----:B------:R-:W-:Y:S05]  /*2d810*/  BSYNC B1 ;  /* 0x0000000000017941 */ /* 0x000fea0003800000 */
.L_x_796:
        /* <DEDUP_REMOVED lines=10> */
.L_x_799:
[----:B------:R-:W-:Y:S05]  /*2d8c0*/  BSYNC B1 ;  /* 0x0000000000017941 */ /* 0x000fea0003800000 */
.L_x_798:
        /* <DEDUP_REMOVED lines=10> */
.L_x_801:
[----:B------:R-:W-:Y:S05]  /*2d970*/  BSYNC B1 ;  /* 0x0000000000017941 */ /* 0x000fea0003800000 */
.L_x_800:
        /* <DEDUP_REMOVED lines=10> */
.L_x_803:
[----:B------:R-:W-:Y:S05]  /*2da20*/  BSYNC B1 ;  /* 0x0000000000017941 */ /* 0x000fea0003800000 */
.L_x_802:
        /* <DEDUP_REMOVED lines=10> */
.L_x_805:
[----:B------:R-:W-:Y:S05]  /*2dad0*/  BSYNC B1 ;  /* 0x0000000000017941 */ /* 0x000fea0003800000 */
.L_x_804:
        /* <DEDUP_REMOVED lines=10> */
.L_x_807:
[----:B------:R-:W-:Y:S05]  /*2db80*/  BSYNC B1 ;  /* 0x0000000000017941 */ /* 0x000fea0003800000 */
.L_x_806:
        /* <DEDUP_REMOVED lines=10> */
.L_x_809:
[----:B------:R-:W-:Y:S05]  /*2dc30*/  BSYNC B1 ;  /* 0x0000000000017941 */ /* 0x000fea0003800000 */
.L_x_808:
        /* <DEDUP_REMOVED lines=10> */
.L_x_811:
[----:B------:R-:W-:Y:S05]  /*2dce0*/  BSYNC B1 ;  /* 0x0000000000017941 */ /* 0x000fea0003800000 */
.L_x_810:
        /* <DEDUP_REMOVED lines=10> */
.L_x_813:
[----:B------:R-:W-:Y:S05]  /*2dd90*/  BSYNC B1 ;  /* 0x0000000000017941 */ /* 0x000fea0003800000 */
.L_x_812:
        /* <DEDUP_REMOVED lines=10> */
.L_x_815:
[----:B------:R-:W-:Y:S05]  /*2de40*/  BSYNC B1 ;  /* 0x0000000000017941 */ /* 0x000fea0003800000 */
.L_x_814:
        /* <DEDUP_REMOVED lines=10> */
.L_x_817:
[----:B------:R-:W-:Y:S05]  /*2def0*/  BSYNC B1 ;  /* 0x0000000000017941 */ /* 0x000fea0003800000 */
.L_x_816:
        /* <DEDUP_REMOVED lines=10> */
.L_x_819:
[----:B------:R-:W-:Y:S05]  /*2dfa0*/  BSYNC B1 ;  /* 0x0000000000017941 */ /* 0x000fea0003800000 */
.L_x_818:
        /* <DEDUP_REMOVED lines=10> */
.L_x_821:
[----:B------:R-:W-:Y:S05]  /*2e050*/  BSYNC B1 ;  /* 0x0000000000017941 */ /* 0x000fea0003800000 */
.L_x_820:
        /* <DEDUP_REMOVED lines=10> */
.L_x_823:
[----:B------:R-:W-:Y:S05]  /*2e100*/  BSYNC B1 ;  /* 0x0000000000017941 */ /* 0x000fea0003800000 */
.L_x_822:
        /* <DEDUP_REMOVED lines=10> */
.L_x_825:
[----:B------:R-:W-:Y:S05]  /*2e1b0*/  BSYNC B1 ;  /* 0x0000000000017941 */ /* 0x000fea0003800000 */
.L_x_824:
        /* <DEDUP_REMOVED lines=10> */
.L_x_827:
[----:B------:R-:W-:Y:S05]  /*2e260*/  BSYNC B1 ;  /* 0x0000000000017941 */ /* 0x000fea0003800000 */
.L_x_826:
        /* <DEDUP_REMOVED lines=10> */
.L_x_829:
[----:B------:R-:W-:Y:S05]  /*2e310*/  BSYNC B1 ;  /* 0x0000000000017941 */ /* 0x000fea0003800000 */
.L_x_828:
        /* <DEDUP_REMOVED lines=10> */
.L_x_831:
[----:B------:R-:W-:Y:S05]  /*2e3c0*/  BSYNC B1 ;  /* 0x0000000000017941 */ /* 0x000fea0003800000 */
.L_x_830:
        /* <DEDUP_REMOVED lines=10> */
.L_x_833:
[----:B------:R-:W-:Y:S05]  /*2e470*/  BSYNC B1 ;  /* 0x0000000000017941 */ /* 0x000fea0003800000 */
.L_x_832:
        /* <DEDUP_REMOVED lines=10> */
.L_x_835:
[----:B------:R-:W-:Y:S05]  /*2e520*/  BSYNC B1 ;  /* 0x0000000000017941 */ /* 0x000fea0003800000 */
.L_x_834:
        /* <DEDUP_REMOVED lines=10> */
.L_x_837:
[----:B------:R-:W-:Y:S05]  /*2e5d0*/  BSYNC B1 ;  /* 0x0000000000017941 */ /* 0x000fea0003800000 */
.L_x_836:
        /* <DEDUP_REMOVED lines=10> */
.L_x_839:
[----:B------:R-:W-:Y:S05]  /*2e680*/  BSYNC B1 ;  /* 0x0000000000017941 */ /* 0x000fea0003800000 */
.L_x_838:
        /* <DEDUP_REMOVED lines=10> */
.L_x_841:
[----:B------:R-:W-:Y:S05]  /*2e730*/  BSYNC B1 ;  /* 0x0000000000017941 */ /* 0x000fea0003800000 */
.L_x_840:
        /* <DEDUP_REMOVED lines=10> */
.L_x_843:
[----:B------:R-:W-:Y:S05]  /*2e7e0*/  BSYNC B1 ;  /* 0x0000000000017941 */ /* 0x000fea0003800000 */
.L_x_842:
        /* <DEDUP_REMOVED lines=10> */
.L_x_845:
[----:B------:R-:W-:Y:S05]  /*2e890*/  BSYNC B1 ;  /* 0x0000000000017941 */ /* 0x000fea0003800000 */
.L_x_844:
        /* <DEDUP_REMOVED lines=10> */
.L_x_847:
[----:B------:R-:W-:Y:S05]  /*2e940*/  BSYNC B1 ;  /* 0x0000000000017941 */ /* 0x000fea0003800000 */
.L_x_846:
        /* <DEDUP_REMOVED lines=10> */
.L_x_849:
[----:B------:R-:W-:Y:S05]  /*2e9f0*/  BSYNC B1 ;  /* 0x0000000000017941 */ /* 0x000fea0003800000 */
.L_x_848:
        /* <DEDUP_REMOVED lines=10> */
.L_x_851:
[----:B------:R-:W-:Y:S05]  /*2eaa0*/  BSYNC B1 ;  /* 0x0000000000017941 */ /* 0x000fea0003800000 */
.L_x_850:
        /* <DEDUP_REMOVED lines=10> */
.L_x_853:
[----:B------:R-:W-:Y:S05]  /*2eb50*/  BSYNC B1 ;  /* 0x0000000000017941 */ /* 0x000fea0003800000 */
.L_x_852:
        /* <DEDUP_REMOVED lines=10> */
.L_x_855:
[----:B------:R-:W-:Y:S05]  /*2ec00*/  BSYNC B1 ;  /* 0x0000000000017941 */ /* 0x000fea0003800000 */
.L_x_854:
        /* <DEDUP_REMOVED lines=10> */
.L_x_857:
[----:B------:R-:W-:Y:S05]  /*2ecb0*/  BSYNC B1 ;  /* 0x0000000000017941 */ /* 0x000fea0003800000 */
.L_x_856:
        /* <DEDUP_REMOVED lines=10> */
.L_x_859:
[----:B------:R-:W-:Y:S05]  /*2ed60*/  BSYNC B1 ;  /* 0x0000000000017941 */ /* 0x000fea0003800000 */
.L_x_858:
        /* <DEDUP_REMOVED lines=10> */
.L_x_861:
[----:B------:R-:W-:Y:S05]  /*2ee10*/  BSYNC B1 ;  /* 0x0000000000017941 */ /* 0x000fea0003800000 */
.L_x_860:
        /* <DEDUP_REMOVED lines=10> */
.L_x_863:
[----:B------:R-:W-:Y:S05]  /*2eec0*/  BSYNC B1 ;  /* 0x0000000000017941 */ /* 0x000fea0003800000 */
.L_x_862:
        /* <DEDUP_REMOVED lines=10> */
.L_x_865:
[----:B------:R-:W-:Y:S05]  /*2ef70*/  BSYNC B1 ;  /* 0x0000000000017941 */ /* 0x000fea0003800000 */
.L_x_864:
        /* <DEDUP_REMOVED lines=10> */
.L_x_867:
[----:B------:R-:W-:Y:S05]  /*2f020*/  BSYNC B1 ;  /* 0x0000000000017941 */ /* 0x000fea0003800000 */
.L_x_866:
        /* <DEDUP_REMOVED lines=10> */
.L_x_869:
[----:B------:R-:W-:Y:S05]  /*2f0d0*/  BSYNC B1 ;  /* 0x0000000000017941 */ /* 0x000fea0003800000 */
.L_x_868:
        /* <DEDUP_REMOVED lines=10> */
.L_x_871:
[----:B------:R-:W-:Y:S05]  /*2f180*/  BSYNC B1 ;  /* 0x0000000000017941 */ /* 0x000fea0003800000 */
.L_x_870:
        /* <DEDUP_REMOVED lines=10> */
.L_x_873:
[----:B------:R-:W-:Y:S05]  /*2f230*/  BSYNC B1 ;  /* 0x0000000000017941 */ /* 0x000fea0003800000 */
.L_x_872:
        /* <DEDUP_REMOVED lines=10> */
.L_x_875:
[----:B------:R-:W-:Y:S05]  /*2f2e0*/  BSYNC B1 ;  /* 0x0000000000017941 */ /* 0x000fea0003800000 */
.L_x_874:
        /* <DEDUP_REMOVED lines=10> */
.L_x_877:
[----:B------:R-:W-:Y:S05]  /*2f390*/  BSYNC B1 ;  /* 0x0000000000017941 */ /* 0x000fea0003800000 */
.L_x_876:
        /* <DEDUP_REMOVED lines=10> */
.L_x_879:
[----:B------:R-:W-:Y:S05]  /*2f440*/  BSYNC B1 ;  /* 0x0000000000017941 */ /* 0x000fea0003800000 */
.L_x_878:
        /* <DEDUP_REMOVED lines=10> */
.L_x_881:
[----:B------:R-:W-:Y:S05]  /*2f4f0*/  BSYNC B1 ;  /* 0x0000000000017941 */ /* 0x000fea0003800000 */
.L_x_880:
        /* <DEDUP_REMOVED lines=10> */
.L_x_883:
[----:B------:R-:W-:Y:S05]  /*2f5a0*/  BSYNC B1 ;  /* 0x0000000000017941 */ /* 0x000fea0003800000 */
.L_x_882:
        /* <DEDUP_REMOVED lines=10> */
.L_x_885:
[----:B------:R-:W-:Y:S05]  /*2f650*/  BSYNC B1 ;  /* 0x0000000000017941 */ /* 0x000fea0003800000 */
.L_x_884:
        /* <DEDUP_REMOVED lines=10> */
.L_x_887:
[----:B------:R-:W-:Y:S05]  /*2f700*/  BSYNC B1 ;  /* 0x0000000000017941 */ /* 0x000fea0003800000 */
.L_x_886:
        /* <DEDUP_REMOVED lines=10> */
.L_x_889:
[----:B------:R-:W-:Y:S05]  /*2f7b0*/  BSYNC B1 ;  /* 0x0000000000017941 */ /* 0x000fea0003800000 */
.L_x_888:
        /* <DEDUP_REMOVED lines=10> */
.L_x_891:
[----:B------:R-:W-:Y:S05]  /*2f860*/  BSYNC B1 ;  /* 0x0000000000017941 */ /* 0x000fea0003800000 */
.L_x_890:
        /* <DEDUP_REMOVED lines=10> */
.L_x_893:
[----:B------:R-:W-:Y:S05]  /*2f910*/  BSYNC B1 ;  /* 0x0000000000017941 */ /* 0x000fea0003800000 */
.L_x_892:
        /* <DEDUP_REMOVED lines=10> */
.L_x_895:
[----:B------:R-:W-:Y:S05]  /*2f9c0*/  BSYNC B1 ;  /* 0x0000000000017941 */ /* 0x000fea0003800000 */
.L_x_894:
        /* <DEDUP_REMOVED lines=10> */
.L_x_897:
[----:B------:R-:W-:Y:S05]  /*2fa70*/  BSYNC B1 ;  /* 0x0000000000017941 */ /* 0x000fea0003800000 */
.L_x_896:
        /* <DEDUP_REMOVED lines=10> */
.L_x_899:
[----:B------:R-:W-:Y:S05]  /*2fb20*/  BSYNC B1 ;  /* 0x0000000000017941 */ /* 0x000fea0003800000 */
.L_x_898:
        /* <DEDUP_REMOVED lines=10> */
.L_x_901:
[----:B------:R-:W-:Y:S05]  /*2fbd0*/  BSYNC B1 ;  /* 0x0000000000017941 */ /* 0x000fea0003800000 */
.L_x_900:
        /* <DEDUP_REMOVED lines=10> */
.L_x_903:
[----:B------:R-:W-:Y:S05]  /*2fc80*/  BSYNC B1 ;  /* 0x0000000000017941 */ /* 0x000fea0003800000 */
.L_x_902:
        /* <DEDUP_REMOVED lines=10> */
.L_x_905:
[----:B------:R-:W-:Y:S05]  /*2fd30*/  BSYNC B1 ;  /* 0x0000000000017941 */ /* 0x000fea0003800000 */
.L_x_904:
        /* <DEDUP_REMOVED lines=10> */
.L_x_907:
[----:B------:R-:W-:Y:S05]  /*2fde0*/  BSYNC B1 ;  /* 0x0000000000017941 */ /* 0x000fea0003800000 */
.L_x_906:
        /* <DEDUP_REMOVED lines=10> */
.L_x_909:
[----:B------:R-:W-:Y:S05]  /*2fe90*/  BSYNC B1 ;  /* 0x0000000000017941 */ /* 0x000fea0003800000 */
.L_x_908:
        /* <DEDUP_REMOVED lines=10> */
.L_x_911:
[----:B------:R-:W-:Y:S05]  /*2ff40*/  BSYNC B1 ;  /* 0x0000000000017941 */ /* 0x000fea0003800000 */
.L_x_910:
        /* <DEDUP_REMOVED lines=10> */
.L_x_913:
[----:B------:R-:W-:Y:S05]  /*2fff0*/  BSYNC B1 ;  /* 0x0000000000017941 */ /* 0x000fea0003800000 */
.L_x_912:
        /* <DEDUP_REMOVED lines=10> */
.L_x_915:
[----:B------:R-:W-:Y:S05]  /*300a0*/  BSYNC B1 ;  /* 0x0000000000017941 */ /* 0x000fea0003800000 */
.L_x_914:
        /* <DEDUP_REMOVED lines=10> */
.L_x_917:
[----:B------:R-:W-:Y:S05]  /*30150*/  BSYNC B1 ;  /* 0x0000000000017941 */ /* 0x000fea0003800000 */
.L_x_916:
        /* <DEDUP_REMOVED lines=10> */
.L_x_919:
[----:B------:R-:W-:Y:S05]  /*30200*/  BSYNC B1 ;  /* 0x0000000000017941 */ /* 0x000fea0003800000 */
.L_x_918:
        /* <DEDUP_REMOVED lines=10> */
.L_x_921:
[----:B------:R-:W-:Y:S05]  /*302b0*/  BSYNC B1 ;  /* 0x0000000000017941 */ /* 0x000fea0003800000 */
.L_x_920:
        /* <DEDUP_REMOVED lines=10> */
.L_x_923:
[----:B------:R-:W-:Y:S05]  /*30360*/  BSYNC B1 ;  /* 0x0000000000017941 */ /* 0x000fea0003800000 */
.L_x_922:
        /* <DEDUP_REMOVED lines=10> */
.L_x_925:
[----:B------:R-:W-:Y:S05]  /*30410*/  BSYNC B1 ;  /* 0x0000000000017941 */ /* 0x000fea0003800000 */
.L_x_924:
        /* <DEDUP_REMOVED lines=10> */
.L_x_927:
[----:B------:R-:W-:Y:S05]  /*304c0*/  BSYNC B1 ;  /* 0x0000000000017941 */ /* 0x000fea0003800000 */
.L_x_926:
        /* <DEDUP_REMOVED lines=10> */
.L_x_929:
[----:B------:R-:W-:Y:S05]  /*30570*/  BSYNC B1 ;  /* 0x0000000000017941 */ /* 0x000fea0003800000 */
.L_x_928:
        /* <DEDUP_REMOVED lines=10> */
.L_x_931:
[----:B------:R-:W-:Y:S05]  /*30620*/  BSYNC B1 ;  /* 0x0000000000017941 */ /* 0x000fea0003800000 */
.L_x_930:
        /* <DEDUP_REMOVED lines=10> */
.L_x_933:
[----:B------:R-:W-:Y:S05]  /*306d0*/  BSYNC B1 ;  /* 0x0000000000017941 */ /* 0x000fea0003800000 */
.L_x_932:
        /* <DEDUP_REMOVED lines=10> */
.L_x_935:
[----:B------:R-:W-:Y:S05]  /*30780*/  BSYNC B1 ;  /* 0x0000000000017941 */ /* 0x000fea0003800000 */
.L_x_934:
        /* <DEDUP_REMOVED lines=10> */
.L_x_937:
[----:B------:R-:W-:Y:S05]  /*30830*/  BSYNC B1 ;  /* 0x0000000000017941 */ /* 0x000fea0003800000 */
.L_x_936:
        /* <DEDUP_REMOVED lines=10> */
.L_x_939:
[----:B------:R-:W-:Y:S05]  /*308e0*/  BSYNC B1 ;  /* 0x0000000000017941 */ /* 0x000fea0003800000 */
.L_x_938:
        /* <DEDUP_REMOVED lines=10> */
.L_x_941:
[----:B------:R-:W-:Y:S05]  /*30990*/  BSYNC B1 ;  /* 0x0000000000017941 */ /* 0x000fea0003800000 */
.L_x_940:
        /* <DEDUP_REMOVED lines=10> */
.L_x_943:
[----:B------:R-:W-:Y:S05]  /*30a40*/  BSYNC B1 ;  /* 0x0000000000017941 */ /* 0x000fea0003800000 */
.L_x_942:
        /* <DEDUP_REMOVED lines=10> */
.L_x_945:
[----:B------:R-:W-:Y:S05]  /*30af0*/  BSYNC B1 ;  /* 0x0000000000017941 */ /* 0x000fea0003800000 */
.L_x_944:
        /* <DEDUP_REMOVED lines=10> */
.L_x_947:
[----:B------:R-:W-:Y:S05]  /*30ba0*/  BSYNC B1 ;  /* 0x0000000000017941 */ /* 0x000fea0003800000 */
.L_x_946:
        /* <DEDUP_REMOVED lines=10> */
.L_x_949:
[----:B------:R-:W-:Y:S05]  /*30c50*/  BSYNC B1 ;  /* 0x0000000000017941 */ /* 0x000fea0003800000 */
.L_x_948:
        /* <DEDUP_REMOVED lines=10> */
.L_x_951:
[----:B------:R-:W-:Y:S05]  /*30d00*/  BSYNC B1 ;  /* 0x0000000000017941 */ /* 0x000fea0003800000 */
.L_x_950:
        /* <DEDUP_REMOVED lines=10> */
.L_x_953:
[----:B------:R-:W-:Y:S05]  /*30db0*/  BSYNC B1 ;  /* 0x0000000000017941 */ /* 0x000fea0003800000 */
.L_x_952:
        /* <DEDUP_REMOVED lines=10> */
.L_x_955:
[----:B------:R-:W-:Y:S05]  /*30e60*/  BSYNC B1 ;  /* 0x0000000000017941 */ /* 0x000fea0003800000 */
.L_x_954:
        /* <DEDUP_REMOVED lines=10> */
.L_x_957:
[----:B------:R-:W-:Y:S05]  /*30f10*/  BSYNC B1 ;  /* 0x0000000000017941 */ /* 0x000fea0003800000 */
.L_x_956:
        /* <DEDUP_REMOVED lines=10> */
.L_x_959:
[----:B------:R-:W-:Y:S05]  /*30fc0*/  BSYNC B1 ;  /* 0x0000000000017941 */ /* 0x000fea0003800000 */
.L_x_958:
        /* <DEDUP_REMOVED lines=10> */
.L_x_961:
[----:B------:R-:W-:Y:S05]  /*31070*/  BSYNC B1 ;  /* 0x0000000000017941 */ /* 0x000fea0003800000 */
.L_x_960:
        /* <DEDUP_REMOVED lines=10> */
.L_x_963:
[----:B------:R-:W-:Y:S05]  /*31120*/  BSYNC B1 ;  /* 0x0000000000017941 */ /* 0x000fea0003800000 */
.L_x_962:
        /* <DEDUP_REMOVED lines=10> */
.L_x_965:
[----:B------:R-:W-:Y:S05]  /*311d0*/  BSYNC B1 ;  /* 0x0000000000017941 */ /* 0x000fea0003800000 */
.L_x_964:
        /* <DEDUP_REMOVED lines=10> */
.L_x_967:
[----:B------:R-:W-:Y:S05]  /*31280*/  BSYNC B1 ;  /* 0x0000000000017941 */ /* 0x000fea0003800000 */
.L_x_966:
        /* <DEDUP_REMOVED lines=10> */
.L_x_969:
[----:B------:R-:W-:Y:S05]  /*31330*/  BSYNC B1 ;  /* 0x0000000000017941 */ /* 0x000fea0003800000 */
.L_x_968:
        /* <DEDUP_REMOVED lines=10> */
.L_x_971:
[----:B------:R-:W-:Y:S05]  /*313e0*/  BSYNC B1 ;  /* 0x0000000000017941 */ /* 0x000fea0003800000 */
.L_x_970:
        /* <DEDUP_REMOVED lines=10> */
.L_x_973:
[----:B------:R-:W-:Y:S05]  /*31490*/  BSYNC B1 ;  /* 0x0000000000017941 */ /* 0x000fea0003800000 */
.L_x_972:
        /* <DEDUP_REMOVED lines=10> */
.L_x_975:
[----:B------:R-:W-:Y:S05]  /*31540*/  BSYNC B1 ;  /* 0x0000000000017941 */ /* 0x000fea0003800000 */
.L_x_974:
        /* <DEDUP_REMOVED lines=10> */
.L_x_977:
[----:B------:R-:W-:Y:S05]  /*315f0*/  BSYNC B1 ;  /* 0x0000000000017941 */ /* 0x000fea0003800000 */
.L_x_976:
        /* <DEDUP_REMOVED lines=10> */
.L_x_979:
[----:B------:R-:W-:Y:S05]  /*316a0*/  BSYNC B1 ;  /* 0x0000000000017941 */ /* 0x000fea0003800000 */
.L_x_978:
        /* <DEDUP_REMOVED lines=10> */
.L_x_981:
[----:B------:R-:W-:Y:S05]  /*31750*/  BSYNC B1 ;  /* 0x0000000000017941 */ /* 0x000fea0003800000 */
.L_x_980:
        /* <DEDUP_REMOVED lines=10> */
.L_x_983:
[----:B------:R-:W-:Y:S05]  /*31800*/  BSYNC B1 ;  /* 0x0000000000017941 */ /* 0x000fea0003800000 */
.L_x_982:
        /* <DEDUP_REMOVED lines=10> */
.L_x_985:
[----:B------:R-:W-:Y:S05]  /*318b0*/  BSYNC B1 ;  /* 0x0000000000017941 */ /* 0x000fea0003800000 */
.L_x_984:
        /* <DEDUP_REMOVED lines=10> */
.L_x_987:
[----:B------:R-:W-:Y:S05]  /*31960*/  BSYNC B1 ;  /* 0x0000000000017941 */ /* 0x000fea0003800000 */
.L_x_986:
        /* <DEDUP_REMOVED lines=10> */
.L_x_989:
[----:B------:R-:W-:Y:S05]  /*31a10*/  BSYNC B1 ;  /* 0x0000000000017941 */ /* 0x000fea0003800000 */
.L_x_988:
        /* <DEDUP_REMOVED lines=10> */
.L_x_991:
[----:B------:R-:W-:Y:S05]  /*31ac0*/  BSYNC B1 ;  /* 0x0000000000017941 */ /* 0x000fea0003800000 */
.L_x_990:
        /* <DEDUP_REMOVED lines=10> */
.L_x_993:
[----:B------:R-:W-:Y:S05]  /*31b70*/  BSYNC B1 ;  /* 0x0000000000017941 */ /* 0x000fea0003800000 */
.L_x_992:
        /* <DEDUP_REMOVED lines=10> */
.L_x_995:
[----:B------:R-:W-:Y:S05]  /*31c20*/  BSYNC B1 ;  /* 0x0000000000017941 */ /* 0x000fea0003800000 */
.L_x_994:
        /* <DEDUP_REMOVED lines=10> */
.L_x_997:
[----:B------:R-:W-:Y:S05]  /*31cd0*/  BSYNC B1 ;  /* 0x0000000000017941 */ /* 0x000fea0003800000 */
.L_x_996:
        /* <DEDUP_REMOVED lines=10> */
.L_x_999:
[----:B------:R-:W-:Y:S05]  /*31d80*/  BSYNC B1 ;  /* 0x0000000000017941 */ /* 0x000fea0003800000 */
.L_x_998:
        /* <DEDUP_REMOVED lines=10> */
.L_x_1001:
[----:B------:R-:W-:Y:S05]  /*31e30*/  BSYNC B1 ;  /* 0x0000000000017941 */ /* 0x000fea0003800000 */
.L_x_1000:
        /* <DEDUP_REMOVED lines=10> */
.L_x_1003:
[----:B------:R-:W-:Y:S05]  /*31ee0*/  BSYNC B1 ;  /* 0x0000000000017941 */ /* 0x000fea0003800000 */
.L_x_1002:
        /* <DEDUP_REMOVED lines=10> */
.L_x_1005:
[----:B------:R-:W-:Y:S05]  /*31f90*/  BSYNC B1 ;  /* 0x0000000000017941 */ /* 0x000fea0003800000 */
.L_x_1004:
        /* <DEDUP_REMOVED lines=10> */
.L_x_1007:
[----:B------:R-:W-:Y:S05]  /*32040*/  BSYNC B1 ;  /* 0x0000000000017941 */ /* 0x000fea0003800000 */
.L_x_1006:
        /* <DEDUP_REMOVED lines=10> */
.L_x_1009:
[----:B------:R-:W-:Y:S05]  /*320f0*/  BSYNC B1 ;  /* 0x0000000000017941 */ /* 0x000fea0003800000 */
.L_x_1008:
        /* <DEDUP_REMOVED lines=10> */
.L_x_1011:
[----:B------:R-:W-:Y:S05]  /*321a0*/  BSYNC B1 ;  /* 0x0000000000017941 */ /* 0x000fea0003800000 */
.L_x_1010:
        /* <DEDUP_REMOVED lines=10> */
.L_x_1013:
[----:B------:R-:W-:Y:S05]  /*32250*/  BSYNC B1 ;  /* 0x0000000000017941 */ /* 0x000fea0003800000 */
.L_x_1012:
        /* <DEDUP_REMOVED lines=10> */
.L_x_1015:
[----:B------:R-:W-:Y:S05]  /*32300*/  BSYNC B1 ;  /* 0x0000000000017941 */ /* 0x000fea0003800000 */
.L_x_1014:
        /* <DEDUP_REMOVED lines=10> */
.L_x_1017:
[----:B------:R-:W-:Y:S05]  /*323b0*/  BSYNC B1 ;  /* 0x0000000000017941 */ /* 0x000fea0003800000 */
.L_x_1016:
[----:B-----5:R-:W-:Y:S01]  /*323c0*/  IMAD.U32 R3, R19, 0x10000, RZ ;  /* 0x0001000013037824 */ /* 0x020fe200078e00ff */
[----:B------:R-:W-:Y:S03]  /*323d0*/  BSSY B1, `(.L_x_1018) ;  /* 0x0000009000017945 */ /* 0x000fe60003800000 */
[----:B------:R-:W-:-:S04]  /*323e0*/  FMUL R3, R3, R16 ;  /* 0x0000001003037220 */ /* 0x000fc80000400000 */
[----:B------:R-:W-:-:S05]  /*323f0*/  FFMA R3, R136, R2, R3 ;  /* 0x0000000288037223 */ /* 0x000fca0000000003 */
[----:B------:R-:W-:-:S05]  /*32400*/  F2FP.BF16.F32.PACK_AB R3, RZ, R3 ;  /* 0x00000003ff03723e */ /* 0x000fca00000010ff */
[----:B------:R0:W-:Y:S01]  /*32410*/  @P5 STG.E.U16 desc[UR36][R20.64+0x3c0], R3 ;  /* 0x0003c00314005986 */ /* 0x0001e2000c101524 */
[----:B------:R-:W-:-:S04]  /*32420*/  ISETP.NE.AND P5, PT, R154, RZ, PT ;  /* 0x000000ff9a00720c */ /* 0x000fc80003fa5270 */
[----:B------:R-:W-:-:S13]  /*32430*/  ISETP.GT.AND P5, PT, R0, 0x80, P5 ;  /* 0x000000800000780c */ /* 0x000fda0002fa4270 */
[----:B0-----:R-:W-:Y:S05]  /*32440*/  @!P5 BRA `(.L_x_1019) ;  /* 0x000000000004d947 */ /* 0x001fea0003800000 */
[----:B------:R0:W5:Y:S02]  /*32450*/  LDG.E.LTC128B.U16 R19, desc[UR36][R10.64+0x3c2] ;  /* 0x0003c2240a137981 */ /* 0x000164000c1e1520 */
.L_x_1019:
[----:B------:R-:W-:Y:S05]  /*32460*/  BSYNC B1 ;  /* 0x0000000000017941 */ /* 0x000fea0003800000 */
.L_x_1018:
        /* <DEDUP_REMOVED lines=10> */
.L_x_1021:
[----:B------:R-:W-:Y:S05]  /*32510*/  BSYNC B1 ;  /* 0x0000000000017941 */ /* 0x000fea0003800000 */
.L_x_1020:
        /* <DEDUP_REMOVED lines=10> */
.L_x_1023:
[----:B------:R-:W-:Y:S05]  /*325c0*/  BSYNC B1 ;  /* 0x0000000000017941 */ /* 0x000fea0003800000 */
.L_x_1022:
[----:B-----5:R-:W-:Y:S01]  /*325d0*/  IMAD.U32 R3, R19, 0x10000, RZ ;  /* 0x0001000013037824 */ /* 0x020fe200078e00ff */
[----:B------:R-:W-:Y:S03]  /*325e0*/  BSSY B1, `(.L_x_1024) ;  /* 0x0000008000017945 */ /* 0x000fe60003800000 */
[----:B------:R-:W-:-:S04]  /*325f0*/  FMUL R4, R3, R16 ;  /* 0x0000001003047220 */ /* 0x000fc80000400000 */
[----:B------:R-:W-:-:S05]  /*32600*/  FFMA R4, R139, R2, R4 ;  /* 0x000000028b047223 */ /* 0x000fca0000000004 */
[----:B------:R-:W-:-:S05]  /*32610*/  F2FP.BF16.F32.PACK_AB R4, RZ, R4 ;  /* 0x00000004ff04723e */ /* 0x000fca00000010ff */
[----:B------:R0:W-:Y:S01]  /*32620*/  @P5 STG.E.U16 desc[UR36][R22.64+0x3c2], R4 ;  /* 0x0003c20416005986 */ /* 0x0001e2000c101524 */
[----:B------:R-:W-:-:S13]  /*32630*/  ISETP.GT.AND P5, PT, R0, 0x80, P6 ;  /* 0x000000800000780c */ /* 0x000fda00037a4270 */
[----:B0-----:R-:W-:Y:S05]  /*32640*/  @!P5 BRA `(.L_x_1025) ;  /* 0x000000000004d947 */ /* 0x001fea0003800000 */
[----:B------:R0:W5:Y:S02]  /*32650*/  LDG.E.LTC128B.U16 R19, desc[UR36][R10.64+0x3d0] ;  /* 0x0003d0240a137981 */ /* 0x000164000c1e1520 */
.L_x_1025:
[----:B------:R-:W-:Y:S05]  /*32660*/  BSYNC B1 ;  /* 0x0000000000017941 */ /* 0x000fea0003800000 */
.L_x_1024:
        /* <DEDUP_REMOVED lines=9> */
.L_x_1027:
[----:B------:R-:W-:Y:S05]  /*32700*/  BSYNC B1 ;  /* 0x0000000000017941 */ /* 0x000fea0003800000 */
.L_x_1026:
        /* <DEDUP_REMOVED lines=9> */
.L_x_1029:
[----:B------:R-:W-:Y:S05]  /*327a0*/  BSYNC B1 ;  /* 0x0000000000017941 */ /* 0x000fea0003800000 */
.L_x_1028:
[----:B-----5:R-:W-:Y:S01]  /*327b0*/  SHF.L.U32 R3, R19, 0x10, RZ ;  /* 0x0000001013037819 */ /* 0x020fe200000006ff */
[----:B------:R-:W-:Y:S01]  /*327c0*/  BSSY B1, `(.L_x_1030) ;  /* 0x0000008000017945 */ /* 0x000fe20003800000 */
[----:B------:R-:W-:-:S03]  /*327d0*/  ISETP.GT.AND P4, PT, R0, 0x88, P4 ;  /* 0x000000880000780c */ /* 0x000fc60002784270 */
[----:B------:R-:W-:-:S04]  /*327e0*/  FMUL R3, R3, R16 ;  /* 0x0000001003037220 */ /* 0x000fc80000400000 */
[----:B------:R-:W-:-:S05]  /*327f0*/  FFMA R3, R142, R2, R3 ;  /* 0x000000028e037223 */ /* 0x000fca0000000003 */
[----:B------:R-:W-:-:S05]  /*32800*/  F2FP.BF16.F32.PACK_AB R3, RZ, R3 ;  /* 0x00000003ff03723e */ /* 0x000fca00000010ff */
[----:B------:R0:W-:Y:S01]  /*32810*/  @P5 STG.E.U16 desc[UR36][R22.64+0x3d0], R3 ;  /* 0x0003d00316005986 */ /* 0x0001e2000c101524 */
[----:B------:R-:W-:Y:S05]  /*32820*/  @!P4 BRA `(.L_x_1031) ;  /* 0x000000000004c947 */ /* 0x000fea0003800000 */
[----:B------:R0:W5:Y:S02]  /*32830*/  LDG.E.LTC128B.U16 R19, desc[UR36][R8.64+0x3d2] ;  /* 0x0003d22408137981 */ /* 0x000164000c1e1520 */
.L_x_1031:
[----:B------:R-:W-:Y:S05]  /*32840*/  BSYNC B1 ;  /* 0x0000000000017941 */ /* 0x000fea0003800000 */
.L_x_1030:
[----:B0----5:R-:W-:Y:S01]  /*32850*/  IMAD.U32 R3, R19, 0x10000, RZ ;  /* 0x0001000013037824 */ /* 0x021fe200078e00ff */
[----:B------:R-:W-:Y:S01]  /*32860*/  ISETP.GT.AND P5, PT, R0, 0x80, P3 ;  /* 0x000000800000780c */ /* 0x000fe20001fa4270 */
[----:B------:R-:W-:Y:S02]  /*32870*/  BSSY B1, `(.L_x_1032) ;  /* 0x0000007000017945 */ /* 0x000fe40003800000 */
[----:B------:R-:W-:-:S04]  /*32880*/  FMUL R4, R3, R16 ;  /* 0x0000001003047220 */ /* 0x000fc80000400000 */
[----:B------:R-:W-:-:S05]  /*32890*/  FFMA R4, R143, R2, R4 ;  /* 0x000000028f047223 */ /* 0x000fca0000000004 */
[----:B------:R-:W-:-:S05]  /*328a0*/  F2FP.BF16.F32.PACK_AB R4, RZ, R4 ;  /* 0x00000004ff04723e */ /* 0x000fca00000010ff */
[----:B------:R0:W-:Y:S01]  /*328b0*/  @P4 STG.E.U16 desc[UR36][R22.64+0x3d2], R4 ;  /* 0x0003d20416004986 */ /* 0x0001e2000c101524 */
[----:B------:R-:W-:Y:S05]  /*328c0*/  @!P5 BRA `(.L_x_1033) ;  /* 0x000000000004d947 */ /* 0x000fea0003800000 */
[----:B------:R0:W5:Y:S02]  /*328d0*/  LDG.E.LTC128B.U16 R19, desc[UR36][R10.64+0x3e0] ;  /* 0x0003e0240a137981 */ /* 0x000164000c1e1520 */
.L_x_1033:
[----:B------:R-:W-:Y:S05]  /*328e0*/  BSYNC B1 ;  /* 0x0000000000017941 */ /* 0x000fea0003800000 */
.L_x_1032:
[----:B-----5:R-:W-:Y:S01]  /*328f0*/  IMAD.U32 R3, R19, 0x10000, RZ ;  /* 0x0001000013037824 */ /* 0x020fe200078e00ff */
        /* <DEDUP_REMOVED lines=8> */
.L_x_1035:
[----:B------:R-:W-:Y:S05]  /*32980*/  BSYNC B1 ;  /* 0x0000000000017941 */ /* 0x000fea0003800000 */
.L_x_1034:
        /* <DEDUP_REMOVED lines=9> */
.L_x_1037:
[----:B------:R-:W-:Y:S05]  /*32a20*/  BSYNC B1 ;  /* 0x0000000000017941 */ /* 0x000fea0003800000 */
.L_x_1036:
        /* <DEDUP_REMOVED lines=9> */
.L_x_1039:
[----:B------:R-:W-:Y:S05]  /*32ac0*/  BSYNC B1 ;  /* 0x0000000000017941 */ /* 0x000fea0003800000 */
.L_x_1038:
        /* <DEDUP_REMOVED lines=9> */
.L_x_1041:
[----:B------:R-:W-:Y:S05]  /*32b60*/  BSYNC B1 ;  /* 0x0000000000017941 */ /* 0x000fea0003800000 */
.L_x_1040:
        /* <DEDUP_REMOVED lines=9> */
.L_x_1043:
[----:B------:R-:W-:Y:S05]  /*32c00*/  BSYNC B1 ;  /* 0x0000000000017941 */ /* 0x000fea0003800000 */
.L_x_1042:
        /* <DEDUP_REMOVED lines=9> */
.L_x_1045:
[----:B------:R-:W-:Y:S05]  /*32ca0*/  BSYNC B1 ;  /* 0x0000000000017941 */ /* 0x000fea0003800000 */
.L_x_1044:
        /* <DEDUP_REMOVED lines=9> */
.L_x_1047:
[----:B------:R-:W-:Y:S05]  /*32d40*/  BSYNC B1 ;  /* 0x0000000000017941 */ /* 0x000fea0003800000 */
.L_x_1046:
[----:B------:R-:W-:Y:S05]  /*32d50*/  @!P0 BRA `(.L_x_1048) ;  /* 0x000000b400088947 */ /* 0x000fea0003800000 */
[----:B-----5:R-:W-:-:S05]  /*32d60*/  SHF.L.U32 R19, R19, 0x10, RZ ;  /* 0x0000001013137819 */ /* 0x020fca00000006ff */
[----:B------:R-:W-:-:S04]  /*32d70*/  FMUL R0, R19, R16 ;  /* 0x0000001013007220 */ /* 0x000fc80000400000 */
[----:B------:R-:W-:-:S05]  /*32d80*/  FFMA R0, R151, R2, R0 ;  /* 0x0000000297007223 */ /* 0x000fca0000000000 */
[----:B------:R-:W-:-:S05]  /*32d90*/  F2FP.BF16.F32.PACK_AB R0, RZ, R0 ;  /* 0x00000000ff00723e */ /* 0x000fca00000010ff */
[----:B------:R0:W-:Y:S01]  /*32da0*/  STG.E.U16 desc[UR36][R22.64+0x3f2], R0 ;  /* 0x0003f20016007986 */ /* 0x0001e2000c101524 */
[----:B------:R-:W-:Y:S05]  /*32db0*/  BRA `(.L_x_1048) ;  /* 0x000000b000f07947 */ /* 0x000fea0003800000 */
.L_x_29:
[----:B0-----:R-:W2:Y:S01]  /*32dc0*/  LDL.LU R235, [R1+0x484] ;  /* 0x0004840001eb7983 */ /* 0x001ea20000300800 */
[----:B------:R-:W-:-:S03]  /*32dd0*/  ULDC.64 UR4, c[0x0][0x5c0] ;  /* 0x0001700000047ab9 */ /* 0x000fc60000000a00 */
[----:B------:R-:W3:Y:S04]  /*32de0*/  LDL.LU R234, [R1+0x488] ;  /* 0x0004880001ea7983 */ /* 0x000ee80000300800 */
[----:B------:R-:W4:Y:S04]  /*32df0*/  LDL.LU R233, [R1+0x48c] ;  /* 0x00048c0001e97983 */ /* 0x000f280000300800 */
[----:B------:R-:W5:Y:S04]  /*32e00*/  LDL.LU R9, [R1+0x490] ;  /* 0x0004900001097983 */ /* 0x000f680000300800 */
[----:B------:R-:W2:Y:S04]  /*32e10*/  LDL.LU R10, [R1+0x494] ;  /* 0x00049400010a7983 */ /* 0x000ea80000300800 */
[----:B------:R-:W5:Y:S04]  /*32e20*/  LDL.LU R11, [R1+0x498] ;  /* 0x00049800010b7983 */ /* 0x000f680000300800 */
[----:B------:R-:W3:Y:S04]  /*32e30*/  LDL.LU R12, [R1+0x49c] ;  /* 0x00049c00010c7983 */ /* 0x000ee80000300800 */
[----:B------:R-:W5:Y:S04]  /*32e40*/  LDL.LU R232, [R1+0x4a0] ;  /* 0x0004a00001e87983 */ /* 0x000f680000300800 */
        /* <DEDUP_REMOVED lines=78> */
[----:B------:R-:W5:Y:S01]  /*33330*/  LDL.LU R153, [R1+0x5dc] ;  /* 0x0005dc0001997983 */ /* 0x000f620000300800 */
[----:B------:R-:W-:-:S03]  /*33340*/  LEA R4, P0, R6, UR4, 0x1 ;  /* 0x0000000406047c11 */ /* 0x000fc6000f8008ff */
[----:B------:R-:W5:Y:S04]  /*33350*/  LDL.LU R152, [R1+0x5e0] ;  /* 0x0005e00001987983 */ /* 0x000f680000300800 */
[----:B------:R-:W5:Y:S04]  /*33360*/  LDL.LU R23, [R1+0x5e4] ;  /* 0x0005e40001177983 */ /* 0x000f680000300800 */
[----:B------:R-:W5:Y:S04]  /*33370*/  LDL.LU R22, [R1+0x5e8] ;  /* 0x0005e80001167983 */ /* 0x000f680000300800 */
[----:B------:R-:W5:Y:S01]  /*33380*/  LDL.LU R21, [R1+0x5ec] ;  /* 0x0005ec0001157983 */ /* 0x000f620000300800 */
[----:B------:R-:W-:-:S03]  /*33390*/  LEA.HI.X R5, R6, UR5, R14, 0x1, P0 ;  /* 0x0000000506057c11 */ /* 0x000fc600080f0c0e */
[----:B------:R-:W5:Y:S04]  /*333a0*/  LDL.LU R20, [R1+0x5f0] ;  /* 0x0005f00001147983 */ /* 0x000f680000300800 */
[----:B------:R-:W5:Y:S04]  /*333b0*/  LDL.LU R19, [R1+0x5f4] ;  /* 0x0005f40001137983 */ /* 0x000f680000300800 */
[----:B------:R-:W5:Y:S04]  /*333c0*/  LDL.LU R15, [R1+0x5f8] ;  /* 0x0005f800010f7983 */ /* 0x000f680000300800 */
[----:B------:R-:W5:Y:S04]  /*333d0*/  LDL.LU R13, [R1+0x5fc] ;  /* 0x0005fc00010d7983 */ /* 0x000f680000300800 */
[----:B------:R-:W4:Y:S04]  /*333e0*/  LDL.LU R6, [R1+0x400] ;  /* 0x0004000001067983 */ /* 0x000f280000300800 */
[----:B------:R-:W2:Y:S04]  /*333f0*/  LDL.LU R7, [R1+0x408] ;  /* 0x0004080001077983 */ /* 0x000ea80000300800 */
[----:B------:R-:W5:Y:S01]  /*33400*/  LDL.LU R14, [R1+0x480] ;  /* 0x00048000010e7983 */ /* 0x000f620000300800 */
[----:B----4-:R-:W-:-:S05]  /*33410*/  FMUL R6, R6, R2 ;  /* 0x0000000206067220 */ /* 0x010fca0000400000 */
[----:B------:R-:W-:-:S05]  /*33420*/  F2FP.BF16.F32.PACK_AB R6, RZ, R6 ;  /* 0x00000006ff06723e */ /* 0x000fca00000010ff */
[----:B------:R0:W-:Y:S04]  /*33430*/  @P1 STG.E.U16 desc[UR36][R4.64], R6 ;  /* 0x0000000604001986 */ /* 0x0001e8000c101524 */
[----:B0-----:R-:W4:Y:S01]  /*33440*/  LDL.LU R6, [R1+0x404] ;  /* 0x0004040001067983 */ /* 0x001f220000300800 */
[----:B------:R-:W-:Y:S01]  /*33450*/  ISETP.GT.AND P2, PT, R3, 0x1, PT ;  /* 0x000000010300780c */ /* 0x000fe20003f44270 */
[----:B--2---:R-:W-:Y:S01]  /*33460*/  FMUL R7, R7, R2 ;  /* 0x0000000207077220 */ /* 0x004fe20000400000 */
[----:B------:R-:W-:Y:S01]  /*33470*/  USHF.L.U32 UR5, UR8, 0x4, URZ ;  /* 0x0000000408057899 */ /* 0x000fe2000800063f */
[C---:B------:R-:W-:Y:S01]  /*33480*/  ISETP.GT.AND P1, PT, R0.reuse, 0x8, P5 ;  /* 0x000000080000780c */ /* 0x040fe20002f24270 */
[----:B------:R-:W-:Y:S01]  /*33490*/  USHF.L.U64.HI UR4, UR8, 0x4, UR9 ;  /* 0x0000000408047899 */ /* 0x000fe20008010209 */
[----:B------:R-:W-:-:S02]  /*334a0*/  ISETP.GT.AND P0, PT, R0, RZ, P2 ;  /* 0x000000ff0000720c */ /* 0x000fc40001704270 */
[----:B------:R-:W-:-:S04]  /*334b0*/  F2FP.BF16.F32.PACK_AB R7, RZ, R7 ;  /* 0x00000007ff07723e */ /* 0x000fc800000010ff */
[----:B------:R-:W-:Y:S01]  /*334c0*/  PRMT R8, R7, 0x7610, R8 ;  /* 0x0000761007087816 */ /* 0x000fe20000000008 */
[----:B----4-:R-:W-:-:S05]  /*334d0*/  FMUL R6, R6, R2 ;  /* 0x0000000206067220 */ /* 0x010fca0000400000 */
[----:B------:R-:W-:-:S05]  /*334e0*/  F2FP.BF16.F32.PACK_AB R6, RZ, R6 ;  /* 0x00000006ff06723e */ /* 0x000fca00000010ff */
[----:B------:R0:W-:Y:S02]  /*334f0*/  @P0 STG.E.U16 desc[UR36][R4.64+0x2], R6 ;  /* 0x0000020604000986 */ /* 0x0001e4000c101524 */
[----:B0-----:R-:W-:-:S04]  /*33500*/  IADD3 R6, P0, R4, UR5, RZ ;  /* 0x0000000504067c10 */ /* 0x001fc8000ff1e0ff */
[----:B------:R-:W-:-:S05]  /*33510*/  IADD3.X R7, R5, UR4, RZ, P0, !PT ;  /* 0x0000000405077c10 */ /* 0x000fca00087fe4ff */
[----:B------:R0:W-:Y:S04]  /*33520*/  @P1 STG.E.U16 desc[UR36][R6.64], R8 ;  /* 0x0000000806001986 */ /* 0x0001e8000c101524 */
[----:B0-----:R-:W2:Y:S01]  /*33530*/  LDL.LU R8, [R1+0x40c] ;  /* 0x00040c0001087983 */ /* 0x001ea20000300800 */
[----:B------:R-:W-:Y:S01]  /*33540*/  ISETP.GT.AND P0, PT, R0, 0x8, P2 ;  /* 0x000000080000780c */ /* 0x000fe20001704270 */
[----:B--2---:R-:W-:-:S05]  /*33550*/  FMUL R8, R8, R2 ;  /* 0x0000000208087220 */ /* 0x004fca0000400000 */
[----:B------:R-:W-:-:S07]  /*33560*/  F2FP.BF16.F32.PACK_AB R8, RZ, R8 ;  /* 0x00000008ff08723e */ /* 0x000fce00000010ff */
[----:B------:R0:W-:Y:S04]  /*33570*/  @P0 STG.E.U16 desc[UR36][R6.64+0x2], R8 ;  /* 0x0000020806000986 */ /* 0x0001e8000c101524 */
[----:B0-----:R-:W2:Y:S01]  /*33580*/  LDL.LU R8, [R1+0x410] ;  /* 0x0004100001087983 */ /* 0x001ea20000300800 */
[----:B------:R-:W-:-:S04]  /*33590*/  ISETP.GT.AND P2, PT, R3, 0x8, PT ;  /* 0x000000080300780c */ /* 0x000fc80003f44270 */
[----:B------:R-:W-:Y:S01]  /*335a0*/  ISETP.GT.AND P0, PT, R0, RZ, P2 ;  /* 0x000000ff0000720c */ /* 0x000fe20001704270 */
        /* <DEDUP_REMOVED lines=10> */
[----:B------:R-:W-:Y:S01]  /*33650*/  ISETP.GT.AND P0, PT, R0, 0x8, P2 ;  /* 0x000000080000780c */ /* 0x000fe20001704270 */
        /* <DEDUP_REMOVED lines=137> */
[----:B------:R-:W-:Y:S01]  /*33ef0*/  USHF.L.U32 UR11, UR8, 0x8, URZ ;  /* 0x00000008080b7899 */ /* 0x000fe2000800063f */
[C---:B------:R-:W-:Y:S01]  /*33f00*/  ISETP.GT.AND P2, PT, R3.reuse, 0x40, PT ;  /* 0x000000400300780c */ /* 0x040fe20003f44270 */
[----:B------:R-:W-:Y:S01]  /*33f10*/  USHF.L.U64.HI UR10, UR8, 0x8, UR9 ;  /* 0x00000008080a7899 */ /* 0x000fe20008010209 */
[C---:B------:R-:W-:Y:S01]  /*33f20*/  ISETP.GT.AND P1, PT, R3.reuse, 0x41, PT ;  /* 0x000000410300780c */ /* 0x040fe20003f24270 */
[-C--:B------:R-:W-:Y:S01]  /*33f30*/  FMUL R10, R10, R2.reuse ;  /* 0x000000020a0a7220 */ /* 0x080fe20000400000 */
[----:B---3--:R-:W-:Y:S01]  /*33f40*/  FMUL R12, R12, R2 ;  /* 0x000000020c0c7220 */ /* 0x008fe20000400000 */
[----:B------:R-:W-:-:S02]  /*33f50*/  ISETP.GT.AND P4, PT, R3, 0xe9, PT ;  /* 0x000000e90300780c */ /* 0x000fc40003f84270 */
[----:B------:R-:W-:Y:S02]  /*33f60*/  ISETP.GT.AND P3, PT, R3, 0xf1, PT ;  /* 0x000000f10300780c */ /* 0x000fe40003f64270 */
[----:B------:R-:W-:Y:S02]  /*33f70*/  F2FP.BF16.F32.PACK_AB R10, RZ, R10 ;  /* 0x0000000aff0a723e */ /* 0x000fe400000010ff */
[----:B------:R-:W-:Y:S01]  /*33f80*/  F2FP.BF16.F32.PACK_AB R12, RZ, R12 ;  /* 0x0000000cff0c723e */ /* 0x000fe200000010ff */
[----:B--2---:R-:W-:-:S05]  /*33f90*/  FMUL R8, R8, R2 ;  /* 0x0000000208087220 */ /* 0x004fca0000400000 */
[----:B------:R-:W-:-:S05]  /*33fa0*/  F2FP.BF16.F32.PACK_AB R8, RZ, R8 ;  /* 0x00000008ff08723e */ /* 0x000fca00000010ff */
[----:B------:R5:W-:Y:S01]  /*33fb0*/  @P0 STG.E.U16 desc[UR36][R6.64+0x72], R8 ;  /* 0x0000720806000986 */ /* 0x000be2000c101524 */
[----:B------:R-:W-:Y:S01]  /*33fc0*/  ISETP.GT.AND P0, PT, R0, RZ, P2 ;  /* 0x000000ff0000720c */ /* 0x000fe20001704270 */
[----:B-----5:R-:W-:Y:S02]  /*33fd0*/  FMUL R8, R14, R2 ;  /* 0x000000020e087220 */ /* 0x020fe40000400000 */
[----:B------:R-:W2:Y:S03]  /*33fe0*/  LDL.LU R14, [R1+0x290] ;  /* 0x00029000010e7983 */ /* 0x000ea60000300800 */
[----:B------:R-:W-:-:S07]  /*33ff0*/  F2FP.BF16.F32.PACK_AB R8, RZ, R8 ;  /* 0x00000008ff08723e */ /* 0x000fce00000010ff */
[----:B------:R0:W-:Y:S01]  /*34000*/  @P0 STG.E.U16 desc[UR36][R4.64+0x80], R8 ;  /* 0x0000800804000986 */ /* 0x0001e2000c101524 */
[----:B------:R-:W-:Y:S01]  /*34010*/  ISETP.GT.AND P0, PT, R0, RZ, P1 ;  /* 0x000000ff0000720c */ /* 0x000fe20000f04270 */
[----:B0-----:R-:W-:Y:S02]  /*34020*/  FMUL R8, R235, R2 ;  /* 0x00000002eb087220 */ /* 0x001fe40000400000 */
[----:B------:R-:W3:Y:S03]  /*34030*/  LDL.LU R235, [R1+0x294] ;  /* 0x0002940001eb7983 */ /* 0x000ee60000300800 */
[----:B------:R-:W-:-:S07]  /*34040*/  F2FP.BF16.F32.PACK_AB R8, RZ, R8 ;  /* 0x00000008ff08723e */ /* 0x000fce00000010ff */
[----:B------:R0:W-:Y:S01]  /*34050*/  @P0 STG.E.U16 desc[UR36][R4.64+0x82], R8 ;  /* 0x0000820804000986 */ /* 0x0001e2000c101524 */
[----:B------:R-:W-:Y:S02]  /*34060*/  ISETP.GT.AND P0, PT, R0, 0x8, P2 ;  /* 0x000000080000780c */ /* 0x000fe40001704270 */
[----:B------:R-:W-:Y:S01]  /*34070*/  ISETP.GT.AND P2, PT, R3, 0x48, PT ;  /* 0x000000480300780c */ /* 0x000fe20003f44270 */
[----:B0-----:R-:W-:Y:S02]  /*34080*/  FMUL R8, R234, R2 ;  /* 0x00000002ea087220 */ /* 0x001fe40000400000 */
[----:B------:R-:W4:Y:S03]  /*34090*/  LDL.LU R234, [R1+0x298] ;  /* 0x0002980001ea7983 */ /* 0x000f260000300800 */
[----:B------:R-:W-:-:S05]  /*340a0*/  F2FP.BF16.F32.PACK_AB R8, RZ, R8 ;  /* 0x00000008ff08723e */ /* 0x000fca00000010ff */
[----:B------:R0:W-:Y:S01]  /*340b0*/  @P0 STG.E.U16 desc[UR36][R6.64+0x80], R8 ;  /* 0x0000800806000986 */ /* 0x0001e2000c101524 */
[----:B------:R-:W-:Y:S02]  /*340c0*/  ISETP.GT.AND P0, PT, R0, 0x8, P1 ;  /* 0x000000080000780c */ /* 0x000fe40000f04270 */
[----:B------:R-:W-:Y:S01]  /*340d0*/  ISETP.GT.AND P1, PT, R3, 0x49, PT ;  /* 0x000000490300780c */ /* 0x000fe20003f24270 */
[----:B0-----:R-:W-:Y:S02]  /*340e0*/  FMUL R8, R233, R2 ;  /* 0x00000002e9087220 */ /* 0x001fe40000400000 */
[----:B------:R-:W5:Y:S03]  /*340f0*/  LDL.LU R233, [R1+0x29c] ;  /* 0x00029c0001e97983 */ /* 0x000f660000300800 */
[----:B------:R-:W-:-:S05]  /*34100*/  F2FP.BF16.F32.PACK_AB R8, RZ, R8 ;  /* 0x00000008ff08723e */ /* 0x000fca00000010ff */
[----:B------:R0:W-:Y:S01]  /*34110*/  @P0 STG.E.U16 desc[UR36][R6.64+0x82], R8 ;  /* 0x0000820806000986 */ /* 0x0001e2000c101524 */
[----:B------:R-:W-:Y:S01]  /*34120*/  ISETP.GT.AND P0, PT, R0, RZ, P2 ;  /* 0x000000ff0000720c */ /* 0x000fe20001704270 */
[----:B0-----:R-:W-:-:S05]  /*34130*/  FMUL R8, R9, R2 ;  /* 0x0000000209087220 */ /* 0x001fca0000400000 */
[----:B------:R-:W-:-:S07]  /*34140*/  F2FP.BF16.F32.PACK_AB R8, RZ, R8 ;  /* 0x00000008ff08723e */ /* 0x000fce00000010ff */
[----:B------:R0:W-:Y:S02]  /*34150*/  @P0 STG.E.U16 desc[UR36][R4.64+0x90], R8 ;  /* 0x0000900804000986 */ /* 0x0001e4000c101524 */
[----:B0-----:R-:W-:-:S04]  /*34160*/  IADD3 R8, P0, R4, UR11, RZ ;  /* 0x0000000b04087c10 */ /* 0x001fc8000ff1e0ff */
[----:B------:R-:W-:Y:S02]  /*34170*/  IADD3.X R9, R5, UR10, RZ, P0, !PT ;  /* 0x0000000a05097c10 */ /* 0x000fe400087fe4ff */
[----:B------:R-:W-:-:S13]  /*34180*/  ISETP.GT.AND P0, PT, R0, RZ, P1 ;  /* 0x000000ff0000720c */ /* 0x000fda0000f04270 */
[----:B------:R0:W-:Y:S01]  /*34190*/  @P0 STG.E.U16 desc[UR36][R4.64+0x92], R10 ;  /* 0x0000920a04000986 */ /* 0x0001e2000c101524 */
[----:B------:R-:W-:Y:S02]  /*341a0*/  ISETP.GT.AND P0, PT, R0, 0x8, P2 ;  /* 0x000000080000780c */ /* 0x000fe40001704270 */
[----:B------:R-:W-:Y:S01]  /*341b0*/  ISETP.GT.AND P2, PT, R3, 0x50, PT ;  /* 0x000000500300780c */ /* 0x000fe20003f44270 */
[----:B0-----:R-:W-:-:S05]  /*341c0*/  FMUL R10, R11, R2 ;  /* 0x000000020b0a7220 */ /* 0x001fca0000400000 */
[----:B------:R-:W-:-:S05]  /*341d0*/  F2FP.BF16.F32.PACK_AB R10, RZ, R10 ;  /* 0x0000000aff0a723e */ /* 0x000fca00000010ff */
[----:B------:R0:W-:Y:S02]  /*341e0*/  @P0 STG.E.U16 desc[UR36][R6.64+0x90], R10 ;  /* 0x0000900a06000986 */ /* 0x0001e4000c101524 */
[----:B0-----:R-:W-:-:S04]  /*341f0*/  IADD3 R10, P0, R8, UR5, RZ ;  /* 0x00000005080a7c10 */ /* 0x001fc8000ff1e0ff */
[----:B------:R-:W-:Y:S02]  /*34200*/  IADD3.X R11, R9, UR4, RZ, P0, !PT ;  /* 0x00000004090b7c10 */ /* 0x000fe400087fe4ff */
[----:B------:R-:W-:Y:S02]  /*34210*/  ISETP.GT.AND P0, PT, R0, 0x8, P1 ;  /* 0x000000080000780c */ /* 0x000fe40000f04270 */
[----:B------:R-:W-:-:S11]  /*34220*/  ISETP.GT.AND P1, PT, R3, 0x51, PT ;  /* 0x000000510300780c */ /* 0x000fd60003f24270 */
[----:B------:R0:W-:Y:S01]  /*34230*/  @P0 STG.E.U16 desc[UR36][R6.64+0x92], R12 ;  /* 0x0000920c06000986 */ /* 0x0001e2000c101524 */
[----:B------:R-:W-:Y:S01]  /*34240*/  ISETP.GT.AND P0, PT, R0, RZ, P2 ;  /* 0x000000ff0000720c */ /* 0x000fe20001704270 */
[----:B0-----:R-:W-:Y:S02]  /*34250*/  FMUL R12, R232, R2 ;  /* 0x00000002e80c7220 */ /* 0x001fe40000400000 */
[----:B------:R-:W5:Y:S03]  /*34260*/  LDL.LU R232, [R1+0x2a0] ;  /* 0x0002a00001e87983 */ /* 0x000f660000300800 */
[----:B------:R-:W-:-:S07]  /*34270*/  F2FP.BF16.F32.PACK_AB R12, RZ, R12 ;  /* 0x0000000cff0c723e */ /* 0x000fce00000010ff */
[----:B------:R0:W-:Y:S01]  /*34280*/  @P0 STG.E.U16 desc[UR36][R4.64+0xa0], R12 ;  /* 0x0000a00c04000986 */ /* 0x0001e2000c101524 */
[----:B------:R-:W-:Y:S01]  /*34290*/  ISETP.GT.AND P0, PT, R0, RZ, P1 ;  /* 0x000000ff0000720c */ /* 0x000fe20000f04270 */
[----:B0-----:R-:W-:Y:S02]  /*342a0*/  FMUL R12, R231, R2 ;  /* 0x00000002e70c7220 */ /* 0x001fe40000400000 */
[----:B------:R-:W5:Y:S03]  /*342b0*/  LDL.LU R231, [R1+0x2a4] ;  /* 0x0002a40001e77983 */ /* 0x000f660000300800 */
[----:B------:R-:W-:-:S07]  /*342c0*/  F2FP.BF16.F32.PACK_AB R12, RZ, R12 ;  /* 0x0000000cff0c723e */ /* 0x000fce00000010ff */
[----:B------:R0:W-:Y:S01]  /*342d0*/  @P0 STG.E.U16 desc[UR36][R4.64+0xa2], R12 ;  /* 0x0000a20c04000986 */ /* 0x0001e2000c101524 */
[----:B------:R-:W-:Y:S02]  /*342e0*/  ISETP.GT.AND P0, PT, R0, 0x8, P2 ;  /* 0x000000080000780c */ /* 0x000fe40001704270 */
[----:B------:R-:W-:Y:S01]  /*342f0*/  ISETP.GT.AND P2, PT, R3, 0x58, PT ;  /* 0x000000580300780c */ /* 0x000fe20003f44270 */
[----:B0-----:R-:W-:Y:S02]  /*34300*/  FMUL R12, R230, R2 ;  /* 0x00000002e60c7220 */ /* 0x001fe40000400000 */
[----:B------:R-:W5:Y:S03]  /*34310*/  LDL.LU R230, [R1+0x2a8] ;  /* 0x0002a80001e67983 */ /* 0x000f660000300800 */
        /* <DEDUP_REMOVED lines=414> */
[----:B------:R-:W-:Y:S01]  /*35d00*/  ISETP.GT.AND P0, PT, R0, 0x8, P1 ;  /* 0x000000080000780c */ /* 0x000fe20000f04270 */
[----:B0-----:R-:W-:-:S05]  /*35d10*/  FMUL R12, R154, R2 ;  /* 0x000000029a0c7220 */ /* 0x001fca0000400000 */
[----:B------:R-:W-:-:S07]  /*35d20*/  F2FP.BF16.F32.PACK_AB R12, RZ, R12 ;  /* 0x0000000cff0c723e */ /* 0x000fce00000010ff */
[----:B------:R0:W-:Y:S01]  /*35d30*/  @P0 STG.E.U16 desc[UR36][R6.64+0x1d0], R12 ;  /* 0x0001d00c06000986 */ /* 0x0001e2000c101524 */
[----:B------:R-:W-:Y:S01]  /*35d40*/  ISETP.GT.AND P0, PT, R0, 0x8, P4 ;  /* 0x000000080000780c */ /* 0x000fe20002704270 */
[----:B0-----:R-:W-:-:S05]  /*35d50*/  FMUL R12, R153, R2 ;  /* 0x00000002990c7220 */ /* 0x001fca0000400000 */
[----:B------:R-:W-:-:S07]  /*35d60*/  F2FP.BF16.F32.PACK_AB R12, RZ, R12 ;  /* 0x0000000cff0c723e */ /* 0x000fce00000010ff */
[----:B------:R0:W-:Y:S01]  /*35d70*/  @P0 STG.E.U16 desc[UR36][R6.64+0x1d2], R12 ;  /* 0x0001d20c06000986 */ /* 0x0001e2000c101524 */
[----:B------:R-:W-:-:S04]  /*35d80*/  ISETP.GT.AND P0, PT, R3, 0xf0, PT ;  /* 0x000000f00300780c */ /* 0x000fc80003f04270 */
[----:B------:R-:W-:Y:S01]  /*35d90*/  ISETP.GT.AND P1, PT, R0, RZ, P0 ;  /* 0x000000ff0000720c */ /* 0x000fe20000724270 */
[----:B0-----:R-:W-:-:S05]  /*35da0*/  FMUL R12, R152, R2 ;  /* 0x00000002980c7220 */ /* 0x001fca0000400000 */
[----:B------:R-:W-:-:S07]  /*35db0*/  F2FP.BF16.F32.PACK_AB R12, RZ, R12 ;  /* 0x0000000cff0c723e */ /* 0x000fce00000010ff */
[----:B------:R0:W-:Y:S01]  /*35dc0*/  @P1 STG.E.U16 desc[UR36][R4.64+0x1e0], R12 ;  /* 0x0001e00c04001986 */ /* 0x0001e2000c101524 */
[----:B------:R-:W-:Y:S01]  /*35dd0*/  ISETP.GT.AND P1, PT, R0, RZ, P3 ;  /* 0x000000ff0000720c */ /* 0x000fe20001f24270 */
[----:B0-----:R-:W-:-:S05]  /*35de0*/  FMUL R12, R23, R2 ;  /* 0x00000002170c7220 */ /* 0x001fca0000400000 */
        /* <DEDUP_REMOVED lines=10> */
[----:B------:R-:W-:Y:S01]  /*35e90*/  ISETP.GT.AND P1, PT, R0, RZ, P2 ;  /* 0x000000ff0000720c */ /* 0x000fe20001724270 */
        /* <DEDUP_REMOVED lines=13> */
[----:B0-----:R-:W-:Y:S02]  /*35f70*/  FMUL R12, R13, R2 ;  /* 0x000000020d0c7220 */ /* 0x001fe40000400000 */
[----:B------:R-:W5:Y:S04]  /*35f80*/  LDL.LU R13, [R1+0x3d8] ;  /* 0x0003d800010d7983 */ /* 0x000f680000300800 */
[----:B------:R-:W5:Y:S01]  /*35f90*/  LDL.LU R154, [R1+0x3dc] ;  /* 0x0003dc00019a7983 */ /* 0x000f620000300800 */
[----:B------:R-:W-:-:S03]  /*35fa0*/  F2FP.BF16.F32.PACK_AB R12, RZ, R12 ;  /* 0x0000000cff0c723e */ /* 0x000fc600000010ff */
        /* <DEDUP_REMOVED lines=211> */
[----:B------:R-:W-:Y:S02]  /*36ce0*/  ISETP.GT.AND P5, PT, R0, 0x88, P6 ;  /* 0x000000880000780c */ /* 0x000fe400037a4270 */
[----:B------:R-:W-:Y:S01]  /*36cf0*/  ISETP.GT.AND P6, PT, R3, 0x48, PT ;  /* 0x000000480300780c */ /* 0x000fe20003fc4270 */
[----:B--2---:R-:W-:-:S05]  /*36d00*/  FMUL R12, R12, R2 ;  /* 0x000000020c0c7220 */ /* 0x004fca0000400000 */
[----:B------:R-:W-:-:S05]  /*36d10*/  F2FP.BF16.F32.PACK_AB R12, RZ, R12 ;  /* 0x0000000cff0c723e */ /* 0x000fca00000010ff */
[----:B------:R0:W-:Y:S01]  /*36d20*/  @P5 STG.E.U16 desc[UR36][R10.64+0x82], R12 ;  /* 0x0000820c0a005986 */ /* 0x0001e2000c101524 */
[----:B------:R-:W-:Y:S02]  /*36d30*/  ISETP.GT.AND P5, PT, R0, 0x80, P6 ;  /* 0x000000800000780c */ /* 0x000fe400037a4270 */
[----:B------:R-:W-:Y:S01]  /*36d40*/  ISETP.GT.AND P6, PT, R3, 0x49, PT ;  /* 0x000000490300780c */ /* 0x000fe20003fc4270 */
[----:B0-----:R-:W-:-:S05]  /*36d50*/  FMUL R12, R14, R2 ;  /* 0x000000020e0c7220 */ /* 0x001fca0000400000 */
[----:B------:R-:W-:-:S05]  /*36d60*/  F2FP.BF16.F32.PACK_AB R12, RZ, R12 ;  /* 0x0000000cff0c723e */ /* 0x000fca00000010ff */
[----:B------:R3:W-:Y:S01]  /*36d70*/  @P5 STG.E.U16 desc[UR36][R8.64+0x90], R12 ;  /* 0x0000900c08005986 */ /* 0x0007e2000c101524 */
[----:B------:R-:W-:Y:S01]  /*36d80*/  ISETP.GT.AND P5, PT, R0, 0x80, P6 ;  /* 0x000000800000780c */ /* 0x000fe200037a4270 */
[----:B---3--:R-:W-:Y:S02]  /*36d90*/  FMUL R12, R235, R2 ;  /* 0x00000002eb0c7220 */ /* 0x008fe40000400000 */
[----:B------:R-:W2:Y:S03]  /*36da0*/  LDL.LU R235, [R1+0xac] ;  /* 0x0000ac0001eb7983 */ /* 0x000ea60000300800 */
[----:B------:R-:W-:-:S07]  /*36db0*/  F2FP.BF16.F32.PACK_AB R12, RZ, R12 ;  /* 0x0000000cff0c723e */ /* 0x000fce00000010ff */
[----:B------:R4:W-:Y:S01]  /*36dc0*/  @P5 STG.E.U16 desc[UR36][R8.64+0x92], R12 ;  /* 0x0000920c08005986 */ /* 0x0009e2000c101524 */
[----:B------:R-:W-:-:S04]  /*36dd0*/  ISETP.GT.AND P5, PT, R3, 0x48, PT ;  /* 0x000000480300780c */ /* 0x000fc80003fa4270 */
[----:B------:R-:W-:Y:S01]  /*36de0*/  ISETP.GT.AND P5, PT, R0, 0x88, P5 ;  /* 0x000000880000780c */ /* 0x000fe20002fa4270 */
[----:B----4-:R-:W-:Y:S02]  /*36df0*/  FMUL R12, R234, R2 ;  /* 0x00000002ea0c7220 */ /* 0x010fe40000400000 */
[----:B------:R-:W3:Y:S03]  /*36e00*/  LDL.LU R234, [R1+0xb0] ;  /* 0x0000b00001ea7983 */ /* 0x000ee60000300800 */
[----:B------:R-:W-:-:S07]  /*36e10*/  F2FP.BF16.F32.PACK_AB R12, RZ, R12 ;  /* 0x0000000cff0c723e */ /* 0x000fce00000010ff */
[----:B------:R5:W-:Y:S01]  /*36e20*/  @P5 STG.E.U16 desc[UR36][R10.64+0x90], R12 ;  /* 0x0000900c0a005986 */ /* 0x000be2000c101524 */
[----:B------:R-:W-:Y:S02]  /*36e30*/  ISETP.GT.AND P5, PT, R0, 0x88, P6 ;  /* 0x000000880000780c */ /* 0x000fe400037a4270 */
[----:B------:R-:W-:Y:S01]  /*36e40*/  ISETP.GT.AND P6, PT, R3, 0x50, PT ;  /* 0x000000500300780c */ /* 0x000fe20003fc4270 */
[----:B-----5:R-:W-:Y:S02]  /*36e50*/  FMUL R12, R233, R2 ;  /* 0x00000002e90c7220 */ /* 0x020fe40000400000 */
        /* <DEDUP_REMOVED lines=9> */
[----:B------:R-:W-:Y:S01]  /*36ef0*/  ISETP.GT.AND P5, PT, R0, 0x80, P6 ;  /* 0x000000800000780c */ /* 0x000fe200037a4270 */
[----:B0-----:R-:W-:Y:S02]  /*36f00*/  FMUL R12, R231, R2 ;  /* 0x00000002e70c7220 */ /* 0x001fe40000400000 */
[----:B------:R-:W5:Y:S03]  /*36f10*/  LDL.LU R231, [R1+0xbc] ;  /* 0x0000bc0001e77983 */ /* 0x000f660000300800 */
[----:B------:R-:W-:-:S07]  /*36f20*/  F2FP.BF16.F32.PACK_AB R12, RZ, R12 ;  /* 0x0000000cff0c723e */ /* 0x000fce00000010ff */
[----:B------:R0:W-:Y:S01]  /*36f30*/  @P5 STG.E.U16 desc[UR36][R8.64+0xa2], R12 ;  /* 0x0000a20c08005986 */ /* 0x0001e2000c101524 */
[----:B------:R-:W-:-:S04]  /*36f40*/  ISETP.GT.AND P5, PT, R3, 0x50, PT ;  /* 0x000000500300780c */ /* 0x000fc80003fa4270 */
[----:B------:R-:W-:Y:S01]  /*36f50*/  ISETP.GT.AND P5, PT, R0, 0x88, P5 ;  /* 0x000000880000780c */ /* 0x000fe20002fa4270 */
        /* <DEDUP_REMOVED lines=219> */
[-C--:B0-----:R-:W-:Y:S01]  /*37d10*/  FMUL R12, R192, R2.reuse ;  /* 0x00000002c00c7220 */ /* 0x081fe20000400000 */
[----:B------:R-:W-:Y:S01]  /*37d20*/  FMUL R13, R13, R2 ;  /* 0x000000020d0d7220 */ /* 0x000fe20000400000 */
        /* <DEDUP_REMOVED lines=27> */
[----:B0-----:R-:W-:Y:S01]  /*37ee0*/  FMUL R12, R187, R2 ;  /* 0x00000002bb0c7220 */ /* 0x001fe20000400000 */
[----:B------:R-:W-:Y:S01]  /*37ef0*/  F2FP.BF16.F32.PACK_AB R13, RZ, R13 ;  /* 0x0000000dff0d723e */ /* 0x000fe200000010ff */
        /* <DEDUP_REMOVED lines=87> */
[----:B0-----:R-:W-:Y:S01]  /*38470*/  FMUL R12, R172, R2 ;  /* 0x00000002ac0c7220 */ /* 0x001fe20000400000 */
[----:B------:R-:W-:Y:S01]  /*38480*/  F2FP.BF16.F32.PACK_AB R14, RZ, R14 ;  /* 0x0000000eff0e723e */ /* 0x000fe200000010ff */
        /* <DEDUP_REMOVED lines=27> */
[-C--:B0-----:R-:W-:Y:S01]  /*38640*/  FMUL R12, R167, R2.reuse ;  /* 0x00000002a70c7220 */ /* 0x081fe20000400000 */
[----:B------:R-:W-:Y:S01]  /*38650*/  FMUL R21, R21, R2 ;  /* 0x0000000215157220 */ /* 0x000fe20000400000 */
        /* <DEDUP_REMOVED lines=29> */
[-C--:B0-----:R-:W-:Y:S01]  /*38830*/  FMUL R12, R162, R2.reuse ;  /* 0x00000002a20c7220 */ /* 0x081fe20000400000 */
[----:B------:R-:W-:Y:S01]  /*38840*/  FMUL R20, R20, R2 ;  /* 0x0000000214147220 */ /* 0x000fe20000400000 */
        /* <DEDUP_REMOVED lines=39> */
[C---:B------:R-:W-:Y:S01]  /*38ac0*/  ISETP.GT.AND P5, PT, R0.reuse, 0x80, P4 ;  /* 0x000000800000780c */ /* 0x040fe200027a4270 */
[----:B0-----:R-:W-:Y:S01]  /*38ad0*/  FMUL R12, R155, R2 ;  /* 0x000000029b0c7220 */ /* 0x001fe20000400000 */
[----:B------:R-:W-:Y:S01]  /*38ae0*/  ISETP.GT.AND P4, PT, R0, 0x88, P4 ;  /* 0x000000880000780c */ /* 0x000fe20002784270 */
[----:B------:R-:W5:Y:S03]  /*38af0*/  LDL.LU R155, [R1+0x1ec] ;  /* 0x0001ec00019b7983 */ /* 0x000f660000300800 */
[----:B------:R-:W-:-:S07]  /*38b00*/  F2FP.BF16.F32.PACK_AB R12, RZ, R12 ;  /* 0x0000000cff0c723e */ /* 0x000fce00000010ff */
[----:B------:R0:W-:Y:S01]  /*38b10*/  @P5 STG.E.U16 desc[UR36][R8.64+0x1d2], R12 ;  /* 0x0001d20c08005986 */ /* 0x0001e2000c101524 */
[----:B------:R-:W-:Y:S01]  /*38b20*/  ISETP.GT.AND P5, PT, R0, 0x88, P6 ;  /* 0x000000880000780c */ /* 0x000fe200037a4270 */
[----:B0-----:R-:W-:-:S12]  /*38b30*/  FMUL R12, R154, R2 ;  /* 0x000000029a0c7220 */ /* 0x001fd80000400000 */
[----:B------:R0:W-:Y:S01]  /*38b40*/  @P5 STG.E.U16 desc[UR36][R10.64+0x1d0], R13 ;  /* 0x0001d00d0a005986 */ /* 0x0001e2000c101524 */
[----:B------:R-:W-:-:S03]  /*38b50*/  F2FP.BF16.F32.PACK_AB R12, RZ, R12 ;  /* 0x0000000cff0c723e */ /* 0x000fc600000010ff */
[----:B------:R-:W5:Y:S01]  /*38b60*/  LDL.LU R154, [R1+0x1f0] ;  /* 0x0001f000019a7983 */ /* 0x000f620000300800 */
[----:B------:R-:W-:-:S03]  /*38b70*/  ISETP.GT.AND P5, PT, R0, 0x80, P0 ;  /* 0x000000800000780c */ /* 0x000fc600007a4270 */
[----:B------:R1:W-:Y:S01]  /*38b80*/  @P4 STG.E.U16 desc[UR36][R10.64+0x1d2], R12 ;  /* 0x0001d20c0a004986 */ /* 0x0003e2000c101524 */
[C---:B------:R-:W-:Y:S02]  /*38b90*/  ISETP.GT.AND P4, PT, R0.reuse, 0x80, P3 ;  /* 0x000000800000780c */ /* 0x040fe40001f84270 */
[----:B------:R-:W-:Y:S01]  /*38ba0*/  ISETP.GT.AND P0, PT, R0, 0x88, P0 ;  /* 0x000000880000780c */ /* 0x000fe20000704270 */
[-C--:B0-----:R-:W-:Y:S01]  /*38bb0*/  FMUL R13, R152, R2.reuse ;  /* 0x00000002980d7220 */ /* 0x081fe20000400000 */
[----:B------:R-:W5:Y:S01]  /*38bc0*/  LDL.LU R153, [R1+0x1f4] ;  /* 0x0001f40001997983 */ /* 0x000f620000300800 */
[----:B-1----:R-:W-:-:S03]  /*38bd0*/  FMUL R12, R23, R2 ;  /* 0x00000002170c7220 */ /* 0x002fc60000400000 */
[----:B------:R-:W-:Y:S01]  /*38be0*/  F2FP.BF16.F32.PACK_AB R13, RZ, R13 ;  /* 0x0000000dff0d723e */ /* 0x000fe200000010ff */
[----:B------:R0:W-:Y:S01]  /*38bf0*/  @P5 STG.E.U16 desc[UR36][R8.64+0x1e0], R14 ;  /* 0x0001e00e08005986 */ /* 0x0001e2000c101524 */
[----:B------:R-:W-:-:S03]  /*38c00*/  F2FP.BF16.F32.PACK_AB R12, RZ, R12 ;  /* 0x0000000cff0c723e */ /* 0x000fc600000010ff */
[----:B------:R1:W-:Y:S01]  /*38c10*/  @P4 STG.E.U16 desc[UR36][R8.64+0x1e2], R13 ;  /* 0x0001e20d08004986 */ /* 0x0003e2000c101524 */
[----:B------:R-:W-:-:S03]  /*38c20*/  ISETP.GT.AND P3, PT, R0, 0x88, P3 ;  /* 0x000000880000780c */ /* 0x000fc60001f64270 */
[----:B------:R2:W-:Y:S01]  /*38c30*/  @P0 STG.E.U16 desc[UR36][R10.64+0x1e0], R12 ;  /* 0x0001e00c0a000986 */ /* 0x0005e2000c101524 */
[C---:B------:R-:W-:Y:S02]  /*38c40*/  ISETP.GT.AND P0, PT, R0.reuse, 0x80, P2 ;  /* 0x000000800000780c */ /* 0x040fe40001704270 */
[C---:B------:R-:W-:Y:S01]  /*38c50*/  ISETP.GT.AND P4, PT, R0.reuse, 0x80, P1 ;  /* 0x000000800000780c */ /* 0x040fe20000f84270 */
[----:B------:R-:W5:Y:S01]  /*38c60*/  LDL.LU R152, [R1+0x1f8] ;  /* 0x0001f80001987983 */ /* 0x000f620000300800 */
[----:B0-----:R-:W-:Y:S02]  /*38c70*/  F2FP.BF16.F32.PACK_AB R14, RZ, R21 ;  /* 0x00000015ff0e723e */ /* 0x001fe400000010ff */
[----:B------:R-:W-:Y:S01]  /*38c80*/  ISETP.GT.AND P2, PT, R0, 0x88, P2 ;  /* 0x000000880000780c */ /* 0x000fe20001744270 */
[----:B------:R-:W5:Y:S01]  /*38c90*/  LDL.LU R23, [R1+0x1fc] ;  /* 0x0001fc0001177983 */ /* 0x000f620000300800 */
[----:B-1----:R-:W-:Y:S02]  /*38ca0*/  F2FP.BF16.F32.PACK_AB R13, RZ, R20 ;  /* 0x00000014ff0d723e */ /* 0x002fe400000010ff */
[----:B--2---:R-:W-:Y:S01]  /*38cb0*/  F2FP.BF16.F32.PACK_AB R12, RZ, R19 ;  /* 0x00000013ff0c723e */ /* 0x004fe200000010ff */
[----:B------:R-:W2:Y:S01]  /*38cc0*/  LDL.LU R21, [R1+0xa8] ;  /* 0x0000a80001157983 */ /* 0x000ea20000300800 */
[----:B------:R-:W-:-:S02]  /*38cd0*/  PRMT R19, R14, 0x7610, R19 ;  /* 0x000076100e137816 */ /* 0x000fc40000000013 */
[----:B------:R-:W-:Y:S01]  /*38ce0*/  F2FP.BF16.F32.PACK_AB R14, RZ, R15 ;  /* 0x0000000fff0e723e */ /* 0x000fe200000010ff */
[----:B------:R-:W3:Y:S04]  /*38cf0*/  LDL.LU R20, [R1+0xa4] ;  /* 0x0000a40001147983 */ /* 0x000ee80000300800 */
[----:B------:R0:W-:Y:S01]  /*38d00*/  @P3 STG.E.U16 desc[UR36][R10.64+0x1e2], R19 ;  /* 0x0001e2130a003986 */ /* 0x0001e2000c101524 */
[----:B------:R-:W-:-:S03]  /*38d10*/  ISETP.GT.AND P1, PT, R0, 0x88, P1 ;  /* 0x000000880000780c */ /* 0x000fc60000f24270 */
[----:B------:R1:W-:Y:S04]  /*38d20*/  @P0 STG.E.U16 desc[UR36][R8.64+0x1f0], R13 ;  /* 0x0001f00d08000986 */ /* 0x0003e8000c101524 */
[----:B------:R4:W-:Y:S04]  /*38d30*/  @P4 STG.E.U16 desc[UR36][R8.64+0x1f2], R12 ;  /* 0x0001f20c08004986 */ /* 0x0009e8000c101524 */
[----:B0-----:R-:W5:Y:S01]  /*38d40*/  LDL.LU R19, [R1+0xa0] ;  /* 0x0000a00001137983 */ /* 0x001f620000300800 */
[----:B-1----:R-:W-:-:S03]  /*38d50*/  F2FP.BF16.F32.PACK_AB R13, RZ, R22 ;  /* 0x00000016ff0d723e */ /* 0x002fc600000010ff */
[----:B------:R0:W-:Y:S04]  /*38d60*/  @P2 STG.E.U16 desc[UR36][R10.64+0x1f0], R14 ;  /* 0x0001f00e0a002986 */ /* 0x0001e8000c101524 */
[----:B----4-:R-:W4:Y:S01]  /*38d70*/  LDL.LU R12, [R1] ;  /* 0x00000000010c7983 */ /* 0x010f220000300800 */
[----:B------:R-:W-:-:S03]  /*38d80*/  PRMT R15, R13, 0x7610, R15 ;  /* 0x000076100d0f7816 */ /* 0x000fc6000000000f */
[----:B0-----:R-:W2:Y:S04]  /*38d90*/  LDL.LU R14, [R1+0x4] ;  /* 0x00000400010e7983 */ /* 0x001ea80000300800 */
[----:B------:R-:W3:Y:S04]  /*38da0*/  LDL.LU R22, [R1+0x9c] ;  /* 0x00009c0001167983 */ /* 0x000ee80000300800 */
[----:B------:R-:W5:Y:S04]  /*38db0*/  LDL.LU R13, [R1+0x8] ;  /* 0x00000800010d7983 */ /* 0x000f680000300800 */
[----:B------:R0:W-:Y:S04]  /*38dc0*/  @P1 STG.E.U16 desc[UR36][R10.64+0x1f2], R15 ;  /* 0x0001f20f0a001986 */ /* 0x0001e8000c101524 */
[----:B0-----:R-:W3:Y:S01]  /*38dd0*/  LDL.LU R11, [R1+0xc] ;  /* 0x00000c00010b7983 */ /* 0x001ee20000300800 */
[----:B------:R-:W-:-:S02]  /*38de0*/  ISETP.GT.AND P5, PT, R3, 0x100, PT ;  /* 0x000001000300780c */ /* 0x000fc40003fa4270 */
[----:B------:R-:W-:Y:S02]  /*38df0*/  ISETP.GT.AND P6, PT, R3, 0x101, PT ;  /* 0x000001010300780c */ /* 0x000fe40003fc4270 */
[C---:B------:R-:W-:Y:S02]  /*38e00*/  ISETP.GT.AND P0, PT, R0.reuse, RZ, P5 ;  /* 0x000000ff0000720c */ /* 0x040fe40002f04270 */
[C---:B------:R-:W-:Y:S02]  /*38e10*/  ISETP.GT.AND P3, PT, R0.reuse, RZ, P6 ;  /* 0x000000ff0000720c */ /* 0x040fe40003764270 */
[----:B------:R-:W-:Y:S01]  /*38e20*/  ISETP.GT.AND P2, PT, R0, 0x8, P5 ;  /* 0x000000080000780c */ /* 0x000fe20002f44270 */
[----:B----4-:R-:W-:-:S05]  /*38e30*/  FMUL R12, R12, R2 ;  /* 0x000000020c0c7220 */ /* 0x010fca0000400000 */
[----:B------:R-:W-:Y:S01]  /*38e40*/  F2FP.BF16.F32.PACK_AB R12, RZ, R12 ;  /* 0x0000000cff0c723e */ /* 0x000fe200000010ff */
[-C--:B--2---:R-:W-:Y:S01]  /*38e50*/  FMUL R14, R14, R2.reuse ;  /* 0x000000020e0e7220 */ /* 0x084fe20000400000 */
[----:B-----5:R-:W-:-:S04]  /*38e60*/  FMUL R13, R13, R2 ;  /* 0x000000020d0d7220 */ /* 0x020fc80000400000 */
[----:B------:R-:W-:Y:S01]  /*38e70*/  F2FP.BF16.F32.PACK_AB R14, RZ, R14 ;  /* 0x0000000eff0e723e */ /* 0x000fe200000010ff */
[----:B------:R0:W-:Y:S01]  /*38e80*/  @P0 STG.E.U16 desc[UR36][R4.64+0x200], R12 ;  /* 0x0002000c04000986 */ /* 0x0001e2000c101524 */
[----:B------:R-:W-:-:S03]  /*38e90*/  F2FP.BF16.F32.PACK_AB R10, RZ, R13 ;  /* 0x0000000dff0a723e */ /* 0x000fc600000010ff */
[----:B------:R1:W-:Y:S04]  /*38ea0*/  @P3 STG.E.U16 desc[UR36][R4.64+0x202], R14 ;  /* 0x0002020e04003986 */ /* 0x0003e8000c101524 */
[----:B------:R-:W2:Y:S01]  /*38eb0*/  LDL.LU R13, [R1+0x10] ;  /* 0x00001000010d7983 */ /* 0x000ea20000300800 */
[----:B0-----:R-:W-:Y:S01]  /*38ec0*/  PRMT R12, R10, 0x7610, R12 ;  /* 0x000076100a0c7816 */ /* 0x001fe2000000000c */
[----:B------:R-:W-:Y:S02]  /*38ed0*/  IMAD.U32 R10, RZ, RZ, UR5 ;  /* 0x00000005ff0a7e24 */ /* 0x000fe4000f8e00ff */
[----:B---3--:R-:W-:Y:S02]  /*38ee0*/  FMUL R11, R11, R2 ;  /* 0x000000020b0b7220 */ /* 0x008fe40000400000 */
[----:B------:R0:W-:Y:S01]  /*38ef0*/  @P2 STG.E.U16 desc[UR36][R6.64+0x200], R12 ;  /* 0x0002000c06002986 */ /* 0x0001e2000c101524 */
[----:B------:R-:W-:-:S02]  /*38f00*/  IADD3 R10, P1, P2, R10, UR11, R4 ;  /* 0x0000000b0a0a7c10 */ /* 0x000fc4000fa3e004 */
[----:B------:R-:W-:-:S04]  /*38f10*/  F2FP.BF16.F32.PACK_AB R11, RZ, R11 ;  /* 0x0000000bff0b723e */ /* 0x000fc800000010ff */
[----:B-1----:R-:W-:Y:S01]  /*38f20*/  PRMT R14, R11, 0x7610, R14 ;  /* 0x000076100b0e7816 */ /* 0x002fe2000000000e */
[----:B0-----:R-:W-:-:S05]  /*38f30*/  IMAD.U32 R12, RZ, RZ, UR4 ;  /* 0x00000004ff0c7e24 */ /* 0x001fca000f8e00ff */
[----:B------:R-:W-:Y:S02]  /*38f40*/  IADD3.X R11, R12, UR10, R5, P1, P2 ;  /* 0x0000000a0c0b7c10 */ /* 0x000fe40008fe4405 */
[----:B------:R-:W3:Y:S01]  /*38f50*/  LDL.LU R12, [R1+0x14] ;  /* 0x00001400010c7983 */ /* 0x000ee20000300800 */
[C---:B------:R-:W-:Y:S02]  /*38f60*/  ISETP.GT.AND P0, PT, R0.reuse, 0x8, P6 ;  /* 0x000000080000780c */ /* 0x040fe40003704270 */
[C---:B------:R-:W-:Y:S02]  /*38f70*/  ISETP.GT.AND P4, PT, R3.reuse, 0x108, PT ;  /* 0x000001080300780c */ /* 0x040fe40003f84270 */
[----:B------:R-:W-:Y:S02]  /*38f80*/  ISETP.GT.AND P3, PT, R3, 0x109, PT ;  /* 0x000001090300780c */ /* 0x000fe40003f64270 */
[----:B------:R-:W-:-:S07]  /*38f90*/  ISETP.GT.AND P1, PT, R0, RZ, P4 ;  /* 0x000000ff0000720c */ /* 0x000fce0002724270 */
[----:B------:R-:W-:Y:S01]  /*38fa0*/  @P0 STG.E.U16 desc[UR36][R6.64+0x202], R14 ;  /* 0x0002020e06000986 */ /* 0x000fe2000c101524 */
[----:B------:R-:W-:Y:S01]  /*38fb0*/  ISETP.GT.AND P0, PT, R0, RZ, P3 ;  /* 0x000000ff0000720c */ /* 0x000fe20001f04270 */
[----:B--2---:R-:W-:-:S05]  /*38fc0*/  FMUL R13, R13, R2 ;  /* 0x000000020d0d7220 */ /* 0x004fca0000400000 */
[----:B------:R-:W-:-:S05]  /*38fd0*/  F2FP.BF16.F32.PACK_AB R13, RZ, R13 ;  /* 0x0000000dff0d723e */ /* 0x000fca00000010ff */
[----:B------:R0:W-:Y:S04]  /*38fe0*/  @P1 STG.E.U16 desc[UR36][R4.64+0x210], R13 ;  /* 0x0002100d04001986 */ /* 0x0001e8000c101524 */
[----:B0-----:R-:W2:Y:S01]  /*38ff0*/  LDL.LU R13, [R1+0x18] ;  /* 0x00001800010d7983 */ /* 0x001ea20000300800 */
[----:B---3--:R-:W-:-:S05]  /*39000*/  FMUL R12, R12, R2 ;  /* 0x000000020c0c7220 */ /* 0x008fca0000400000 */
[----:B------:R-:W-:-:S05]  /*39010*/  F2FP.BF16.F32.PACK_AB R12, RZ, R12 ;  /* 0x0000000cff0c723e */ /* 0x000fca00000010ff */
[----:B------:R0:W-:Y:S04]  /*39020*/  @P0 STG.E.U16 desc[UR36][R4.64+0x212], R12 ;  /* 0x0002120c04000986 */ /* 0x0001e8000c101524 */
[----:B0-----:R-:W3:Y:S01]  /*39030*/  LDL.LU R12, [R1+0x1c] ;  /* 0x00001c00010c7983 */ /* 0x001ee20000300800 */
[C---:B------:R-:W-:Y:S02]  /*39040*/  ISETP.GT.AND P1, PT, R0.reuse, 0x8, P4 ;  /* 0x000000080000780c */ /* 0x040fe40002724270 */
[----:B------:R-:W-:Y:S01]  /*39050*/  ISETP.GT.AND P0, PT, R0, 0x8, P3 ;  /* 0x000000080000780c */ /* 0x000fe20001f04270 */
        /* <DEDUP_REMOVED lines=8> */
[----:B------:R-:W-:-:S04]  /*390e0*/  ISETP.GT.AND P3, PT, R3, 0x110, PT ;  /* 0x000001100300780c */ /* 0x000fc80003f64270 */
[----:B------:R-:W-:Y:S02]  /*390f0*/  ISETP.GT.AND P0, PT, R0, RZ, P3 ;  /* 0x000000ff0000720c */ /* 0x000fe40001f04270 */
[----:B------:R-:W-:Y:S01]  /*39100*/  ISETP.GT.AND P2, PT, R3, 0x111, PT ;  /* 0x000001110300780c */ /* 0x000fe20003f44270 */
[-C--:B--2---:R-:W-:Y:S01]  /*39110*/  FMUL R13, R13, R2.reuse ;  /* 0x000000020d0d7220 */ /* 0x084fe20000400000 */
[----:B---3--:R-:W-:-:S05]  /*39120*/  FMUL R12, R12, R2 ;  /* 0x000000020c0c7220 */ /* 0x008fca0000400000 */
[----:B------:R-:W-:-:S04]  /*39130*/  F2FP.BF16.F32.PACK_AB R12, RZ, R12 ;  /* 0x0000000cff0c723e */ /* 0x000fc800000010ff */
[----:B------:R-:W-:-:S05]  /*39140*/  PRMT R14, R12, 0x7610, R14 ;  /* 0x000076100c0e7816 */ /* 0x000fca000000000e */
[----:B------:R-:W-:Y:S01]  /*39150*/  @P0 STG.E.U16 desc[UR36][R4.64+0x220], R14 ;  /* 0x0002200e04000986 */ /* 0x000fe2000c101524 */
[C---:B------:R-:W-:Y:S02]  /*39160*/  ISETP.GT.AND P0, PT, R0.reuse, RZ, P2 ;  /* 0x000000ff0000720c */ /* 0x040fe40001704270 */
[----:B------:R-:W-:Y:S02]  /*39170*/  F2FP.BF16.F32.PACK_AB R12, RZ, R13 ;  /* 0x0000000dff0c723e */ /* 0x000fe400000010ff */
[----:B------:R-:W2:Y:S09]  /*39180*/  LDL.LU R13, [R1+0x98] ;  /* 0x00009800010d7983 */ /* 0x000eb20000300800 */
[----:B------:R0:W-:Y:S04]  /*39190*/  @P0 STG.E.U16 desc[UR36][R4.64+0x222], R12 ;  /* 0x0002220c04000986 */ /* 0x0001e8000c101524 */
[----:B0-----:R-:W3:Y:S01]  /*391a0*/  LDL.LU R12, [R1+0x28] ;  /* 0x00002800010c7983 */ /* 0x001ee20000300800 */
[----:B------:R-:W-:Y:S01]  /*391b0*/  ISETP.GT.AND P0, PT, R0, 0x8, P3 ;  /* 0x000000080000780c */ /* 0x000fe20001f04270 */
[----:B---3--:R-:W-:-:S05]  /*391c0*/  FMUL R12, R12, R2 ;  /* 0x000000020c0c7220 */ /* 0x008fca0000400000 */
[----:B------:R-:W-:-:S07]  /*391d0*/  F2FP.BF16.F32.PACK_AB R12, RZ, R12 ;  /* 0x0000000cff0c723e */ /* 0x000fce00000010ff */
[----:B------:R0:W-:Y:S04]  /*391e0*/  @P0 STG.E.U16 desc[UR36][R6.64+0x220], R12 ;  /* 0x0002200c06000986 */ /* 0x0001e8000c101524 */
[----:B0-----:R-:W3:Y:S01]  /*391f0*/  LDL.LU R12, [R1+0x2c] ;  /* 0x00002c00010c7983 */ /* 0x001ee20000300800 */
[----:B------:R-:W-:Y:S01]  /*39200*/  ISETP.GT.AND P0, PT, R0, 0x8, P2 ;  /* 0x000000080000780c */ /* 0x000fe20001704270 */
[----:B---3--:R-:W-:-:S05]  /*39210*/  FMUL R12, R12, R2 ;  /* 0x000000020c0c7220 */ /* 0x008fca0000400000 */
[----:B------:R-:W-:-:S07]  /*39220*/  F2FP.BF16.F32.PACK_AB R12, RZ, R12 ;  /* 0x0000000cff0c723e */ /* 0x000fce00000010ff */
[----:B------:R0:W-:Y:S04]  /*39230*/  @P0 STG.E.U16 desc[UR36][R6.64+0x222], R12 ;  /* 0x0002220c06000986 */ /* 0x0001e8000c101524 */
[----:B0-----:R-:W3:Y:S01]  /*39240*/  LDL.LU R12, [R1+0x30] ;  /* 0x00003000010c7983 */ /* 0x001ee20000300800 */
[----:B------:R-:W-:-:S04]  /*39250*/  ISETP.GT.AND P2, PT, R3, 0x118, PT ;  /* 0x000001180300780c */ /* 0x000fc80003f44270 */
[----:B------:R-:W-:Y:S01]  /*39260*/  ISETP.GT.AND P0, PT, R0, RZ, P2 ;  /* 0x000000ff0000720c */ /* 0x000fe20001704270 */
        /* <DEDUP_REMOVED lines=138> */
[----:B--2---:R-:W-:-:S05]  /*39b10*/  FMUL R13, R13, R2 ;  /* 0x000000020d0d7220 */ /* 0x004fca0000400000 */
[----:B------:R-:W-:Y:S01]  /*39b20*/  F2FP.BF16.F32.PACK_AB R13, RZ, R13 ;  /* 0x0000000dff0d723e */ /* 0x000fe200000010ff */
[----:B---3--:R-:W-:-:S05]  /*39b30*/  FMUL R12, R12, R2 ;  /* 0x000000020c0c7220 */ /* 0x008fca0000400000 */
[----:B------:R-:W-:-:S05]  /*39b40*/  F2FP.BF16.F32.PACK_AB R12, RZ, R12 ;  /* 0x0000000cff0c723e */ /* 0x000fca00000010ff */
[----:B------:R0:W-:Y:S01]  /*39b50*/  @P0 STG.E.U16 desc[UR36][R4.64+0x292], R12 ;  /* 0x0002920c04000986 */ /* 0x0001e2000c101524 */
[----:B------:R-:W-:Y:S02]  /*39b60*/  ISETP.GT.AND P0, PT, R0, 0x8, P2 ;  /* 0x000000080000780c */ /* 0x000fe40001704270 */
[----:B0-----:R-:W-:Y:S01]  /*39b70*/  PRMT R12, R13, 0x7610, R12 ;  /* 0x000076100d0c7816 */ /* 0x001fe2000000000c */
[----:B------:R-:W-:-:S10]  /*39b80*/  FMUL R13, R22, R2 ;  /* 0x00000002160d7220 */ /* 0x000fd40000400000 */
[----:B------:R0:W-:Y:S01]  /*39b90*/  @P0 STG.E.U16 desc[UR36][R6.64+0x290], R12 ;  /* 0x0002900c06000986 */ /* 0x0001e2000c101524 */
[----:B------:R-:W-:Y:S02]  /*39ba0*/  ISETP.GT.AND P0, PT, R0, 0x8, P1 ;  /* 0x000000080000780c */ /* 0x000fe40000f04270 */
[----:B------:R-:W-:Y:S02]  /*39bb0*/  F2FP.BF16.F32.PACK_AB R13, RZ, R13 ;  /* 0x0000000dff0d723e */ /* 0x000fe400000010ff */
[----:B------:R-:W-:Y:S02]  /*39bc0*/  ISETP.GT.AND P2, PT, R3, 0x150, PT ;  /* 0x000001500300780c */ /* 0x000fe40003f44270 */
[----:B0-----:R-:W-:Y:S01]  /*39bd0*/  PRMT R12, R13, 0x7610, R12 ;  /* 0x000076100d0c7816 */ /* 0x001fe2000000000c */
[----:B------:R-:W-:-:S06]  /*39be0*/  FMUL R13, R19, R2 ;  /* 0x00000002130d7220 */ /* 0x000fcc0000400000 */
[----:B------:R0:W-:Y:S01]  /*39bf0*/  @P0 STG.E.U16 desc[UR36][R6.64+0x292], R12 ;  /* 0x0002920c06000986 */ /* 0x0001e2000c101524 */
[----:B------:R-:W-:Y:S02]  /*39c00*/  ISETP.GT.AND P0, PT, R0, RZ, P2 ;  /* 0x000000ff0000720c */ /* 0x000fe40001704270 */
[----:B------:R-:W-:Y:S02]  /*39c10*/  F2FP.BF16.F32.PACK_AB R13, RZ, R13 ;  /* 0x0000000dff0d723e */ /* 0x000fe400000010ff */
[----:B------:R-:W-:Y:S02]  /*39c20*/  ISETP.GT.AND P1, PT, R3, 0x151, PT ;  /* 0x000001510300780c */ /* 0x000fe40003f24270 */
[----:B------:R-:W-:Y:S01]  /*39c30*/  PRMT R14, R13, 0x7610, R14 ;  /* 0x000076100d0e7816 */ /* 0x000fe2000000000e */
[----:B------:R-:W-:-:S06]  /*39c40*/  FMUL R13, R20, R2 ;  /* 0x00000002140d7220 */ /* 0x000fcc0000400000 */
[----:B------:R1:W-:Y:S01]  /*39c50*/  @P0 STG.E.U16 desc[UR36][R4.64+0x2a0], R14 ;  /* 0x0002a00e04000986 */ /* 0x0003e2000c101524 */
[----:B------:R-:W-:Y:S02]  /*39c60*/  ISETP.GT.AND P0, PT, R0, RZ, P1 ;  /* 0x000000ff0000720c */ /* 0x000fe40000f04270 */
[----:B------:R-:W-:Y:S01]  /*39c70*/  F2FP.BF16.F32.PACK_AB R13, RZ, R13 ;  /* 0x0000000dff0d723e */ /* 0x000fe200000010ff */
[----:B0-----:R-:W-:-:S05]  /*39c80*/  FMUL R12, R21, R2 ;  /* 0x00000002150c7220 */ /* 0x001fca0000400000 */
[----:B------:R-:W-:-:S05]  /*39c90*/  F2FP.BF16.F32.PACK_AB R12, RZ, R12 ;  /* 0x0000000cff0c723e */ /* 0x000fca00000010ff */
[----:B------:R0:W-:Y:S01]  /*39ca0*/  @P0 STG.E.U16 desc[UR36][R4.64+0x2a2], R13 ;  /* 0x0002a20d04000986 */ /* 0x0001e2000c101524 */
[----:B------:R-:W-:Y:S02]  /*39cb0*/  ISETP.GT.AND P0, PT, R0, 0x8, P2 ;  /* 0x000000080000780c */ /* 0x000fe40001704270 */
[----:B------:R-:W-:Y:S01]  /*39cc0*/  PRMT R15, R12, 0x7610, R15 ;  /* 0x000076100c0f7816 */ /* 0x000fe2000000000f */
[----:B------:R-:W-:-:S05]  /*39cd0*/  FMUL R12, R235, R2 ;  /* 0x00000002eb0c7220 */ /* 0x000fca0000400000 */
[----:B------:R-:W-:-:S05]  /*39ce0*/  F2FP.BF16.F32.PACK_AB R12, RZ, R12 ;  /* 0x0000000cff0c723e */ /* 0x000fca00000010ff */
[----:B------:R2:W-:Y:S01]  /*39cf0*/  @P0 STG.E.U16 desc[UR36][R6.64+0x2a0], R15 ;  /* 0x0002a00f06000986 */ /* 0x0005e2000c101524 */
[----:B------:R-:W-:Y:S02]  /*39d00*/  ISETP.GT.AND P0, PT, R0, 0x8, P1 ;  /* 0x000000080000780c */ /* 0x000fe40000f04270 */
[----:B-1----:R-:W-:Y:S02]  /*39d10*/  PRMT R14, R12, 0x7610, R14 ;  /* 0x000076100c0e7816 */ /* 0x002fe4000000000e */
[----:B------:R-:W-:Y:S01]  /*39d20*/  ISETP.GT.AND P2, PT, R3, 0x158, PT ;  /* 0x000001580300780c */ /* 0x000fe20003f44270 */
[----:B------:R-:W-:-:S08]  /*39d30*/  FMUL R12, R234, R2 ;  /* 0x00000002ea0c7220 */ /* 0x000fd00000400000 */
[----:B------:R1:W-:Y:S01]  /*39d40*/  @P0 STG.E.U16 desc[UR36][R6.64+0x2a2], R14 ;  /* 0x0002a20e06000986 */ /* 0x0003e2000c101524 */
[----:B------:R-:W-:Y:S02]  /*39d50*/  ISETP.GT.AND P0, PT, R0, RZ, P2 ;  /* 0x000000ff0000720c */ /* 0x000fe40001704270 */
[----:B------:R-:W-:Y:S02]  /*39d60*/  F2FP.BF16.F32.PACK_AB R12, RZ, R12 ;  /* 0x0000000cff0c723e */ /* 0x000fe400000010ff */
[----:B------:R-:W-:Y:S02]  /*39d70*/  ISETP.GT.AND P1, PT, R3, 0x159, PT ;  /* 0x000001590300780c */ /* 0x000fe40003f24270 */
[----:B0-----:R-:W-:Y:S01]  /*39d80*/  PRMT R13, R12, 0x7610, R13 ;  /* 0x000076100c0d7816 */ /* 0x001fe2000000000d */
[----:B------:R-:W-:-:S06]  /*39d90*/  FMUL R12, R233, R2 ;  /* 0x00000002e90c7220 */ /* 0x000fcc0000400000 */
[----:B------:R0:W-:Y:S01]  /*39da0*/  @P0 STG.E.U16 desc[UR36][R4.64+0x2b0], R13 ;  /* 0x0002b00d04000986 */ /* 0x0001e2000c101524 */
[----:B------:R-:W-:Y:S02]  /*39db0*/  ISETP.GT.AND P0, PT, R0, RZ, P1 ;  /* 0x000000ff0000720c */ /* 0x000fe40000f04270 */
[----:B------:R-:W-:-:S04]  /*39dc0*/  F2FP.BF16.F32.PACK_AB R12, RZ, R12 ;  /* 0x0000000cff0c723e */ /* 0x000fc800000010ff */
[----:B--2---:R-:W-:Y:S01]  /*39dd0*/  PRMT R15, R12, 0x7610, R15 ;  /* 0x000076100c0f7816 */ /* 0x004fe2000000000f */
[----:B------:R-:W-:-:S06]  /*39de0*/  FMUL R12, R232, R2 ;  /* 0x00000002e80c7220 */ /* 0x000fcc0000400000 */
[----:B------:R2:W-:Y:S01]  /*39df0*/  @P0 STG.E.U16 desc[UR36][R4.64+0x2b2], R15 ;  /* 0x0002b20f04000986 */ /* 0x0005e2000c101524 */
[----:B------:R-:W-:Y:S02]  /*39e00*/  ISETP.GT.AND P0, PT, R0, 0x8, P2 ;  /* 0x000000080000780c */ /* 0x000fe40001704270 */
[----:B------:R-:W-:-:S04]  /*39e10*/  F2FP.BF16.F32.PACK_AB R12, RZ, R12 ;  /* 0x0000000cff0c723e */ /* 0x000fc800000010ff */
[----:B-1----:R-:W-:Y:S01]  /*39e20*/  PRMT R14, R12, 0x7610, R14 ;  /* 0x000076100c0e7816 */ /* 0x002fe2000000000e */
[----:B------:R-:W-:-:S06]  /*39e30*/  FMUL R12, R231, R2 ;  /* 0x00000002e70c7220 */ /* 0x000fcc0000400000 */
        /* <DEDUP_REMOVED lines=10> */
[----:B--2---:R-:W-:Y:S01]  /*39ee0*/  PRMT R15, R12, 0x7610, R15 ;  /* 0x000076100c0f7816 */ /* 0x004fe2000000000f */
[----:B------:R-:W-:-:S06]  /*39ef0*/  FMUL R12, R229, R2 ;  /* 0x00000002e50c7220 */ /* 0x000fcc0000400000 */
[----:B------:R2:W-:Y:S01]  /*39f00*/  @P0 STG.E.U16 desc[UR36][R4.64+0x2c0], R15 ;  /* 0x0002c00f04000986 */ /* 0x0005e2000c101524 */
[----:B------:R-:W-:Y:S02]  /*39f10*/  ISETP.GT.AND P0, PT, R0, RZ, P1 ;  /* 0x000000ff0000720c */ /* 0x000fe40000f04270 */
[----:B------:R-:W-:-:S04]  /*39f20*/  F2FP.BF16.F32.PACK_AB R12, RZ, R12 ;  /* 0x0000000cff0c723e */ /* 0x000fc800000010ff */
[----:B-1----:R-:W-:Y:S01]  /*39f30*/  PRMT R14, R12, 0x7610, R14 ;  /* 0x000076100c0e7816 */ /* 0x002fe2000000000e */
[----:B------:R-:W-:-:S06]  /*39f40*/  FMUL R12, R228, R2 ;  /* 0x00000002e40c7220 */ /* 0x000fcc0000400000 */
[----:B------:R1:W-:Y:S01]  /*39f50*/  @P0 STG.E.U16 desc[UR36][R4.64+0x2c2], R14 ;  /* 0x0002c20e04000986 */ /* 0x0003e2000c101524 */
[----:B------:R-:W-:Y:S02]  /*39f60*/  ISETP.GT.AND P0, PT, R0, 0x8, P2 ;  /* 0x000000080000780c */ /* 0x000fe40001704270 */
[----:B------:R-:W-:-:S04]  /*39f70*/  F2FP.BF16.F32.PACK_AB R12, RZ, R12 ;  /* 0x0000000cff0c723e */ /* 0x000fc800000010ff */
[----:B0-----:R-:W-:Y:S01]  /*39f80*/  PRMT R13, R12, 0x7610, R13 ;  /* 0x000076100c0d7816 */ /* 0x001fe2000000000d */
[----:B------:R-:W-:-:S06]  /*39f90*/  FMUL R12, R227, R2 ;  /* 0x00000002e30c7220 */ /* 0x000fcc0000400000 */
[----:B------:R0:W-:Y:S01]  /*39fa0*/  @P0 STG.E.U16 desc[UR36][R6.64+0x2c0], R13 ;  /* 0x0002c00d06000986 */ /* 0x0001e2000c101524 */
[----:B------:R-:W-:Y:S02]  /*39fb0*/  ISETP.GT.AND P0, PT, R0, 0x8, P1 ;  /* 0x000000080000780c */ /* 0x000fe40000f04270 */
[----:B------:R-:W-:Y:S02]  /*39fc0*/  F2FP.BF16.F32.PACK_AB R12, RZ, R12 ;  /* 0x0000000cff0c723e */ /* 0x000fe400000010ff */
[----:B------:R-:W-:Y:S02]  /*39fd0*/  ISETP.GT.AND P2, PT, R3, 0x168, PT ;  /* 0x000001680300780c */ /* 0x000fe40003f44270 */
[----:B--2---:R-:W-:Y:S01]  /*39fe0*/  PRMT R15, R12, 0x7610, R15 ;  /* 0x000076100c0f7816 */ /* 0x004fe2000000000f */
[----:B------:R-:W-:-:S06]  /*39ff0*/  FMUL R12, R226, R2 ;  /* 0x00000002e20c7220 */ /* 0x000fcc0000400000 */
[----:B------:R2:W-:Y:S01]  /*3a000*/  @P0 STG.E.U16 desc[UR36][R6.64+0x2c2], R15 ;  /* 0x0002c20f06000986 */ /* 0x0005e2000c101524 */
[----:B------:R-:W-:Y:S02]  /*3a010*/  ISETP.GT.AND P0, PT, R0, RZ, P2 ;  /* 0x000000ff0000720c */ /* 0x000fe40001704270 */
[----:B------:R-:W-:Y:S02]  /*3a020*/  F2FP.BF16.F32.PACK_AB R12, RZ, R12 ;  /* 0x0000000cff0c723e */ /* 0x000fe400000010ff */
[----:B------:R-:W-:Y:S02]  /*3a030*/  ISETP.GT.AND P1, PT, R3, 0x169, PT ;  /* 0x000001690300780c */ /* 0x000fe40003f24270 */
[----:B-1----:R-:W-:Y:S01]  /*3a040*/  PRMT R14, R12, 0x7610, R14 ;  /* 0x000076100c0e7816 */ /* 0x002fe2000000000e */
[----:B------:R-:W-:-:S06]  /*3a050*/  FMUL R12, R225, R2 ;  /* 0x00000002e10c7220 */ /* 0x000fcc0000400000 */
[----:B------:R1:W-:Y:S01]  /*3a060*/  @P0 STG.E.U16 desc[UR36][R4.64+0x2d0], R14 ;  /* 0x0002d00e04000986 */ /* 0x0003e2000c101524 */
[----:B------:R-:W-:Y:S02]  /*3a070*/  ISETP.GT.AND P0, PT, R0, RZ, P1 ;  /* 0x000000ff0000720c */ /* 0x000fe40000f04270 */
[----:B------:R-:W-:-:S04]  /*3a080*/  F2FP.BF16.F32.PACK_AB R12, RZ, R12 ;  /* 0x0000000cff0c723e */ /* 0x000fc800000010ff */
[----:B0-----:R-:W-:Y:S01]  /*3a090*/  PRMT R13, R12, 0x7610, R13 ;  /* 0x000076100c0d7816 */ /* 0x001fe2000000000d */
[----:B------:R-:W-:-:S06]  /*3a0a0*/  FMUL R12, R224, R2 ;  /* 0x00000002e00c7220 */ /* 0x000fcc0000400000 */
[----:B------:R0:W-:Y:S01]  /*3a0b0*/  @P0 STG.E.U16 desc[UR36][R4.64+0x2d2], R13 ;  /* 0x0002d20d04000986 */ /* 0x0001e2000c101524 */
[----:B------:R-:W-:Y:S02]  /*3a0c0*/  ISETP.GT.AND P0, PT, R0, 0x8, P2 ;  /* 0x000000080000780c */ /* 0x000fe40001704270 */
[----:B------:R-:W-:-:S04]  /*3a0d0*/  F2FP.BF16.F32.PACK_AB R12, RZ, R12 ;  /* 0x0000000cff0c723e */ /* 0x000fc800000010ff */
[----:B--2---:R-:W-:Y:S01]  /*3a0e0*/  PRMT R15, R12, 0x7610, R15 ;  /* 0x000076100c0f7816 */ /* 0x004fe2000000000f */
[----:B------:R-:W-:-:S06]  /*3a0f0*/  FMUL R12, R223, R2 ;  /* 0x00000002df0c7220 */ /* 0x000fcc0000400000 */
[----:B------:R2:W-:Y:S01]  /*3a100*/  @P0 STG.E.U16 desc[UR36][R6.64+0x2d0], R15 ;  /* 0x0002d00f06000986 */ /* 0x0005e2000c101524 */
[----:B------:R-:W-:Y:S02]  /*3a110*/  ISETP.GT.AND P0, PT, R0, 0x8, P1 ;  /* 0x000000080000780c */ /* 0x000fe40000f04270 */
[----:B------:R-:W-:Y:S02]  /*3a120*/  F2FP.BF16.F32.PACK_AB R12, RZ, R12 ;  /* 0x0000000cff0c723e */ /* 0x000fe400000010ff */
[----:B------:R-:W-:Y:S02]  /*3a130*/  ISETP.GT.AND P2, PT, R3, 0x170, PT ;  /* 0x000001700300780c */ /* 0x000fe40003f44270 */
[----:B-1----:R-:W-:Y:S01]  /*3a140*/  PRMT R14, R12, 0x7610, R14 ;  /* 0x000076100c0e7816 */ /* 0x002fe2000000000e */
[----:B------:R-:W-:-:S06]  /*3a150*/  FMUL R12, R222, R2 ;  /* 0x00000002de0c7220 */ /* 0x000fcc0000400000 */
        /* <DEDUP_REMOVED lines=352> */
[----:B------:R-:W-:-:S04]  /*3b760*/  ISETP.GT.AND P0, PT, R3, 0x1f0, PT ;  /* 0x000001f00300780c */ /* 0x000fc80003f04270 */
        /* <DEDUP_REMOVED lines=26> */
[----:B------:R-:W-:Y:S01]  /*3b910*/  @P1 STG.E.U16 desc[UR36][R4.64+0x3f0], R14 ;  /* 0x0003f00e04001986 */ /* 0x000fe2000c101524 */
[----:B------:R-:W-:-:S04]  /*3b920*/  ISETP.GT.AND P1, PT, R3, 0x1f9, PT ;  /* 0x000001f90300780c */ /* 0x000fc80003f24270 */
[----:B------:R-:W-:Y:S02]  /*3b930*/  ISETP.GT.AND P6, PT, R0, RZ, P1 ;  /* 0x000000ff0000720c */ /* 0x000fe40000fc4270 */
[----:B------:R-:W-:-:S04]  /*3b940*/  F2FP.BF16.F32.PACK_AB R12, RZ, R12 ;  /* 0x0000000cff0c723e */ /* 0x000fc800000010ff */
[----:B0-----:R-:W-:Y:S01]  /*3b950*/  PRMT R13, R12, 0x7610, R13 ;  /* 0x000076100c0d7816 */ /* 0x001fe2000000000d */
[----:B------:R-:W-:-:S06]  /*3b960*/  FMUL R12, R152, R2 ;  /* 0x00000002980c7220 */ /* 0x000fcc0000400000 */
[----:B------:R0:W-:Y:S01]  /*3b970*/  @P6 STG.E.U16 desc[UR36][R4.64+0x3f2], R13 ;  /* 0x0003f20d04006986 */ /* 0x0001e2000c101524 */
[----:B------:R-:W-:Y:S02]  /*3b980*/  ISETP.GT.AND P6, PT, R0, 0x8, P2 ;  /* 0x000000080000780c */ /* 0x000fe400017c4270 */
[----:B------:R-:W-:-:S04]  /*3b990*/  F2FP.BF16.F32.PACK_AB R12, RZ, R12 ;  /* 0x0000000cff0c723e */ /* 0x000fc800000010ff */
[----:B--2---:R-:W-:-:S07]  /*3b9a0*/  PRMT R15, R12, 0x7610, R15 ;  /* 0x000076100c0f7816 */ /* 0x004fce000000000f */
[----:B0-----:R-:W-:Y:S02]  /*3b9b0*/  @P6 IMAD.MOV.U32 R4, RZ, RZ, R6 ;  /* 0x000000ffff046224 */ /* 0x001fe400078e0006 */
[----:B------:R-:W-:Y:S02]  /*3b9c0*/  @P6 IMAD.MOV.U32 R5, RZ, RZ, R7 ;  /* 0x000000ffff056224 */ /* 0x000fe400078e0007 */
[----:B------:R-:W-:-:S03]  /*3b9d0*/  FMUL R12, R23, R2 ;  /* 0x00000002170c7220 */ /* 0x000fc60000400000 */
[----:B------:R0:W-:Y:S01]  /*3b9e0*/  @P6 STG.E.U16 desc[UR36][R4.64+0x3f0], R15 ;  /* 0x0003f00f04006986 */ /* 0x0001e2000c101524 */
[----:B------:R-:W-:Y:S02]  /*3b9f0*/  ISETP.GT.AND P6, PT, R0, 0x8, P1 ;  /* 0x000000080000780c */ /* 0x000fe40000fc4270 */
[----:B------:R-:W-:Y:S01]  /*3ba00*/  F2FP.BF16.F32.PACK_AB R12, RZ, R12 ;  /* 0x0000000cff0c723e */ /* 0x000fe200000010ff */
[----:B------:R-:W-:-:S10]  /*3ba10*/  FMUL R24, R24, R2 ;  /* 0x0000000218187220 */ /* 0x000fd40000400000 */
[----:B------:R1:W-:Y:S01]  /*3ba20*/  @P6 STG.E.U16 desc[UR36][R6.64+0x3f2], R12 ;  /* 0x0003f20c06006986 */ /* 0x0003e2000c101524 */
[----:B------:R-:W-:-:S04]  /*3ba30*/  ISETP.GT.AND P6, PT, R3, 0x100, PT ;  /* 0x000001000300780c */ /* 0x000fc80003fc4270 */
[----:B------:R-:W-:Y:S02]  /*3ba40*/  ISETP.GT.AND P6, PT, R0, 0x80, P6 ;  /* 0x000000800000780c */ /* 0x000fe400037c4270 */
[----:B------:R-:W-:Y:S01]  /*3ba50*/  F2FP.BF16.F32.PACK_AB R24, RZ, R24 ;  /* 0x00000018ff18723e */ /* 0x000fe200000010ff */
[----:B------:R-:W-:-:S10]  /*3ba60*/  FMUL R25, R25, R2 ;  /* 0x0000000219197220 */ /* 0x000fd40000400000 */
[----:B------:R1:W-:Y:S01]  /*3ba70*/  @P6 STG.E.U16 desc[UR36][R8.64+0x200], R24 ;  /* 0x0002001808006986 */ /* 0x0003e2000c101524 */
[----:B------:R-:W-:-:S04]  /*3ba80*/  ISETP.GT.AND P6, PT, R3, 0x101, PT ;  /* 0x000001010300780c */ /* 0x000fc80003fc4270 */
[----:B------:R-:W-:Y:S02]  /*3ba90*/  ISETP.GT.AND P6, PT, R0, 0x80, P6 ;  /* 0x000000800000780c */ /* 0x000fe400037c4270 */
[----:B------:R-:W-:-:S11]  /*3baa0*/  F2FP.BF16.F32.PACK_AB R25, RZ, R25 ;  /* 0x00000019ff19723e */ /* 0x000fd600000010ff */
[----:B------:R1:W-:Y:S01]  /*3bab0*/  @P6 STG.E.U16 desc[UR36][R8.64+0x202], R25 ;  /* 0x0002021908006986 */ /* 0x0003e2000c101524 */
[----:B0-----:R-:W-:-:S04]  /*3bac0*/  IADD3 R4, P6, R8, UR5, RZ ;  /* 0x0000000508047c10 */ /* 0x001fc8000ffde0ff */
[----:B------:R-:W-:Y:S02]  /*3bad0*/  IADD3.X R5, R9, UR4, RZ, P6, !PT ;  /* 0x0000000409057c10 */ /* 0x000fe4000b7fe4ff */
[----:B------:R-:W-:Y:S01]  /*3bae0*/  ISETP.GT.AND P6, PT, R3, 0x100, PT ;  /* 0x000001000300780c */ /* 0x000fe20003fc4270 */
[----:B------:R-:W-:-:S03]  /*3baf0*/  FMUL R26, R26, R2 ;  /* 0x000000021a1a7220 */ /* 0x000fc60000400000 */
        /* <DEDUP_REMOVED lines=569> */
[C---:B------:R-:W-:Y:S02]  /*3de90*/  ISETP.GT.AND P6, PT, R0.reuse, 0x80, P5 ;  /* 0x000000800000780c */ /* 0x040fe40002fc4270 */
[----:B------:R-:W-:Y:S02]  /*3dea0*/  F2FP.BF16.F32.PACK_AB R140, RZ, R140 ;  /* 0x0000008cff8c723e */ /* 0x000fe400000010ff */
[----:B------:R-:W-:Y:S01]  /*3deb0*/  ISETP.GT.AND P5, PT, R0, 0x88, P5 ;  /* 0x000000880000780c */ /* 0x000fe20002fa4270 */
[-C--:B------:R-:W-:Y:S01]  /*3dec0*/  FMUL R141, R141, R2.reuse ;  /* 0x000000028d8d7220 */ /* 0x080fe20000400000 */
[-C--:B------:R-:W-:Y:S01]  /*3ded0*/  FMUL R142, R142, R2.reuse ;  /* 0x000000028e8e7220 */ /* 0x080fe20000400000 */
[----:B------:R-:W-:-:S06]  /*3dee0*/  FMUL R143, R143, R2 ;  /* 0x000000028f8f7220 */ /* 0x000fcc0000400000 */
[----:B------:R1:W-:Y:S01]  /*3def0*/  @P6 STG.E.U16 desc[UR36][R8.64+0x3d0], R140 ;  /* 0x0003d08c08006986 */ /* 0x0003e2000c101524 */
[C---:B------:R-:W-:Y:S02]  /*3df00*/  ISETP.GT.AND P6, PT, R0.reuse, 0x80, P4 ;  /* 0x000000800000780c */ /* 0x040fe400027c4270 */
[----:B------:R-:W-:Y:S02]  /*3df10*/  ISETP.GT.AND P4, PT, R0, 0x88, P4 ;  /* 0x000000880000780c */ /* 0x000fe40002784270 */
[----:B------:R-:W-:Y:S02]  /*3df20*/  F2FP.BF16.F32.PACK_AB R141, RZ, R141 ;  /* 0x0000008dff8d723e */ /* 0x000fe400000010ff */
[----:B------:R-:W-:Y:S02]  /*3df30*/  F2FP.BF16.F32.PACK_AB R142, RZ, R142 ;  /* 0x0000008eff8e723e */ /* 0x000fe400000010ff */
[----:B------:R-:W-:-:S05]  /*3df40*/  F2FP.BF16.F32.PACK_AB R143, RZ, R143 ;  /* 0x0000008fff8f723e */ /* 0x000fca00000010ff */
[----:B------:R1:W-:Y:S04]  /*3df50*/  @P6 STG.E.U16 desc[UR36][R8.64+0x3d2], R141 ;  /* 0x0003d28d08006986 */ /* 0x0003e8000c101524 */
[----:B------:R1:W-:Y:S01]  /*3df60*/  @P5 STG.E.U16 desc[UR36][R4.64+0x3d0], R142 ;  /* 0x0003d08e04005986 */ /* 0x0003e2000c101524 */
[----:B------:R-:W-:-:S03]  /*3df70*/  ISETP.GT.AND P5, PT, R0, 0x80, P0 ;  /* 0x000000800000780c */ /* 0x000fc600007a4270 */
[----:B------:R1:W-:Y:S01]  /*3df80*/  @P4 STG.E.U16 desc[UR36][R4.64+0x3d2], R143 ;  /* 0x0003d28f04004986 */ /* 0x0003e2000c101524 */
[----:B------:R-:W-:Y:S01]  /*3df90*/  ISETP.GT.AND P4, PT, R0, 0x80, P3 ;  /* 0x000000800000780c */ /* 0x000fe20001f84270 */
[-C--:B------:R-:W-:Y:S01]  /*3dfa0*/  FMUL R144, R144, R2.reuse ;  /* 0x0000000290907220 */ /* 0x080fe20000400000 */
[----:B------:R-:W-:-:S04]  /*3dfb0*/  FMUL R145, R145, R2 ;  /* 0x0000000291917220 */ /* 0x000fc80000400000 */
[----:B------:R-:W-:Y:S02]  /*3dfc0*/  F2FP.BF16.F32.PACK_AB R144, RZ, R144 ;  /* 0x00000090ff90723e */ /* 0x000fe400000010ff */
[----:B------:R-:W-:Y:S02]  /*3dfd0*/  F2FP.BF16.F32.PACK_AB R145, RZ, R145 ;  /* 0x00000091ff91723e */ /* 0x000fe400000010ff */
[C---:B------:R-:W-:Y:S01]  /*3dfe0*/  ISETP.GT.AND P0, PT, R0.reuse, 0x88, P0 ;  /* 0x000000880000780c */ /* 0x040fe20000704270 */
[----:B------:R1:W-:Y:S01]  /*3dff0*/  @P5 STG.E.U16 desc[UR36][R8.64+0x3e0], R144 ;  /* 0x0003e09008005986 */ /* 0x0003e2000c101524 */
[C---:B------:R-:W-:Y:S02]  /*3e000*/  ISETP.GT.AND P3, PT, R0.reuse, 0x88, P3 ;  /* 0x000000880000780c */ /* 0x040fe40001f64270 */
[C---:B------:R-:W-:Y:S01]  /*3e010*/  ISETP.GT.AND P5, PT, R0.reuse, 0x80, P2 ;  /* 0x000000800000780c */ /* 0x040fe200017a4270 */
[----:B------:R1:W-:Y:S01]  /*3e020*/  @P4 STG.E.U16 desc[UR36][R8.64+0x3e2], R145 ;  /* 0x0003e29108004986 */ /* 0x0003e2000c101524 */
[----:B------:R-:W-:Y:S01]  /*3e030*/  ISETP.GT.AND P4, PT, R0, 0x80, P1 ;  /* 0x000000800000780c */ /* 0x000fe20000f84270 */
[-C--:B------:R-:W-:Y:S01]  /*3e040*/  FMUL R146, R146, R2.reuse ;  /* 0x0000000292927220 */ /* 0x080fe20000400000 */
[C---:B------:R-:W-:Y:S01]  /*3e050*/  ISETP.GT.AND P2, PT, R0.reuse, 0x88, P2 ;  /* 0x000000880000780c */ /* 0x040fe20001744270 */
[-C--:B------:R-:W-:Y:S01]  /*3e060*/  FMUL R147, R147, R2.reuse ;  /* 0x0000000293937220 */ /* 0x080fe20000400000 */
[----:B------:R-:W-:Y:S01]  /*3e070*/  ISETP.GT.AND P1, PT, R0, 0x88, P1 ;  /* 0x000000880000780c */ /* 0x000fe20000f24270 */
[-C--:B------:R-:W-:Y:S01]  /*3e080*/  FMUL R148, R148, R2.reuse ;  /* 0x0000000294947220 */ /* 0x080fe20000400000 */
[-C--:B------:R-:W-:Y:S01]  /*3e090*/  FMUL R149, R149, R2.reuse ;  /* 0x0000000295957220 */ /* 0x080fe20000400000 */
[-C--:B------:R-:W-:Y:S01]  /*3e0a0*/  FMUL R150, R150, R2.reuse ;  /* 0x0000000296967220 */ /* 0x080fe20000400000 */
[----:B------:R-:W-:Y:S01]  /*3e0b0*/  FMUL R151, R151, R2 ;  /* 0x0000000297977220 */ /* 0x000fe20000400000 */
[----:B------:R-:W-:-:S02]  /*3e0c0*/  F2FP.BF16.F32.PACK_AB R146, RZ, R146 ;  /* 0x00000092ff92723e */ /* 0x000fc400000010ff */
[----:B------:R-:W-:Y:S02]  /*3e0d0*/  F2FP.BF16.F32.PACK_AB R147, RZ, R147 ;  /* 0x00000093ff93723e */ /* 0x000fe400000010ff */
[----:B------:R-:W-:Y:S02]  /*3e0e0*/  F2FP.BF16.F32.PACK_AB R148, RZ, R148 ;  /* 0x00000094ff94723e */ /* 0x000fe400000010ff */
[----:B------:R-:W-:Y:S02]  /*3e0f0*/  F2FP.BF16.F32.PACK_AB R149, RZ, R149 ;  /* 0x00000095ff95723e */ /* 0x000fe400000010ff */
[----:B------:R-:W-:Y:S02]  /*3e100*/  F2FP.BF16.F32.PACK_AB R150, RZ, R150 ;  /* 0x00000096ff96723e */ /* 0x000fe400000010ff */
[----:B------:R-:W-:Y:S01]  /*3e110*/  F2FP.BF16.F32.PACK_AB R151, RZ, R151 ;  /* 0x00000097ff97723e */ /* 0x000fe200000010ff */
[----:B------:R1:W-:Y:S04]  /*3e120*/  @P0 STG.E.U16 desc[UR36][R4.64+0x3e0], R146 ;  /* 0x0003e09204000986 */ /* 0x0003e8000c101524 */
[----:B------:R1:W-:Y:S04]  /*3e130*/  @P3 STG.E.U16 desc[UR36][R4.64+0x3e2], R147 ;  /* 0x0003e29304003986 */ /* 0x0003e8000c101524 */
[----:B------:R1:W-:Y:S04]  /*3e140*/  @P5 STG.E.U16 desc[UR36][R8.64+0x3f0], R148 ;  /* 0x0003f09408005986 */ /* 0x0003e8000c101524 */
[----:B------:R1:W-:Y:S04]  /*3e150*/  @P4 STG.E.U16 desc[UR36][R8.64+0x3f2], R149 ;  /* 0x0003f29508004986 */ /* 0x0003e8000c101524 */
[----:B------:R1:W-:Y:S04]  /*3e160*/  @P2 STG.E.U16 desc[UR36][R4.64+0x3f0], R150 ;  /* 0x0003f09604002986 */ /* 0x0003e8000c101524 */
[----:B------:R1:W-:Y:S02]  /*3e170*/  @P1 STG.E.U16 desc[UR36][R4.64+0x3f2], R151 ;  /* 0x0003f29704001986 */ /* 0x0003e4000c101524 */
.L_x_1048:
[----:B------:R-:W-:Y:S05]  /*3e180*/  BSYNC B0 ;  /* 0x0000000000007941 */ /* 0x000fea0003800000 */
.L_x_28:
[----:B-1----:R-:W2:Y:S04]  /*3e190*/  LDL.LU R5, [R1+0x600] ;  /* 0x0006000001057983 */ /* 0x002ea80000300800 */
[----:B0-----:R-:W2:Y:S01]  /*3e1a0*/  LDL.LU R4, [R1+0x604] ;  /* 0x0006040001047983 */ /* 0x001ea20000300800 */
[----:B------:R-:W-:Y:S01]  /*3e1b0*/  ULDC UR4, c[0x0][0xc] ;  /* 0x0000030000047ab9 */ /* 0x000fe20000000800 */
[----:B------:R-:W-:Y:S01]  /*3e1c0*/  ULDC UR5, c[0x0][0x10] ;  /* 0x0000040000057ab9 */ /* 0x000fe20000000800 */
[----:B------:R-:W2:Y:S01]  /*3e1d0*/  LDC R3, c[0x0][0x14] ;  /* 0x00000500ff037b82 */ /* 0x000ea20000000800 */
[----:B------:R-:W-:Y:S01]  /*3e1e0*/  UIMAD.WIDE.U32 UR4, UR4, UR5, URZ ;  /* 0x00000005040472a5 */ /* 0x000fe2000f8e003f */
[----:B------:R-:W-:Y:S01]  /*3e1f0*/  PRMT R0, RZ, 0x7610, R0 ;  /* 0x00007610ff007816 */ /* 0x000fe20000000000 */
[----:B------:R-:W-:Y:S01]  /*3e200*/  UMOV UR42, 0xffffffff ;  /* 0xffffffff002a7882 */ /* 0x000fe20000000000 */
[----:B------:R-:W-:-:S03]  /*3e210*/  UMOV UR43, 0xffffffff ;  /* 0xffffffff002b7882 */ /* 0x000fc60000000000 */
[----:B--2---:R-:W-:-:S04]  /*3e220*/  IMAD.WIDE.U32 R4, R3, UR4, R4 ;  /* 0x0000000403047c25 */ /* 0x004fc8000f8e0004 */
[----:B------:R-:W-:Y:S01]  /*3e230*/  IMAD R3, R3, UR5, RZ ;  /* 0x0000000503037c24 */ /* 0x000fe2000f8e02ff */
[----:B------:R-:W-:Y:S01]  /*3e240*/  ULDC.64 UR4, c[0x0][0x650] ;  /* 0x0001940000047ab9 */ /* 0x000fe20000000a00 */
[----:B------:R-:W-:Y:S01]  /*3e250*/  IMAD.MOV.U32 R23, RZ, RZ, R4 ;  /* 0x000000ffff177224 */ /* 0x000fe200078e0004 */
[----:B------:R-:W-:Y:S01]  /*3e260*/  ISETP.GE.U32.AND P0, PT, R4, UR4, PT ;  /* 0x0000000404007c0c */ /* 0x000fe2000bf06070 */
[----:B------:R-:W-:-:S05]  /*3e270*/  IMAD.IADD R25, R5, 0x1, R3 ;  /* 0x0000000105197824 */ /* 0x000fca00078e0203 */
[----:B------:R0:W-:Y:S01]  /*3e280*/  STL [R1+0x600], R25 ;  /* 0x0006001901007387 */ /* 0x0001e20000100800 */
[----:B------:R-:W-:-:S03]  /*3e290*/  ISETP.GE.U32.AND.EX P0, PT, R25, UR5, PT, P0 ;  /* 0x0000000519007c0c */ /* 0x000fc6000bf06100 */
[----:B------:R0:W-:Y:S10]  /*3e2a0*/  STL [R1+0x604], R23 ;  /* 0x0006041701007387 */ /* 0x0001f40000100800 */
[----:B0-----:R-:W-:Y:S05]  /*3e2b0*/  @P0 BRA `(.L_x_1049) ;  /* 0x0000000400780947 */ /* 0x001fea0003800000 */
[----:B-----5:R-:W0:Y:S01]  /*3e2c0*/  S2R R19, SR_CTAID.X ;  /* 0x0000000000137919 */ /* 0x020e220000002500 */
[----:B---3--:R-:W1:Y:S01]  /*3e2d0*/  LDC.64 R10, c[0x0][0x628] ;  /* 0x00018a00ff0a7b82 */ /* 0x008e620000000a00 */
[----:B------:R-:W-:Y:S01]  /*3e2e0*/  ULDC UR4, c[0x0][0x150] ;  /* 0x0000540000047ab9 */ /* 0x000fe20000000800 */
[----:B------:R-:W-:Y:S01]  /*3e2f0*/  IMAD.MOV.U32 R8, RZ, RZ, R23 ;  /* 0x000000ffff087224 */ /* 0x000fe200078e0017 */
[----:B------:R-:W2:Y:S01]  /*3e300*/  S2R R21, SR_CTAID.Y ;  /* 0x0000000000157919 */ /* 0x000ea20000002600 */
[----:B------:R-:W-:-:S04]  /*3e310*/  IMAD.MOV.U32 R9, RZ, RZ, R25 ;  /* 0x000000ffff097224 */ /* 0x000fc800078e0019 */
[----:B------:R-:W3:Y:S08]  /*3e320*/  LDC R22, c[0x0][0x144] ;  /* 0x00005100ff167b82 */ /* 0x000ef00000000800 */
[----:B----4-:R-:W4:Y:S08]  /*3e330*/  LDC R12, c[0x0][0x630] ;  /* 0x00018c00ff0c7b82 */ /* 0x010f300000000800 */
[----:B------:R-:W2:Y:S01]  /*3e340*/  LDC.64 R14, c[0x0][0x620] ;  /* 0x00018800ff0e7b82 */ /* 0x000ea20000000a00 */
[----:B-1----:R-:W-:-:S04]  /*3e350*/  ISETP.NE.U32.AND P0, PT, R10, RZ, PT ;  /* 0x000000ff0a00720c */ /* 0x002fc80003f05070 */
[----:B------:R-:W-:Y:S02]  /*3e360*/  ISETP.NE.AND.EX P0, PT, R11, RZ, PT, P0 ;  /* 0x000000ff0b00720c */ /* 0x000fe40003f05300 */
[----:B0-----:R-:W-:-:S05]  /*3e370*/  I2FP.F32.U32 R0, R19 ;  /* 0x0000001300007245 */ /* 0x001fca0000201000 */
[----:B------:R-:W-:-:S04]  /*3e380*/  FMUL R0, R0, UR4 ;  /* 0x0000000400007c20 */ /* 0x000fc80008400000 */
[----:B------:R0:W1:Y:S02]  /*3e390*/  F2I.U32.TRUNC.NTZ R20, R0 ;  /* 0x0000000000147305 */ /* 0x000064000020f000 */
[----:B---34-:R-:W-:Y:S05]  /*3e3a0*/  @!P0 BRA `(.L_x_1050) ;  /* 0x0000000000288947 */ /* 0x018fea0003800000 */
[----:B0-----:R-:W0:Y:S02]  /*3e3b0*/  LDC R0, c[0x0][0x634] ;  /* 0x00018d00ff007b82 */ /* 0x001e240000000800 */
[----:B0-----:R-:W-:-:S04]  /*3e3c0*/  IADD3 R3, P0, R23, R0, RZ ;  /* 0x0000000017037210 */ /* 0x001fc80007f1e0ff */
[----:B------:R-:W-:-:S05]  /*3e3d0*/  IADD3.X R13, RZ, R25, RZ, P0, !PT ;  /* 0x00000019ff0d7210 */ /* 0x000fca00007fe4ff */
[----:B------:R-:W-:-:S04]  /*3e3e0*/  IMAD.WIDE.U32 R4, R13, R10, RZ ;  /* 0x0000000a0d047225 */ /* 0x000fc800078e00ff */
[----:B------:R-:W-:-:S04]  /*3e3f0*/  IMAD.WIDE.U32 R6, P0, R3, R11, R4 ;  /* 0x0000000b03067225 */ /* 0x000fc80007800004 */
[----:B------:R-:W-:-:S04]  /*3e400*/  IMAD.WIDE.U32 R4, R3, R10, RZ ;  /* 0x0000000a03047225 */ /* 0x000fc800078e00ff */
[----:B------:R-:W-:Y:S01]  /*3e410*/  IMAD.X R9, RZ, RZ, RZ, P0 ;  /* 0x000000ffff097224 */ /* 0x000fe200000e06ff */
[----:B------:R-:W-:Y:S01]  /*3e420*/  IADD3 RZ, P0, R5, R6, RZ ;  /* 0x0000000605ff7210 */ /* 0x000fe20007f1e0ff */
[----:B------:R-:W-:-:S04]  /*3e430*/  IMAD.MOV.U32 R8, RZ, RZ, R7 ;  /* 0x000000ffff087224 */ /* 0x000fc800078e0007 */
[----:B------:R-:W-:-:S08]  /*3e440*/  IMAD.WIDE.U32.X R8, R13, R11, R8, P0 ;  /* 0x0000000b0d087225 */ /* 0x000fd000000e0408 */
.L_x_1050:
[-CC-:B------:R-:W-:Y:S01]  /*3e450*/  SHF.R.U64 R29, R8, R12.reuse, R9.reuse ;  /* 0x0000000c081d7219 */ /* 0x180fe20000001209 */
[----:B------:R-:W3:Y:S01]  /*3e460*/  LDC.64 R26, c[0x0][0x640] ;  /* 0x00019000ff1a7b82 */ /* 0x000ee20000000a00 */
[----:B0-----:R-:W-:Y:S01]  /*3e470*/  SHF.R.U32.HI R0, RZ, R12, R9 ;  /* 0x0000000cff007219 */ /* 0x001fe20000011609 */
[----:B------:R-:W-:Y:S01]  /*3e480*/  IMAD.MOV.U32 R4, RZ, RZ, R23 ;  /* 0x000000ffff047224 */ /* 0x000fe200078e0017 */
[----:B------:R-:W-:Y:S01]  /*3e490*/  IADD3 R3, P0, RZ, -R29, RZ ;  /* 0x8000001dff037210 */ /* 0x000fe20007f1e0ff */
[----:B-1----:R-:W-:Y:S01]  /*3e4a0*/  IMAD.MOV R20, RZ, RZ, -R20 ;  /* 0x000000ffff147224 */ /* 0x002fe200078e0a14 */
[----:B------:R-:W-:Y:S01]  /*3e4b0*/  ULDC UR4, c[0x0][0x154] ;  /* 0x0000550000047ab9 */ /* 0x000fe20000000800 */
[----:B------:R-:W-:Y:S02]  /*3e4c0*/  MOV R7, 0x1 ;  /* 0x0000000100077802 */ /* 0x000fe40000000f00 */
[----:B------:R-:W0:Y:S01]  /*3e4d0*/  LDC R6, c[0x0][0x618] ;  /* 0x00018600ff067b82 */ /* 0x000e220000000800 */
[----:B------:R-:W-:-:S02]  /*3e4e0*/  IMAD.X R5, RZ, RZ, ~R0, P0 ;  /* 0x000000ffff057224 */ /* 0x000fc400000e0e00 */
[----:B------:R-:W-:Y:S02]  /*3e4f0*/  IMAD R19, R22, R20, R19 ;  /* 0x0000001416137224 */ /* 0x000fe400078e0213 */
[-C--:B--2---:R-:W-:Y:S02]  /*3e500*/  IMAD R0, R5, R14.reuse, RZ ;  /* 0x0000000e05007224 */ /* 0x084fe400078e02ff */
[----:B------:R-:W-:Y:S01]  /*3e510*/  IMAD.MOV.U32 R5, RZ, RZ, R25 ;  /* 0x000000ffff057224 */ /* 0x000fe200078e0019 */
[----:B------:R-:W1:Y:S01]  /*3e520*/  LDC R8, c[0x0][0x608] ;  /* 0x00018200ff087b82 */ /* 0x000e620000000800 */
[----:B------:R-:W-:-:S04]  /*3e530*/  IMAD.WIDE.U32 R4, R3, R14, R4 ;  /* 0x0000000e03047225 */ /* 0x000fc800078e0004 */
[----:B------:R-:W-:-:S03]  /*3e540*/  IMAD R3, R3, R15, R0 ;  /* 0x0000000f03037224 */ /* 0x000fc600078e0200 */
[----:B------:R-:W2:Y:S01]  /*3e550*/  LDC R24, c[0x0][0x658] ;  /* 0x00019600ff187b82 */ /* 0x000ea20000000800 */
[----:B------:R-:W-:Y:S01]  /*3e560*/  I2FP.F32.U32 R0, R21 ;  /* 0x0000001500007245 */ /* 0x000fe20000201000 */
[----:B------:R-:W-:Y:S01]  /*3e570*/  IMAD.IADD R3, R5, 0x1, R3 ;  /* 0x0000000105037824 */ /* 0x000fe200078e0203 */
[----:B---3--:R-:W-:Y:S01]  /*3e580*/  ISETP.NE.U32.AND P0, PT, R26, RZ, PT ;  /* 0x000000ff1a00720c */ /* 0x008fe20003f05070 */
[----:B------:R-:W-:Y:S02]  /*3e590*/  IMAD.MOV.U32 R5, RZ, RZ, -0x1 ;  /* 0xffffffffff057424 */ /* 0x000fe400078e00ff */
[----:B------:R-:W-:Y:S02]  /*3e5a0*/  FMUL R0, R0, UR4 ;  /* 0x0000000400007c20 */ /* 0x000fe40008400000 */
[----:B------:R-:W3:Y:S01]  /*3e5b0*/  LDC R20, c[0x0][0x148] ;  /* 0x00005200ff147b82 */ /* 0x000ee20000000800 */
[----:B0-----:R-:W-:Y:S01]  /*3e5c0*/  SHF.R.U64 R12, R4, R6, R3 ;  /* 0x00000006040c7219 */ /* 0x001fe20000001203 */
[----:B------:R0:W4:Y:S01]  /*3e5d0*/  F2I.U32.TRUNC.NTZ R13, R0 ;  /* 0x00000000000d7305 */ /* 0x000122000020f000 */
[----:B------:R-:W-:-:S02]  /*3e5e0*/  ISETP.NE.AND.EX P0, PT, R27, RZ, PT, P0 ;  /* 0x000000ff1b00720c */ /* 0x000fc40003f05300 */
[----:B------:R-:W-:-:S03]  /*3e5f0*/  SHF.R.U32.HI R3, RZ, R6, R3 ;  /* 0x00000006ff037219 */ /* 0x000fc60000011603 */
[----:B------:R-:W0:Y:S01]  /*3e600*/  LDC R15, c[0x0][0x600] ;  /* 0x00018000ff0f7b82 */ /* 0x000e220000000800 */
[-CC-:B-1----:R-:W-:Y:S02]  /*3e610*/  SHF.R.U64 R10, R12, R8.reuse, R3.reuse ;  /* 0x000000080c0a7219 */ /* 0x182fe40000001203 */
[----:B------:R-:W-:-:S05]  /*3e620*/  SHF.R.U32.HI R3, RZ, R8, R3 ;  /* 0x00000008ff037219 */ /* 0x000fca0000011603 */
[----:B------:R-:W1:Y:S01]  /*3e630*/  LDC R22, c[0x0][0x648] ;  /* 0x00019200ff167b82 */ /* 0x000e620000000800 */
[-C--:B--2---:R-:W-:Y:S02]  /*3e640*/  SHF.L.U32 R4, R5, R24.reuse, RZ ;  /* 0x0000001805047219 */ /* 0x084fe400000006ff */
[-CC-:B------:R-:W-:Y:S02]  /*3e650*/  SHF.R.U64 R14, R10, R24.reuse, R3.reuse ;  /* 0x000000180a0e7219 */ /* 0x180fe40000001203 */
[----:B------:R-:W-:Y:S02]  /*3e660*/  SHF.R.U32.HI R5, RZ, R24, R3 ;  /* 0x00000018ff057219 */ /* 0x000fe40000011603 */
[----:B------:R-:W-:Y:S01]  /*3e670*/  LOP3.LUT R23, RZ, R4, RZ, 0x33, !PT ;  /* 0x00000004ff177212 */ /* 0x000fe200078e33ff */
[----:B------:R-:W2:Y:S01]  /*3e680*/  LDC R25, c[0x0][0x638] ;  /* 0x00018e00ff197b82 */ /* 0x000ea20000000800 */
[----:B------:R-:W-:Y:S01]  /*3e690*/  SHF.L.U32 R24, R7, R24, RZ ;  /* 0x0000001807187219 */ /* 0x000fe200000006ff */
[----:B------:R-:W-:-:S06]  /*3e6a0*/  IMAD.MOV.U32 R4, RZ, RZ, R14 ;  /* 0x000000ffff047224 */ /* 0x000fcc00078e000e */
[----:B------:R-:W0:Y:S01]  /*3e6b0*/  LDC R28, c[0x0][0x610] ;  /* 0x00018400ff1c7b82 */ /* 0x000e220000000800 */
[----:B----4-:R-:W-:Y:S05]  /*3e6c0*/  @!P0 BRA `(.L_x_1051) ;  /* 0x0000000000288947 */ /* 0x010fea0003800000 */
[----:B------:R-:W4:Y:S02]  /*3e6d0*/  LDC R3, c[0x0][0x64c] ;  /* 0x00019300ff037b82 */ /* 0x000f240000000800 */
[----:B----4-:R-:W-:-:S05]  /*3e6e0*/  IADD3 R3, P0, R14, R3, RZ ;  /* 0x000000030e037210 */ /* 0x010fca0007f1e0ff */
        /* <DEDUP_REMOVED lines=8> */
.L_x_1051:
[----:B------:R-:W4:Y:S01]  /*3e770*/  LDC R3, c[0x0][0x65c] ;  /* 0x00019700ff037b82 */ /* 0x000f220000000800 */
[----:B01----:R-:W-:Y:S01]  /*3e780*/  SHF.R.U64 R0, R4, R22, R5 ;  /* 0x0000001604007219 */ /* 0x003fe20000001205 */
[----:B------:R-:W-:Y:S01]  /*3e790*/  VIADD R7, R15, 0xffffffff ;  /* 0xffffffff0f077836 */ /* 0x000fe20000000000 */
[----:B------:R-:W-:Y:S01]  /*3e7a0*/  LOP3.LUT R5, R10, R23, RZ, 0xc0, !PT ;  /* 0x000000170a057212 */ /* 0x000fe200078ec0ff */
[----:B------:R-:W-:Y:S01]  /*3e7b0*/  IMAD.MOV R13, RZ, RZ, -R13 ;  /* 0x000000ffff0d7224 */ /* 0x000fe200078e0a0d */
[----:B------:R-:W-:Y:S02]  /*3e7c0*/  R2UR UR43, R29 ;  /* 0x000000001d2b72ca */ /* 0x000fe400000e0000 */
[----:B------:R-:W-:Y:S02]  /*3e7d0*/  LOP3.LUT R12, R12, R7, RZ, 0xc0, !PT ;  /* 0x000000070c0c7212 */ /* 0x000fe400078ec0ff */
[----:B----4-:R-:W-:Y:S01]  /*3e7e0*/  ISETP.NE.AND P0, PT, R3, 0x1, PT ;  /* 0x000000010300780c */ /* 0x010fe20003f05270 */
[----:B------:R-:W-:-:S02]  /*3e7f0*/  IMAD.MOV R3, RZ, RZ, -R0 ;  /* 0x000000ffff037224 */ /* 0x000fc400078e0a00 */
[----:B------:R-:W-:Y:S02]  /*3e800*/  IMAD R0, R24, R0, R5 ;  /* 0x0000000018007224 */ /* 0x000fe400078e0205 */
[----:B--2---:R-:W-:-:S04]  /*3e810*/  IMAD R3, R3, R25, R14 ;  /* 0x0000001903037224 */ /* 0x004fc800078e020e */
[----:B------:R-:W-:-:S04]  /*3e820*/  IMAD R3, R3, R15, R12 ;  /* 0x0000000f03037224 */ /* 0x000fc800078e020c */
[----:B---3--:R-:W-:-:S04]  /*3e830*/  @P0 IMAD R19, R20, R13, R21 ;  /* 0x0000000d14130224 */ /* 0x008fc800078e0215 */
[----:B------:R-:W-:-:S05]  /*3e840*/  IMAD R0, R0, R28, R19 ;  /* 0x0000001c00007224 */ /* 0x000fca00078e0213 */
[----:B------:R-:W-:Y:S02]  /*3e850*/  SEL R4, R3, R0, !P0 ;  /* 0x0000000003047207 */ /* 0x000fe40004000000 */
[----:B------:R-:W-:Y:S02]  /*3e860*/  SEL R0, R0, R3, !P0 ;  /* 0x0000000300007207 */ /* 0x000fe40004000000 */
[----:B------:R-:W-:Y:S02]  /*3e870*/  R2UR UR42, R4 ;  /* 0x00000000042a72ca */ /* 0x000fe400000e0000 */
[----:B------:R-:W-:Y:S01]  /*3e880*/  R2UR UR41, R0 ;  /* 0x00000000002972ca */ /* 0x000fe200000e0000 */
[----:B------:R-:W-:-:S14]  /*3e890*/  IMAD.MOV.U32 R0, RZ, RZ, 0x1 ;  /* 0x00000001ff007424 */ /* 0x000fdc00078e00ff */
.L_x_1049:
[----:B------:R-:W-:-:S13]  /*3e8a0*/  LOP3.LUT P0, RZ, R0, 0xff, RZ, 0xc0, !PT ;  /* 0x000000ff00ff7812 */ /* 0x000fda000780c0ff */
[----:B------:R-:W-:Y:S05]  /*3e8b0*/  @P0 BRA `(.L_x_1052) ;  /* 0xfffffc2400c00947 */ /* 0x000fea000383ffff */
[----:B------:R-:W-:Y:S05]  /*3e8c0*/  EXIT ;  /* 0x000000000000794d */ /* 0x000fea0003800000 */
.L_x_3:
[----:B------:R-:W2:Y:S01]  /*3e8d0*/  LDL R17, [R1+0x604] ;  /* 0x0006040001117983 */ /* 0x000ea20000100800 */
[----:B------:R-:W-:-:S03]  /*3e8e0*/  ULDC.64 UR4, c[0x0][0x650] ;  /* 0x0001940000047ab9 */ /* 0x000fc60000000a00 */
[----:B------:R-:W3:Y:S01]  /*3e8f0*/  LDL R18, [R1+0x600] ;  /* 0x0006000001127983 */ /* 0x000ee20000100800 */
[----:B------:R-:W-:Y:S01]  /*3e900*/  PRMT R6, RZ, 0x7610, R6 ;  /* 0x00007610ff067816 */ /* 0x000fe20000000006 */
[----:B------:R-:W-:Y:S01]  /*3e910*/  IMAD.MOV.U32 R2, RZ, RZ, -0x1 ;  /* 0xffffffffff027424 */ /* 0x000fe200078e00ff */
[----:B------:R-:W-:Y:S01]  /*3e920*/  MOV R3, 0xffffffff ;  /* 0xffffffff00037802 */ /* 0x000fe20000000f00 */
[----:B------:R-:W-:Y:S01]  /*3e930*/  IMAD.MOV.U32 R10, RZ, RZ, -0x1 ;  /* 0xffffffffff0a7424 */ /* 0x000fe200078e00ff */
[----:B--2---:R-:W-:-:S04]  /*3e940*/  ISETP.GE.U32.AND P0, PT, R17, UR4, PT ;  /* 0x0000000411007c0c */ /* 0x004fc8000bf06070 */
[----:B---3--:R-:W-:-:S13]  /*3e950*/  ISETP.GE.U32.AND.EX P0, PT, R18, UR5, PT, P0 ;  /* 0x0000000512007c0c */ /* 0x008fda000bf06100 */
[----:B------:R-:W-:Y:S05]  /*3e960*/  @P0 BRA `(.L_x_1053) ;  /* 0x0000000400640947 */ /* 0x000fea0003800000 */
[----:B------:R-:W0:Y:S01]  /*3e970*/  LDC.64 R10, c[0x0][0x628] ;  /* 0x00018a00ff0a7b82 */ /* 0x000e220000000a00 */
[----:B------:R-:W-:Y:S02]  /*3e980*/  IMAD.MOV.U32 R8, RZ, RZ, R17 ;  /* 0x000000ffff087224 */ /* 0x000fe400078e0011 */
[----:B------:R-:W-:-:S05]  /*3e990*/  IMAD.MOV.U32 R9, RZ, RZ, R18 ;  /* 0x000000ffff097224 */ /* 0x000fca00078e0012 */
        /* <DEDUP_REMOVED lines=15> */
.L_x_1054:
[--C-:B------:R-:W-:Y:S01]  /*3ea90*/  SHF.R.U64 R10, R8, R12, R9.reuse ;  /* 0x0000000c080a7219 */ /* 0x100fe20000001209 */
[----:B------:R-:W-:Y:S01]  /*3eaa0*/  IMAD.MOV.U32 R3, RZ, RZ, R18 ;  /* 0x000000ffff037224 */ /* 0x000fe200078e0012 */
[----:B------:R-:W-:Y:S01]  /*3eab0*/  I2FP.F32.U32 R6, R4 ;  /* 0x0000000400067245 */ /* 0x000fe20000201000 */
[----:B------:R-:W0:Y:S01]  /*3eac0*/  LDC R16, c[0x0][0x618] ;  /* 0x00018600ff107b82 */ /* 0x000e220000000800 */
[----:B------:R-:W-:Y:S01]  /*3ead0*/  SHF.R.U32.HI R2, RZ, R12, R9 ;  /* 0x0000000cff027219 */ /* 0x000fe20000011609 */
[----:B------:R-:W-:Y:S01]  /*3eae0*/  ULDC UR4, c[0x0][0x150] ;  /* 0x0000540000047ab9 */ /* 0x000fe20000000800 */
[----:B------:R-:W-:Y:S01]  /*3eaf0*/  IADD3 R5, P0, RZ, -R10, RZ ;  /* 0x8000000aff057210 */ /* 0x000fe20007f1e0ff */
[----:B------:R-:W-:Y:S01]  /*3eb00*/  FMUL R9, R6, UR4 ;  /* 0x0000000406097c20 */ /* 0x000fe20008400000 */
[----:B------:R-:W-:-:S03]  /*3eb10*/  ULDC UR4, c[0x0][0x154] ;  /* 0x0000550000047ab9 */ /* 0x000fc60000000800 */
[----:B------:R-:W1:Y:S01]  /*3eb20*/  LDC.64 R18, c[0x0][0x640] ;  /* 0x00019000ff127b82 */ /* 0x000e620000000a00 */
[----:B------:R-:W-:Y:S01]  /*3eb30*/  IMAD.X R7, RZ, RZ, ~R2, P0 ;  /* 0x000000ffff077224 */ /* 0x000fe200000e0e02 */
[----:B------:R-:W-:Y:S01]  /*3eb40*/  MOV R2, R17 ;  /* 0x0000001100027202 */ /* 0x000fe20000000f00 */
[----:B------:R-:W2:Y:S02]  /*3eb50*/  F2I.U32.TRUNC.NTZ R9, R9 ;  /* 0x0000000900097305 */ /* 0x000ea4000020f000 */
[-C--:B------:R-:W-:Y:S02]  /*3eb60*/  IMAD R6, R7, R14.reuse, RZ ;  /* 0x0000000e07067224 */ /* 0x080fe400078e02ff */
[C---:B------:R-:W-:Y:S01]  /*3eb70*/  IMAD.WIDE.U32 R2, R5.reuse, R14, R2 ;  /* 0x0000000e05027225 */ /* 0x040fe200078e0002 */
[----:B------:R-:W3:Y:S03]  /*3eb80*/  LDC R11, c[0x0][0x144] ;  /* 0x00005100ff0b7b82 */ /* 0x000ee60000000800 */
[----:B------:R-:W-:-:S02]  /*3eb90*/  IMAD R5, R5, R15, R6 ;  /* 0x0000000f05057224 */ /* 0x000fc400078e0206 */
[----:B------:R-:W-:Y:S02]  /*3eba0*/  IMAD.MOV.U32 R6, RZ, RZ, -0x1 ;  /* 0xffffffffff067424 */ /* 0x000fe400078e00ff */
[----:B------:R-:W-:Y:S01]  /*3ebb0*/  IMAD.IADD R3, R3, 0x1, R5 ;  /* 0x0000000103037824 */ /* 0x000fe200078e0205 */
[----:B------:R-:W4:Y:S01]  /*3ebc0*/  LDC R12, c[0x0][0x608] ;  /* 0x00018200ff0c7b82 */ /* 0x000f220000000800 */
[----:B------:R-:W-:-:S03]  /*3ebd0*/  I2FP.F32.U32 R5, R0 ;  /* 0x0000000000057245 */ /* 0x000fc60000201000 */
[-C--:B0-----:R-:W-:Y:S01]  /*3ebe0*/  SHF.R.U64 R8, R2, R16.reuse, R3 ;  /* 0x0000001002087219 */ /* 0x081fe20000001203 */
[----:B--2---:R-:W-:Y:S01]  /*3ebf0*/  IMAD.MOV R2, RZ, RZ, -R9 ;  /* 0x000000ffff027224 */ /* 0x004fe200078e0a09 */
[----:B------:R-:W-:Y:S01]  /*3ec00*/  SHF.R.U32.HI R3, RZ, R16, R3 ;  /* 0x00000010ff037219 */ /* 0x000fe20000011603 */
[----:B------:R-:W-:Y:S01]  /*3ec10*/  FMUL R5, R5, UR4 ;  /* 0x0000000405057c20 */ /* 0x000fe20008400000 */
[----:B------:R-:W0:Y:S01]  /*3ec20*/  LDC R7, c[0x0][0x658] ;  /* 0x00019600ff077b82 */ /* 0x000e220000000800 */
[----:B-1----:R-:W-:-:S04]  /*3ec30*/  ISETP.NE.U32.AND P0, PT, R18, RZ, PT ;  /* 0x000000ff1200720c */ /* 0x002fc80003f05070 */
[----:B------:R-:W-:-:S03]  /*3ec40*/  ISETP.NE.AND.EX P0, PT, R19, RZ, PT, P0 ;  /* 0x000000ff1300720c */ /* 0x000fc60003f05300 */
[----:B------:R-:W1:Y:S01]  /*3ec50*/  LDC R15, c[0x0][0x148] ;  /* 0x00005200ff0f7b82 */ /* 0x000e620000000800 */
[----:B---3--:R-:W-:Y:S02]  /*3ec60*/  IMAD R16, R11, R2, R4 ;  /* 0x000000020b107224 */ /* 0x008fe400078e0204 */
[----:B------:R-:W-:-:S05]  /*3ec70*/  IMAD.MOV.U32 R4, RZ, RZ, 0x1 ;  /* 0x00000001ff047424 */ /* 0x000fca00078e00ff */
[----:B------:R-:W2:Y:S01]  /*3ec80*/  LDC R14, c[0x0][0x600] ;  /* 0x00018000ff0e7b82 */ /* 0x000ea20000000800 */
[-CC-:B----4-:R-:W-:Y:S02]  /*3ec90*/  SHF.R.U64 R11, R8, R12.reuse, R3.reuse ;  /* 0x0000000c080b7219 */ /* 0x190fe40000001203 */
[----:B------:R-:W-:Y:S02]  /*3eca0*/  SHF.R.U32.HI R2, RZ, R12, R3 ;  /* 0x0000000cff027219 */ /* 0x000fe40000011603 */
[----:B------:R3:W4:Y:S03]  /*3ecb0*/  F2I.U32.TRUNC.NTZ R12, R5 ;  /* 0x00000005000c7305 */ /* 0x000726000020f000 */
[----:B------:R-:W1:Y:S01]  /*3ecc0*/  LDC R17, c[0x0][0x648] ;  /* 0x00019200ff117b82 */ /* 0x000e620000000800 */
[-C--:B0-----:R-:W-:Y:S02]  /*3ecd0*/  SHF.R.U64 R13, R11, R7.reuse, R2 ;  /* 0x000000070b0d7219 */ /* 0x081fe40000001202 */
[----:B------:R-:W-:-:S02]  /*3ece0*/  SHF.L.U32 R6, R6, R7, RZ ;  /* 0x0000000706067219 */ /* 0x000fc400000006ff */
[-C--:B------:R-:W-:Y:S01]  /*3ecf0*/  SHF.R.U32.HI R3, RZ, R7.reuse, R2 ;  /* 0x00000007ff037219 */ /* 0x080fe20000011602 */
[----:B------:R-:W-:Y:S01]  /*3ed00*/  IMAD.MOV.U32 R2, RZ, RZ, R13 ;  /* 0x000000ffff027224 */ /* 0x000fe200078e000d */
[----:B------:R-:W-:Y:S01]  /*3ed10*/  SHF.L.U32 R21, R4, R7, RZ ;  /* 0x0000000704157219 */ /* 0x000fe200000006ff */
[----:B------:R-:W0:Y:S01]  /*3ed20*/  LDC R20, c[0x0][0x638] ;  /* 0x00018e00ff147b82 */ /* 0x000e220000000800 */
[----:B------:R-:W-:-:S07]  /*3ed30*/  LOP3.LUT R22, RZ, R6, RZ, 0x33, !PT ;  /* 0x00000006ff167212 */ /* 0x000fce00078e33ff */
[----:B------:R-:W0:Y:S01]  /*3ed40*/  LDC R23, c[0x0][0x610] ;  /* 0x00018400ff177b82 */ /* 0x000e220000000800 */
[----:B---34-:R-:W-:Y:S05]  /*3ed50*/  @!P0 BRA `(.L_x_1055) ;  /* 0x0000000000288947 */ /* 0x018fea0003800000 */
[----:B------:R-:W3:Y:S02]  /*3ed60*/  LDC R2, c[0x0][0x64c] ;  /* 0x00019300ff027b82 */ /* 0x000ee40000000800 */
[----:B---3--:R-:W-:-:S05]  /*3ed70*/  IADD3 R7, P0, R13, R2, RZ ;  /* 0x000000020d077210 */ /* 0x008fca0007f1e0ff */
[----:B------:R-:W-:-:S04]  /*3ed80*/  IMAD.X R9, RZ, RZ, R3, P0 ;  /* 0x000000ffff097224 */ /* 0x000fc800000e0603 */
[----:B------:R-:W-:-:S04]  /*3ed90*/  IMAD.WIDE.U32 R2, R9, R18, RZ ;  /* 0x0000001209027225 */ /* 0x000fc800078e00ff */
[----:B------:R-:W-:-:S04]  /*3eda0*/  IMAD.WIDE.U32 R4, P0, R7, R19, R2 ;  /* 0x0000001307047225 */ /* 0x000fc80007800002 */
[----:B------:R-:W-:Y:S01]  /*3edb0*/  IMAD.WIDE.U32 R2, R7, R18, RZ ;  /* 0x0000001207027225 */ /* 0x000fe200078e00ff */
[----:B------:R-:W-:-:S03]  /*3edc0*/  MOV R6, R5 ;  /* 0x0000000500067202 */ /* 0x000fc60000000f00 */
[----:B------:R-:W-:Y:S01]  /*3edd0*/  IMAD.X R7, RZ, RZ, RZ, P0 ;  /* 0x000000ffff077224 */ /* 0x000fe200000e06ff */
[----:B------:R-:W-:-:S05]  /*3ede0*/  IADD3 RZ, P0, R3, R4, RZ ;  /* 0x0000000403ff7210 */ /* 0x000fca0007f1e0ff */
[----:B------:R-:W-:-:S08]  /*3edf0*/  IMAD.WIDE.U32.X R2, R9, R19, R6, P0 ;  /* 0x0000001309027225 */ /* 0x000fd000000e0406 */
.L_x_1055:
[----:B------:R-:W3:Y:S01]  /*3ee00*/  LDC R4, c[0x0][0x65c] ;  /* 0x00019700ff047b82 */ /* 0x000ee20000000800 */
[----:B-1----:R-:W-:Y:S01]  /*3ee10*/  SHF.R.U64 R3, R2, R17, R3 ;  /* 0x0000001102037219 */ /* 0x002fe20000001203 */
[----:B--2---:R-:W-:Y:S01]  /*3ee20*/  VIADD R5, R14, 0xffffffff ;  /* 0xffffffff0e057836 */ /* 0x004fe20000000000 */
[----:B------:R-:W-:Y:S01]  /*3ee30*/  LOP3.LUT R2, R11, R22, RZ, 0xc0, !PT ;  /* 0x000000160b027212 */ /* 0x000fe200078ec0ff */
[----:B------:R-:W-:Y:S02]  /*3ee40*/  IMAD.MOV R12, RZ, RZ, -R12 ;  /* 0x000000ffff0c7224 */ /* 0x000fe400078e0a0c */
[----:B------:R-:W-:Y:S01]  /*3ee50*/  IMAD.MOV.U32 R6, RZ, RZ, 0x1 ;  /* 0x00000001ff067424 */ /* 0x000fe200078e00ff */
[----:B------:R-:W-:Y:S02]  /*3ee60*/  LOP3.LUT R5, R8, R5, RZ, 0xc0, !PT ;  /* 0x0000000508057212 */ /* 0x000fe400078ec0ff */
[----:B---3--:R-:W-:Y:S01]  /*3ee70*/  ISETP.NE.AND P0, PT, R4, 0x1, PT ;  /* 0x000000010400780c */ /* 0x008fe20003f05270 */
[----:B------:R-:W-:-:S02]  /*3ee80*/  IMAD.MOV R4, RZ, RZ, -R3 ;  /* 0x000000ffff047224 */ /* 0x000fc400078e0a03 */
[----:B------:R-:W-:-:S10]  /*3ee90*/  IMAD R3, R21, R3, R2 ;  /* 0x0000000315037224 */ /* 0x000fd400078e0202 */
[----:B------:R-:W-:Y:S02]  /*3eea0*/  @P0 IMAD R16, R15, R12, R0 ;  /* 0x0000000c0f100224 */ /* 0x000fe400078e0200 */
[----:B0-----:R-:W-:Y:S02]  /*3eeb0*/  IMAD R0, R4, R20, R13 ;  /* 0x0000001404007224 */ /* 0x001fe400078e020d */
[----:B------:R-:W-:Y:S02]  /*3eec0*/  IMAD R3, R3, R23, R16 ;  /* 0x0000001703037224 */ /* 0x000fe400078e0210 */
[----:B------:R-:W-:-:S05]  /*3eed0*/  IMAD R0, R0, R14, R5 ;  /* 0x0000000e00007224 */ /* 0x000fca00078e0205 */
[----:B------:R-:W-:Y:S02]  /*3eee0*/  SEL R2, R0, R3, !P0 ;  /* 0x0000000300027207 */ /* 0x000fe40004000000 */
[----:B------:R-:W-:-:S07]  /*3eef0*/  SEL R3, R3, R0, !P0 ;  /* 0x0000000003037207 */ /* 0x000fce0004000000 */
.L_x_1053:
[----:B------:R-:W-:-:S08]  /*3ef00*/  NOP ;  /* 0x0000000000007918 */ /* 0x000fd00000000000 */
[----:B------:R-:W0:-:S00]  /*3ef10*/  USETMAXREG.DEALLOC.CTAPOOL 0x18 ;  /* 0x00000018000079c8 */ /* 0x000e0000080e0500 */
[----:B------:R-:W-:-:S13]  /*3ef20*/  ISETP.NE.AND P0, PT, RZ, UR8, PT ;  /* 0x00000008ff007c0c */ /* 0x000fda000bf05270 */
[----:B------:R-:W-:Y:S05]  /*3ef30*/  @P0 EXIT ;  /* 0x000000000000094d */ /* 0x000fea0003800000 */
[----:B0-----:R-:W-:Y:S01]  /*3ef40*/  LOP3.LUT P0, RZ, R6, 0xff, RZ, 0xc0, !PT ;  /* 0x000000ff06ff7812 */ /* 0x001fe2000780c0ff */
[----:B------:R-:W-:Y:S02]  /*3ef50*/  IMAD.MOV.U32 R7, RZ, RZ, 0x1 ;  /* 0x00000001ff077424 */ /* 0x000fe400078e00ff */
[----:B------:R-:W-:-:S10]  /*3ef60*/  IMAD.MOV.U32 R6, RZ, RZ, RZ ;  /* 0x000000ffff067224 */ /* 0x000fd400078e00ff */
[----:B------:R-:W-:Y:S05]  /*3ef70*/  @!P0 BRA `(.L_x_1056) ;  /* 0x0000000c00588947 */ /* 0x000fea0003800000 */
[----:B------:R-:W0:Y:S01]  /*3ef80*/  LDC R0, c[0x0][0x28c] ;  /* 0x0000a300ff007b82 */ /* 0x000e220000000800 */
[----:B------:R-:W1:Y:S01]  /*3ef90*/  S2R R4, SR_TID.X ;  /* 0x0000000000047919 */ /* 0x000e620000002100 */
[----:B------:R-:W-:Y:S01]  /*3efa0*/  ULDC UR5, c[0x0][0x658] ;  /* 0x0001960000057ab9 */ /* 0x000fe20000000800 */
[----:B------:R-:W-:Y:S01]  /*3efb0*/  UMOV UR7, 0xffffffff ;  /* 0xffffffff00077882 */ /* 0x000fe20000000000 */
[----:B------:R-:W-:Y:S01]  /*3efc0*/  ULDC UR6, c[0x0][0xc] ;  /* 0x0000030000067ab9 */ /* 0x000fe20000000800 */
[----:B------:R-:W-:Y:S01]  /*3efd0*/  USHF.L.U32 UR8, UR7, UR5, URZ ;  /* 0x0000000507087299 */ /* 0x000fe2000800063f */
[----:B------:R-:W-:Y:S01]  /*3efe0*/  BSSY B0, `(.L_x_1056) ;  /* 0x00000cf000007945 */ /* 0x000fe20003800000 */
[----:B------:R-:W-:Y:S01]  /*3eff0*/  UMOV UR9, 0x1 ;  /* 0x0000000100097882 */ /* 0x000fe20000000000 */
[----:B------:R-:W-:Y:S01]  /*3f000*/  ULDC UR7, c[0x0][0x10] ;  /* 0x0000040000077ab9 */ /* 0x000fe20000000800 */
[----:B------:R-:W-:Y:S01]  /*3f010*/  USHF.L.U32 UR18, UR9, UR5, URZ ;  /* 0x0000000509127299 */ /* 0x000fe2000800063f */
[----:B------:R-:W-:Y:S01]  /*3f020*/  IMAD.MOV.U32 R9, RZ, RZ, 0x1 ;  /* 0x00000001ff097424 */ /* 0x000fe200078e00ff */
[----:B------:R-:W-:Y:S01]  /*3f030*/  UIMAD.WIDE.U32 UR6, UR6, UR7, URZ ;  /* 0x00000007060672a5 */ /* 0x000fe2000f8e003f */
[----:B------:R-:W-:Y:S01]  /*3f040*/  MOV R7, 0x1 ;  /* 0x0000000100077802 */ /* 0x000fe20000000f00 */
[----:B------:R-:W-:Y:S01]  /*3f050*/  ULDC UR5, c[0x0][0x14] ;  /* 0x0000050000057ab9 */ /* 0x000fe20000000800 */
[----:B------:R-:W-:Y:S01]  /*3f060*/  IMAD.MOV.U32 R6, RZ, RZ, RZ ;  /* 0x000000ffff067224 */ /* 0x000fe200078e00ff */
[----:B------:R-:W-:-:S02]  /*3f070*/  UIMAD.WIDE.U32 UR20, UR6, UR5, URZ ;  /* 0x00000005061472a5 */ /* 0x000fc4000f8e003f */
[----:B------:R-:W-:Y:S01]  /*3f080*/  UIMAD UR13, UR7, UR5, URZ ;  /* 0x00000005070d72a4 */ /* 0x000fe2000f8e023f */
[----:B------:R-:W-:Y:S01]  /*3f090*/  ULDC UR4, c[0x0][0x600] ;  /* 0x0001800000047ab9 */ /* 0x000fe20000000800 */
[----:B------:R-:W-:Y:S02]  /*3f0a0*/  ULOP3.LUT UR24, UR40, 0x2, URZ, 0xfc, !UPT ;  /* 0x0000000228187892 */ /* 0x000fe4000f8efc3f */
[----:B------:R-:W-:Y:S01]  /*3f0b0*/  UIADD3 UR4, UR4, -0x1, URZ ;  /* 0xffffffff04047890 */ /* 0x000fe2000fffe03f */
[----:B0-----:R-:W-:Y:S01]  /*3f0c0*/  VIADD R0, R0, 0x3f ;  /* 0x0000003f00007836 */ /* 0x001fe20000000000 */
[----:B------:R-:W-:Y:S02]  /*3f0d0*/  ULOP3.LUT UR17, URZ, UR8, URZ, 0x33, !UPT ;  /* 0x000000083f117292 */ /* 0x000fe4000f8e333f */
[----:B------:R-:W-:Y:S02]  /*3f0e0*/  UIADD3 UR13, UR21, UR13, URZ ;  /* 0x0000000d150d7290 */ /* 0x000fe4000fffe03f */
[----:B------:R-:W-:Y:S01]  /*3f0f0*/  SHF.R.S32.HI R5, RZ, 0x1f, R0 ;  /* 0x0000001fff057819 */ /* 0x000fe20000011400 */
[----:B------:R-:W-:-:S03]  /*3f100*/  ULDC.64 UR22, c[0x0][0x198] ;  /* 0x0000660000167ab9 */ /* 0x000fc60000000a00 */
[----:B------:R-:W-:Y:S02]  /*3f110*/  LEA.HI R0, R5, R0, RZ, 0x6 ;  /* 0x0000000005007211 */ /* 0x000fe400078f30ff */
[C---:B-1----:R-:W-:Y:S02]  /*3f120*/  LOP3.LUT P2, RZ, R4.reuse, 0x7f, RZ, 0xc0, !PT ;  /* 0x0000007f04ff7812 */ /* 0x042fe4000784c0ff */
[----:B------:R-:W-:Y:S02]  /*3f130*/  SHF.R.S32.HI R0, RZ, 0x6, R0 ;  /* 0x00000006ff007819 */ /* 0x000fe40000011400 */
[----:B------:R-:W-:-:S03]  /*3f140*/  LOP3.LUT P0, RZ, R4, 0x1f, RZ, 0xc0, !PT ;  /* 0x0000001f04ff7812 */ /* 0x000fc6000780c0ff */
[----:B------:R-:W-:Y:S01]  /*3f150*/  VIADD R16, R0, 0x1 ;  /* 0x0000000100107836 */ /* 0x000fe20000000000 */
[----:B------:R-:W-:-:S13]  /*3f160*/  PLOP3.LUT P0, PT, P0, P2, PT, 0x8a, 0x0 ;  /* 0x000000000000781c */ /* 0x000fda0000705172 */
.L_x_1068:
[----:B------:R-:W-:-:S03]  /*3f170*/  UMOV UR5, 0xffffffff ;  /* 0xffffffff00057882 */ /* 0x000fc60000000000 */
[----:B------:R-:W-:Y:S05]  /*3f180*/  BRA.DIV UR5, `(.L_x_1057) ;  /* 0x0000000e057c7947 */ /* 0x000fea000b800000 */
[----:B------:R-:W-:-:S13]  /*3f190*/  ELECT P6, URZ, PT ;  /* 0x00000000003f782f */ /* 0x000fda00038c0000 */
.L_x_1077:
[----:B------:R-:W0:Y:S01]  /*3f1a0*/  LDC R4, c[0x0][0x28c] ;  /* 0x0000a300ff047b82 */ /* 0x000e220000000800 */
[----:B------:R-:W-:Y:S01]  /*3f1b0*/  BSSY B1, `(.L_x_1058) ;  /* 0x0000038000017945 */ /* 0x000fe20003800000 */
[----:B0-----:R-:W-:-:S13]  /*3f1c0*/  ISETP.LT.OR P6, PT, R4, 0x1, !P6 ;  /* 0x000000010400780c */ /* 0x001fda00077c1670 */
[----:B------:R-:W-:Y:S05]  /*3f1d0*/  @P6 BRA `(.L_x_1059) ;  /* 0x0000000000d46947 */ /* 0x000fea0003800000 */
[----:B------:R-:W-:Y:S02]  /*3f1e0*/  IMAD.SHL.U32 R2, R2, 0x200, RZ ;  /* 0x0000020002027824 */ /* 0x000fe400078e00ff */
[----:B------:R-:W-:Y:S02]  /*3f1f0*/  IMAD.SHL.U32 R3, R3, 0x100, RZ ;  /* 0x0000010003037824 */ /* 0x000fe400078e00ff */
[----:B------:R-:W-:Y:S02]  /*3f200*/  IMAD.MOV.U32 R13, RZ, RZ, RZ ;  /* 0x000000ffff0d7224 */ /* 0x000fe400078e00ff */
[----:B------:R-:W-:Y:S02]  /*3f210*/  IMAD.MOV.U32 R4, RZ, RZ, R16 ;  /* 0x000000ffff047224 */ /* 0x000fe400078e0010 */
[----:B------:R-:W-:Y:S02]  /*3f220*/  IMAD.MOV.U32 R5, RZ, RZ, R7 ;  /* 0x000000ffff057224 */ /* 0x000fe400078e0007 */
[----:B------:R-:W-:-:S07]  /*3f230*/  IMAD.MOV.U32 R8, RZ, RZ, R6 ;  /* 0x000000ffff087224 */ /* 0x000fce00078e0006 */
.L_x_1063:
[----:B------:R-:W0:Y:S01]  /*3f240*/  S2R R12, SR_CgaCtaId ;  /* 0x00000000000c7919 */ /* 0x000e220000008800 */
[----:B------:R-:W-:-:S04]  /*3f250*/  MOV R11, 0x400 ;  /* 0x00000400000b7802 */ /* 0x000fc80000000f00 */
[----:B0-----:R-:W-:Y:S02]  /*3f260*/  LEA R15, R12, R11, 0x18 ;  /* 0x0000000b0c0f7211 */ /* 0x001fe400078ec0ff */
[----:B------:R-:W-:Y:S01]  /*3f270*/  SHF.L.U32 R11, R5, 0x1f, RZ ;  /* 0x0000001f050b7819 */ /* 0x000fe200000006ff */
[----:B------:R-:W0:Y:S01]  /*3f280*/  @!P2 LDC R12, c[0x0][0x500] ;  /* 0x00014000ff0cab82 */ /* 0x000e220000000800 */
[----:B------:R-:W-:-:S04]  /*3f290*/  LEA R14, R8, R15, 0x3 ;  /* 0x0000000f080e7211 */ /* 0x000fc800078e18ff */
[----:B------:R-:W1:Y:S02]  /*3f2a0*/  SYNCS.PHASECHK.TRANS64.TRYWAIT P1, [R14+URZ+0x10], R11 ;  /* 0x0000100b0e0075a7 */ /* 0x000e64000802017f */
[----:B-1----:R-:W-:Y:S05]  /*3f2b0*/  @!P1 BRA `(.L_x_1060) ;  /* 0x0000000c00509947 */ /* 0x002fea0003800000 */
.L_x_1078:
[----:B------:R-:W-:Y:S01]  /*3f2c0*/  UPRMT UR5, UR24, 0x9910, URZ ;  /* 0x0000991018057896 */ /* 0x000fe2000800003f */
[----:B0-----:R0:W-:Y:S03]  /*3f2d0*/  @!P2 SYNCS.ARRIVE.TRANS64 RZ, [R14+URZ], R12 ;  /* 0x0000000c0effa9a7 */ /* 0x0011e6000800003f */
[----:B------:R-:W-:-:S06]  /*3f2e0*/  UISETP.NE.AND UP0, UPT, UR5, 0x2, UPT ;  /* 0x000000020500788c */ /* 0x000fcc000bf05270 */
[----:B------:R-:W-:-:S13]  /*3f2f0*/  PLOP3.LUT P1, PT, PT, PT, UP0, 0x80, 0x0 ;  /* 0x000000000000781c */ /* 0x000fda0003f2f008 */
[----:B0-----:R-:W-:Y:S05]  /*3f300*/  @P1 BRA `(.L_x_1061) ;  /* 0x0000000000041947 */ /* 0x001fea0003800000 */
[----:B------:R-:W-:Y:S01]  /*3f310*/  BPT.TRAP 0x1 ;  /* 0x000000040000795c */ /* 0x000fe20000300000 */
.L_x_1061:
[----:B------:R-:W-:Y:S05]  /*3f320*/  @P0 BRA `(.L_x_1062) ;  /* 0x0000000000040947 */ /* 0x000fea0003800000 */
[----:B------:R-:W-:Y:S01]  /*3f330*/  BPT.TRAP 0x1 ;  /* 0x000000040000795c */ /* 0x000fe20000300000 */
.L_x_1062:
[--C-:B-1----:R-:W-:Y:S01]  /*3f340*/  IMAD R11, R8, 0x8000, R15.reuse ;  /* 0x00008000080b7824 */ /* 0x102fe200078e020f */
[----:B------:R-:W-:Y:S01]  /*3f350*/  R2UR UR9, R14 ;  /* 0x000000000e0972ca */ /* 0x000fe200000e0000 */
[----:B------:R-:W-:Y:S01]  /*3f360*/  IMAD R15, R8, 0x10000, R15 ;  /* 0x00010000080f7824 */ /* 0x000fe200078e020f */
[----:B------:R-:W-:Y:S01]  /*3f370*/  UIADD3 UR6, UP0, UR22, 0xf0, URZ ;  /* 0x000000f016067890 */ /* 0x000fe2000ff1e03f */
[----:B------:R-:W-:Y:S01]  /*3f380*/  VIADD R4, R4, 0xffffffff ;  /* 0xffffffff04047836 */ /* 0x000fe20000000000 */
[----:B------:R-:W-:Y:S01]  /*3f390*/  R2UR UR5, R11 ;  /* 0x000000000b0572ca */ /* 0x000fe200000e0000 */
[----:B------:R-:W-:Y:S01]  /*3f3a0*/  UIADD3 UR26, UP1, UR22, 0x1f0, URZ ;  /* 0x000001f0161a7890 */ /* 0x000fe2000ff3e03f */
[----:B------:R-:W-:Y:S01]  /*3f3b0*/  R2UR UR8, R15 ;  /* 0x000000000f0872ca */ /* 0x000fe200000e0000 */
[----:B------:R-:W-:Y:S01]  /*3f3c0*/  UIADD3.X UR7, URZ, UR23, URZ, UP0, !UPT ;  /* 0x000000173f077290 */ /* 0x000fe200087fe43f */
[----:B------:R-:W-:Y:S01]  /*3f3d0*/  R2UR UR11, R3 ;  /* 0x00000000030b72ca */ /* 0x000fe200000e0000 */
[----:B------:R-:W-:Y:S01]  /*3f3e0*/  VIADD R8, R8, 0x1 ;  /* 0x0000000108087836 */ /* 0x000fe20000000000 */
[C---:B------:R-:W-:Y:S01]  /*3f3f0*/  R2UR UR10, R13.reuse ;  /* 0x000000000d0a72ca */ /* 0x040fe200000e0000 */
[----:B------:R-:W-:Y:S01]  /*3f400*/  UIADD3.X UR27, URZ, UR23, URZ, UP1, !UPT ;  /* 0x000000173f1b7290 */ /* 0x000fe20008ffe43f */
[----:B------:R-:W-:Y:S01]  /*3f410*/  R2UR UR12, R10 ;  /* 0x000000000a0c72ca */ /* 0x000fe200000e0000 */
[----:B------:R-:W-:Y:S01]  /*3f420*/  UMOV UR14, 0x0 ;  /* 0x00000000000e7882 */ /* 0x000fe20000000000 */
[----:B------:R-:W-:Y:S01]  /*3f430*/  R2UR UR19, R2 ;  /* 0x00000000021372ca */ /* 0x000fe200000e0000 */
[----:B------:R-:W-:Y:S01]  /*3f440*/  UMOV UR15, 0x10000000 ;  /* 0x10000000000f7882 */ /* 0x000fe20000000000 */
[----:B------:R-:W-:Y:S01]  /*3f450*/  ISETP.GT.AND P3, PT, R4, 0x1, PT ;  /* 0x000000010400780c */ /* 0x000fe20003f64270 */
[----:B------:R-:W-:Y:S01]  /*3f460*/  UIADD3 UR5, UR5, 0x100, URZ ;  /* 0x0000010005057890 */ /* 0x000fe2000fffe03f */
[----:B------:R-:W-:Y:S01]  /*3f470*/  ISETP.NE.AND P1, PT, R8, 0x2, PT ;  /* 0x000000020800780c */ /* 0x000fe20003f25270 */
[----:B------:R-:W-:Y:S01]  /*3f480*/  UIADD3 UR16, UR8, 0x10100, URZ ;  /* 0x0001010008107890 */ /* 0x000fe2000fffe03f */
[----:B------:R-:W-:-:S02]  /*3f490*/  VIADD R13, R13, 0x40 ;  /* 0x000000400d0d7836 */ /* 0x000fc40000000000 */
[----:B------:R-:W-:Y:S02]  /*3f4a0*/  SEL R12, RZ, 0x1, P1 ;  /* 0x00000001ff0c7807 */ /* 0x000fe40000800000 */
[----:B------:R-:W-:Y:S01]  /*3f4b0*/  UMOV UR8, UR5 ;  /* 0x0000000500087c82 */ /* 0x000fe20008000000 */
[----:B------:R-:W-:Y:S01]  /*3f4c0*/  SEL R8, R8, RZ, P1 ;  /* 0x000000ff08087207 */ /* 0x000fe20000800000 */
[----:B------:R0:W-:Y:S01]  /*3f4d0*/  UTMALDG.3D [UR8], [UR6], desc[UR14] ;  /* 0x00000e08060075b4 */ /* 0x0001e20008011000 */
[----:B------:R-:W-:Y:S01]  /*3f4e0*/  LOP3.LUT R5, R5, R12, RZ, 0x3c, !PT ;  /* 0x0000000c05057212 */ /* 0x000fe200078e3cff */
[----:B0-----:R-:W-:Y:S01]  /*3f4f0*/  UMOV UR8, UR16 ;  /* 0x0000001000087c82 */ /* 0x001fe20008000000 */
[----:B------:R-:W-:Y:S02]  /*3f500*/  UMOV UR11, UR19 ;  /* 0x00000013000b7c82 */ /* 0x000fe40008000000 */
[----:B------:R0:W-:Y:S02]  /*3f510*/  UTMALDG.3D [UR8], [UR26], desc[UR14] ;  /* 0x00000e081a0075b4 */ /* 0x0001e40008011000 */
[----:B0-----:R-:W-:Y:S05]  /*3f520*/  @P3 BRA `(.L_x_1063) ;  /* 0xfffffffc00443947 */ /* 0x001fea000383ffff */
.L_x_1059:
[----:B------:R-:W-:Y:S05]  /*3f530*/  BSYNC B1 ;  /* 0x0000000000017941 */ /* 0x000fea0003800000 */
.L_x_1058:
[----:B------:R-:W2:Y:S01]  /*3f540*/  LDL.LU R15, [R1+0x600] ;  /* 0x00060000010f7983 */ /* 0x000ea20000300800 */
[----:B------:R-:W-:Y:S01]  /*3f550*/  LOP3.LUT P4, RZ, R9, 0xff, RZ, 0xc0, !PT ;  /* 0x000000ff09ff7812 */ /* 0x000fe2000788c0ff */
[----:B------:R-:W-:Y:S01]  /*3f560*/  IMAD.IADD R6, R0, 0x1, R6 ;  /* 0x0000000100067824 */ /* 0x000fe200078e0206 */
[----:B------:R-:W-:Y:S01]  /*3f570*/  ULDC.64 UR6, c[0x0][0x650] ;  /* 0x0001940000067ab9 */ /* 0x000fe20000000a00 */
[----:B------:R-:W3:Y:S01]  /*3f580*/  LDL.LU R14, [R1+0x604] ;  /* 0x00060400010e7983 */ /* 0x000ee20000300800 */
[----:B------:R-:W-:Y:S01]  /*3f590*/  BSSY B1, `(.L_x_1064) ;  /* 0x0000071000017945 */ /* 0x000fe20003800000 */
[----:B------:R-:W-:Y:S02]  /*3f5a0*/  MOV R10, 0xffffffff ;  /* 0xffffffff000a7802 */ /* 0x000fe40000000f00 */
[----:B------:R-:W-:Y:S02]  /*3f5b0*/  SHF.R.U32.HI R2, RZ, 0x1, R6 ;  /* 0x00000001ff027819 */ /* 0x000fe40000011606 */
[----:B------:R-:W-:-:S02]  /*3f5c0*/  ISETP.GT.U32.AND P1, PT, R6, 0x1, PT ;  /* 0x000000010600780c */ /* 0x000fc40003f24070 */
[----:B------:R-:W-:Y:S02]  /*3f5d0*/  LOP3.LUT R2, R2, 0x1, RZ, 0xc0, !PT ;  /* 0x0000000102027812 */ /* 0x000fe400078ec0ff */
[----:B------:R-:W0:Y:S01]  /*3f5e0*/  @P4 S2R R3, SR_CgaCtaId ;  /* 0x0000000000034919 */ /* 0x000e220000008800 */
[----:B------:R-:W-:Y:S02]  /*3f5f0*/  ISETP.LT.U32.AND P1, PT, R0, 0x2, P1 ;  /* 0x000000020000780c */ /* 0x000fe40000f21070 */
[----:B------:R-:W-:Y:S02]  /*3f600*/  ISETP.NE.U32.AND P3, PT, R2, 0x1, PT ;  /* 0x000000010200780c */ /* 0x000fe40003f65070 */
[----:B------:R-:W-:Y:S02]  /*3f610*/  @P4 MOV R2, 0x400 ;  /* 0x0000040000024802 */ /* 0x000fe40000000f00 */
[----:B------:R-:W-:Y:S02]  /*3f620*/  ISETP.GT.U32.AND P3, PT, R0, 0x1, !P3 ;  /* 0x000000010000780c */ /* 0x000fe40005f64070 */
[----:B------:R-:W-:-:S02]  /*3f630*/  LOP3.LUT R6, R6, 0x1, RZ, 0xc0, !PT ;  /* 0x0000000106067812 */ /* 0x000fc400078ec0ff */
[----:B------:R-:W-:Y:S02]  /*3f640*/  PRMT R4, RZ, 0x7610, R4 ;  /* 0x00007610ff047816 */ /* 0x000fe40000000004 */
[----:B------:R-:W-:Y:S02]  /*3f650*/  PRMT R9, RZ, 0x7610, R9 ;  /* 0x00007610ff097816 */ /* 0x000fe40000000009 */
[----:B0-----:R-:W-:Y:S02]  /*3f660*/  @P4 LEA R2, R3, R2, 0x18 ;  /* 0x0000000203024211 */ /* 0x001fe400078ec0ff */
[----:B------:R-:W-:Y:S02]  /*3f670*/  SEL R3, RZ, 0x1, !P3 ;  /* 0x00000001ff037807 */ /* 0x000fe40005800000 */
[----:B------:R0:W-:Y:S02]  /*3f680*/  @P4 SYNCS.ARRIVE.TRANS64.A1T0 RZ, [R2+URZ+0x38], RZ ;  /* 0x000038ff02ff49a7 */ /* 0x0001e4000810003f */
[----:B0-----:R-:W-:-:S04]  /*3f690*/  SEL R2, RZ, 0x1, !P1 ;  /* 0x00000001ff027807 */ /* 0x001fc80004800000 */
[----:B------:R-:W-:Y:S01]  /*3f6a0*/  LOP3.LUT R7, R3, R7, R2, 0x96, !PT ;  /* 0x0000000703077212 */ /* 0x000fe200078e9602 */
[----:B------:R-:W-:Y:S02]  /*3f6b0*/  IMAD.MOV.U32 R3, RZ, RZ, -0x1 ;  /* 0xffffffffff037424 */ /* 0x000fe400078e00ff */
[----:B------:R-:W-:Y:S01]  /*3f6c0*/  IMAD.MOV.U32 R2, RZ, RZ, -0x1 ;  /* 0xffffffffff027424 */ /* 0x000fe200078e00ff */
[----:B---3--:R-:W-:-:S04]  /*3f6d0*/  IADD3 R14, P1, R14, UR20, RZ ;  /* 0x000000140e0e7c10 */ /* 0x008fc8000ff3e0ff */
[----:B--2---:R-:W-:Y:S01]  /*3f6e0*/  IADD3.X R15, R15, UR13, RZ, P1, !PT ;  /* 0x0000000d0f0f7c10 */ /* 0x004fe20008ffe4ff */
[----:B------:R0:W-:Y:S01]  /*3f6f0*/  STL [R1+0x604], R14 ;  /* 0x0006040e01007387 */ /* 0x0001e20000100800 */
[----:B------:R-:W-:-:S03]  /*3f700*/  ISETP.GE.U32.AND P1, PT, R14, UR6, PT ;  /* 0x000000060e007c0c */ /* 0x000fc6000bf26070 */
[----:B------:R0:W-:Y:S01]  /*3f710*/  STL [R1+0x600], R15 ;  /* 0x0006000f01007387 */ /* 0x0001e20000100800 */
[----:B------:R-:W-:-:S13]  /*3f720*/  ISETP.GE.U32.AND.EX P1, PT, R15, UR7, PT, P1 ;  /* 0x000000070f007c0c */ /* 0x000fda000bf26110 */
[----:B0-----:R-:W-:Y:S05]  /*3f730*/  @P1 BRA `(.L_x_1065) ;  /* 0x0000000400581947 */ /* 0x001fea0003800000 */
[----:B------:R-:W0:Y:S01]  /*3f740*/  S2R R8, SR_CTAID.X ;  /* 0x0000000000087919 */ /* 0x000e220000002500 */
[----:B------:R-:W1:Y:S01]  /*3f750*/  LDC R11, c[0x0][0x65c] ;  /* 0x00019700ff0b7b82 */ /* 0x000e620000000800 */
[----:B------:R-:W-:Y:S01]  /*3f760*/  ULDC UR5, c[0x0][0x150] ;  /* 0x0000540000057ab9 */ /* 0x000fe20000000800 */
[----:B------:R-:W-:Y:S01]  /*3f770*/  ULDC.64 UR6, c[0x0][0x628] ;  /* 0x00018a0000067ab9 */ /* 0x000fe20000000a00 */
[----:B------:R-:W2:Y:S01]  /*3f780*/  S2R R5, SR_CTAID.Y ;  /* 0x0000000000057919 */ /* 0x000ea20000002600 */
[----:B------:R-:W-:Y:S01]  /*3f790*/  ISETP.NE.U32.AND P1, PT, RZ, UR6, PT ;  /* 0x00000006ff007c0c */ /* 0x000fe2000bf25070 */
[----:B------:R-:W-:-:S03]  /*3f7a0*/  ULDC UR8, c[0x0][0x630] ;  /* 0x00018c0000087ab9 */ /* 0x000fc60000000800 */
[----:B------:R-:W3:Y:S01]  /*3f7b0*/  LDC R3, c[0x0][0x144] ;  /* 0x00005100ff037b82 */ /* 0x000ee20000000800 */
[----:B------:R-:W-:-:S07]  /*3f7c0*/  ISETP.NE.AND.EX P1, PT, RZ, UR7, PT, P1 ;  /* 0x00000007ff007c0c */ /* 0x000fce000bf25310 */
[----:B------:R-:W4:Y:S01]  /*3f7d0*/  LDC R12, c[0x0][0x148] ;  /* 0x00005200ff0c7b82 */ /* 0x000f220000000800 */
[----:B-1----:R-:W-:Y:S02]  /*3f7e0*/  ISETP.NE.AND P5, PT, R11, 0x1, PT ;  /* 0x000000010b00780c */ /* 0x002fe40003fa5270 */
[----:B0-----:R-:W-:Y:S02]  /*3f7f0*/  I2FP.F32.U32 R2, R8 ;  /* 0x0000000800027245 */ /* 0x001fe40000201000 */
[----:B--2---:R-:W-:-:S03]  /*3f800*/  I2FP.F32.U32 R4, R5 ;  /* 0x0000000500047245 */ /* 0x004fc60000201000 */
[----:B------:R-:W-:Y:S01]  /*3f810*/  FMUL R2, R2, UR5 ;  /* 0x0000000502027c20 */ /* 0x000fe20008400000 */
[----:B------:R-:W-:Y:S02]  /*3f820*/  ULDC UR5, c[0x0][0x154] ;  /* 0x0000550000057ab9 */ /* 0x000fe40000000800 */
[----:B------:R-:W-:-:S03]  /*3f830*/  FMUL R10, R4, UR5 ;  /* 0x00000005040a7c20 */ /* 0x000fc60008400000 */
[----:B------:R-:W0:Y:S08]  /*3f840*/  F2I.U32.TRUNC.NTZ R2, R2 ;  /* 0x0000000200027305 */ /* 0x000e30000020f000 */
[----:B------:R-:W1:Y:S01]  /*3f850*/  F2I.U32.TRUNC.NTZ R10, R10 ;  /* 0x0000000a000a7305 */ /* 0x000e62000020f000 */
[----:B0-----:R-:W-:Y:S02]  /*3f860*/  IMAD.MOV R4, RZ, RZ, -R2 ;  /* 0x000000ffff047224 */ /* 0x001fe400078e0a02 */
[----:B------:R-:W-:-:S02]  /*3f870*/  IMAD.MOV.U32 R2, RZ, RZ, R14 ;  /* 0x000000ffff027224 */ /* 0x000fc400078e000e */
[----:B---3--:R-:W-:Y:S02]  /*3f880*/  IMAD R8, R3, R4, R8 ;  /* 0x0000000403087224 */ /* 0x008fe400078e0208 */
[----:B-1----:R-:W-:-:S04]  /*3f890*/  IMAD.MOV R3, RZ, RZ, -R10 ;  /* 0x000000ffff037224 */ /* 0x002fc800078e0a0a */
[----:B----4-:R-:W-:Y:S02]  /*3f8a0*/  @P5 IMAD R8, R12, R3, R5 ;  /* 0x000000030c085224 */ /* 0x010fe400078e0205 */
[----:B------:R-:W-:Y:S01]  /*3f8b0*/  IMAD.MOV.U32 R3, RZ, RZ, R15 ;  /* 0x000000ffff037224 */ /* 0x000fe200078e000f */
[----:B------:R-:W-:Y:S06]  /*3f8c0*/  @!P1 BRA `(.L_x_1066) ;  /* 0x0000000000289947 */ /* 0x000fec0003800000 */
[----:B------:R-:W-:Y:S02]  /*3f8d0*/  ULDC UR5, c[0x0][0x634] ;  /* 0x00018d0000057ab9 */ /* 0x000fe40000000800 */
[----:B------:R-:W-:-:S05]  /*3f8e0*/  IADD3 R3, P1, R14, UR5, RZ ;  /* 0x000000050e037c10 */ /* 0x000fca000ff3e0ff */
[----:B------:R-:W-:-:S04]  /*3f8f0*/  IMAD.X R11, RZ, RZ, R15, P1 ;  /* 0x000000ffff0b7224 */ /* 0x000fc800008e060f */
[----:B------:R-:W-:-:S04]  /*3f900*/  IMAD.WIDE.U32 R4, R11, UR6, RZ ;  /* 0x000000060b047c25 */ /* 0x000fc8000f8e00ff */
[----:B------:R-:W-:-:S04]  /*3f910*/  IMAD.WIDE.U32 R4, P1, R3, UR7, R4 ;  /* 0x0000000703047c25 */ /* 0x000fc8000f820004 */
[----:B------:R-:W-:-:S04]  /*3f920*/  IMAD.WIDE.U32 R2, R3, UR6, RZ ;  /* 0x0000000603027c25 */ /* 0x000fc8000f8e00ff */
[----:B------:R-:W-:Y:S01]  /*3f930*/  IMAD.MOV.U32 R2, RZ, RZ, R5 ;  /* 0x000000ffff027224 */ /* 0x000fe200078e0005 */
[----:B------:R-:W-:Y:S01]  /*3f940*/  IADD3 RZ, P3, R3, R4, RZ ;  /* 0x0000000403ff7210 */ /* 0x000fe20007f7e0ff */
[----:B------:R-:W-:-:S04]  /*3f950*/  IMAD.X R3, RZ, RZ, RZ, P1 ;  /* 0x000000ffff037224 */ /* 0x000fc800008e06ff */
[----:B------:R-:W-:-:S08]  /*3f960*/  IMAD.WIDE.U32.X R2, R11, UR7, R2, P3 ;  /* 0x000000070b027c25 */ /* 0x000fd000098e0402 */
.L_x_1066:
[--C-:B------:R-:W-:Y:S01]  /*3f970*/  SHF.R.U64 R10, R2, UR8, R3.reuse ;  /* 0x00000008020a7c19 */ /* 0x100fe20008001203 */
[----:B------:R-:W-:Y:S01]  /*3f980*/  ULDC.64 UR6, c[0x0][0x620] ;  /* 0x0001880000067ab9 */ /* 0x000fe20000000a00 */
[----:B------:R-:W-:Y:S01]  /*3f990*/  SHF.R.U32.HI R2, RZ, UR8, R3 ;  /* 0x00000008ff027c19 */ /* 0x000fe20008011603 */
[----:B------:R-:W-:Y:S01]  /*3f9a0*/  IMAD.MOV.U32 R3, RZ, RZ, R15 ;  /* 0x000000ffff037224 */ /* 0x000fe200078e000f */
[----:B------:R-:W-:Y:S01]  /*3f9b0*/  IADD3 R11, P1, RZ, -R10, RZ ;  /* 0x8000000aff0b7210 */ /* 0x000fe20007f3e0ff */
[----:B------:R-:W-:-:S04]  /*3f9c0*/  ULDC UR5, c[0x0][0x618] ;  /* 0x0001860000057ab9 */ /* 0x000fc80000000800 */
[----:B------:R-:W-:-:S04]  /*3f9d0*/  IMAD.X R2, RZ, RZ, ~R2, P1 ;  /* 0x000000ffff027224 */ /* 0x000fc800008e0e02 */
[----:B------:R-:W-:-:S04]  /*3f9e0*/  IMAD R2, R2, UR6, RZ ;  /* 0x0000000602027c24 */ /* 0x000fc8000f8e02ff */
[----:B------:R-:W-:Y:S01]  /*3f9f0*/  IMAD R5, R11, UR7, R2 ;  /* 0x000000070b057c24 */ /* 0x000fe2000f8e0202 */
[----:B------:R-:W-:-:S05]  /*3fa00*/  MOV R2, R14 ;  /* 0x0000000e00027202 */ /* 0x000fca0000000f00 */
[----:B------:R-:W-:Y:S01]  /*3fa10*/  IMAD.WIDE.U32 R2, R11, UR6, R2 ;  /* 0x000000060b027c25 */ /* 0x000fe2000f8e0002 */
[----:B------:R-:W-:Y:S02]  /*3fa20*/  ULDC.64 UR6, c[0x0][0x640] ;  /* 0x0001900000067ab9 */ /* 0x000fe40000000a00 */
[----:B------:R-:W-:Y:S01]  /*3fa30*/  ISETP.NE.U32.AND P1, PT, RZ, UR6, PT ;  /* 0x00000006ff007c0c */ /* 0x000fe2000bf25070 */
[----:B------:R-:W-:-:S03]  /*3fa40*/  IMAD.IADD R3, R3, 0x1, R5 ;  /* 0x0000000103037824 */ /* 0x000fc600078e0205 */
[----:B------:R-:W-:Y:S02]  /*3fa50*/  ISETP.NE.AND.EX P1, PT, RZ, UR7, PT, P1 ;  /* 0x00000007ff007c0c */ /* 0x000fe4000bf25310 */
[--C-:B------:R-:W-:Y:S02]  /*3fa60*/  SHF.R.U64 R11, R2, UR5, R3.reuse ;  /* 0x00000005020b7c19 */ /* 0x100fe40008001203 */
[----:B------:R-:W-:Y:S01]  /*3fa70*/  SHF.R.U32.HI R2, RZ, UR5, R3 ;  /* 0x00000005ff027c19 */ /* 0x000fe20008011603 */
[----:B------:R-:W-:-:S03]  /*3fa80*/  ULDC UR5, c[0x0][0x608] ;  /* 0x0001820000057ab9 */ /* 0x000fc60000000800 */
[--C-:B------:R-:W-:Y:S02]  /*3fa90*/  SHF.R.U64 R12, R11, UR5, R2.reuse ;  /* 0x000000050b0c7c19 */ /* 0x100fe40008001202 */
[----:B------:R-:W-:Y:S01]  /*3faa0*/  SHF.R.U32.HI R3, RZ, UR5, R2 ;  /* 0x00000005ff037c19 */ /* 0x000fe20008011602 */
[----:B------:R-:W-:-:S03]  /*3fab0*/  ULDC UR5, c[0x0][0x658] ;  /* 0x0001960000057ab9 */ /* 0x000fc60000000800 */
[--C-:B------:R-:W-:Y:S02]  /*3fac0*/  SHF.R.U64 R13, R12, UR5, R3.reuse ;  /* 0x000000050c0d7c19 */ /* 0x100fe40008001203 */
[----:B------:R-:W-:-:S03]  /*3fad0*/  SHF.R.U32.HI R14, RZ, UR5, R3 ;  /* 0x00000005ff0e7c19 */ /* 0x000fc60008011603 */
[----:B------:R-:W-:Y:S02]  /*3fae0*/  IMAD.MOV.U32 R2, RZ, RZ, R13 ;  /* 0x000000ffff027224 */ /* 0x000fe400078e000d */
        /* <DEDUP_REMOVED lines=12> */
.L_x_1067:
[----:B------:R-:W-:Y:S01]  /*3fbb0*/  ULDC UR5, c[0x0][0x648] ;  /* 0x0001920000057ab9 */ /* 0x000fe20000000800 */
[----:B------:R-:W-:Y:S02]  /*3fbc0*/  LOP3.LUT R12, R12, UR17, RZ, 0xc0, !PT ;  /* 0x000000110c0c7c12 */ /* 0x000fe4000f8ec0ff */
[----:B------:R-:W-:Y:S01]  /*3fbd0*/  SHF.R.U64 R3, R2, UR5, R3 ;  /* 0x0000000502037c19 */ /* 0x000fe20008001203 */
[----:B------:R-:W-:Y:S01]  /*3fbe0*/  ULDC UR5, c[0x0][0x638] ;  /* 0x00018e0000057ab9 */ /* 0x000fe20000000800 */
[----:B------:R-:W-:-:S03]  /*3fbf0*/  MOV R4, 0x1 ;  /* 0x0000000100047802 */ /* 0x000fc60000000f00 */
[----:B------:R-:W-:Y:S02]  /*3fc00*/  IMAD.MOV R2, RZ, RZ, -R3 ;  /* 0x000000ffff027224 */ /* 0x000fe400078e0a03 */
[----:B------:R-:W-:Y:S02]  /*3fc10*/  IMAD R5, R3, UR18, R12 ;  /* 0x0000001203057c24 */ /* 0x000fe4000f8e020c */
[----:B------:R-:W-:Y:S01]  /*3fc20*/  IMAD R13, R2, UR5, R13 ;  /* 0x00000005020d7c24 */ /* 0x000fe2000f8e020d */
[----:B------:R-:W-:Y:S01]  /*3fc30*/  ULDC UR5, c[0x0][0x610] ;  /* 0x0001840000057ab9 */ /* 0x000fe20000000800 */
[----:B------:R-:W-:Y:S01]  /*3fc40*/  LOP3.LUT R2, R11, UR4, RZ, 0xc0, !PT ;  /* 0x000000040b027c12 */ /* 0x000fe2000f8ec0ff */
[----:B------:R-:W-:Y:S01]  /*3fc50*/  IMAD R8, R5, UR5, R8 ;  /* 0x0000000505087c24 */ /* 0x000fe2000f8e0208 */
[----:B------:R-:W-:-:S03]  /*3fc60*/  ULDC UR5, c[0x0][0x600] ;  /* 0x0001800000057ab9 */ /* 0x000fc60000000800 */
[----:B------:R-:W-:-:S05]  /*3fc70*/  IMAD R13, R13, UR5, R2 ;  /* 0x000000050d0d7c24 */ /* 0x000fca000f8e0202 */
[----:B------:R-:W-:Y:S02]  /*3fc80*/  SEL R2, R13, R8, !P5 ;  /* 0x000000080d027207 */ /* 0x000fe40006800000 */
[----:B------:R-:W-:-:S07]  /*3fc90*/  SEL R3, R8, R13, !P5 ;  /* 0x0000000d08037207 */ /* 0x000fce0006800000 */
.L_x_1065:
[----:B------:R-:W-:Y:S05]  /*3fca0*/  BSYNC B1 ;  /* 0x0000000000017941 */ /* 0x000fea0003800000 */
.L_x_1064:
[----:B------:R-:W-:-:S13]  /*3fcb0*/  LOP3.LUT P1, RZ, R4, 0xff, RZ, 0xc0, !PT ;  /* 0x000000ff04ff7812 */ /* 0x000fda000782c0ff */
[----:B------:R-:W-:Y:S05]  /*3fcc0*/  @P1 BRA `(.L_x_1068) ;  /* 0xfffffff400281947 */ /* 0x000fea000383ffff */
[----:B------:R-:W-:Y:S05]  /*3fcd0*/  BSYNC B0 ;  /* 0x0000000000007941 */ /* 0x000fea0003800000 */
.L_x_1056:
[----:B------:R-:W-:-:S03]  /*3fce0*/  UMOV UR5, 0xffffffff ;  /* 0xffffffff00057882 */ /* 0x000fc60000000000 */
[----:B------:R-:W-:Y:S05]  /*3fcf0*/  BRA.DIV UR5, `(.L_x_1069) ;  /* 0x0000000205d47947 */ /* 0x000fea000b800000 */
[----:B------:R-:W-:-:S13]  /*3fd00*/  ELECT P6, URZ, PT ;  /* 0x00000000003f782f */ /* 0x000fda00038c0000 */
.L_x_1081:
[----:B------:R-:W-:Y:S04]  /*3fd10*/  BSSY B0, `(.L_x_1070) ;  /* 0x000001a000007945 */ /* 0x000fe80003800000 */
[----:B------:R-:W-:Y:S05]  /*3fd20*/  @!P6 BRA `(.L_x_1071) ;  /* 0x000000000060e947 */ /* 0x000fea0003800000 */
[----:B------:R-:W-:-:S04]  /*3fd30*/  ULOP3.LUT UR5, UR40, 0x2, URZ, 0xfc, !UPT ;  /* 0x0000000228057892 */ /* 0x000fc8000f8efc3f */
[----:B------:R-:W-:-:S06]  /*3fd40*/  UISETP.NE.AND UP0, UPT, UR5, 0x3, UPT ;  /* 0x000000030500788c */ /* 0x000fcc000bf05270 */
[----:B------:R-:W-:-:S13]  /*3fd50*/  PLOP3.LUT P0, PT, PT, PT, UP0, 0x80, 0x0 ;  /* 0x000000000000781c */ /* 0x000fda0003f0f008 */
[----:B------:R-:W-:Y:S05]  /*3fd60*/  @!P0 BRA `(.L_x_1072) ;  /* 0x0000000000048947 */ /* 0x000fea0003800000 */
[----:B------:R-:W-:Y:S01]  /*3fd70*/  BPT.TRAP 0x1 ;  /* 0x000000040000795c */ /* 0x000fe20000300000 */
.L_x_1072:
[----:B------:R-:W0:Y:S01]  /*3fd80*/  S2R R3, SR_CgaCtaId ;  /* 0x0000000000037919 */ /* 0x000e220000008800 */
[----:B------:R-:W-:-:S04]  /*3fd90*/  MOV R0, 0x400 ;  /* 0x0000040000007802 */ /* 0x000fc80000000f00 */
[----:B0-----:R-:W-:Y:S02]  /*3fda0*/  LEA R3, R3, R0, 0x18 ;  /* 0x0000000003037211 */ /* 0x001fe400078ec0ff */
[----:B------:R-:W-:-:S03]  /*3fdb0*/  SHF.L.U32 R0, R7, 0x1f, RZ ;  /* 0x0000001f07007819 */ /* 0x000fc600000006ff */
[----:B------:R-:W-:-:S04]  /*3fdc0*/  VIADD R3, R3, 0x10 ;  /* 0x0000001003037836 */ /* 0x000fc80000000000 */
[----:B------:R-:W-:-:S04]  /*3fdd0*/  IMAD R5, R6, 0x8, R3 ;  /* 0x0000000806057824 */ /* 0x000fc800078e0203 */
[----:B------:R-:W0:Y:S02]  /*3fde0*/  SYNCS.PHASECHK.TRANS64.TRYWAIT P0, [R5+URZ], R0 ;  /* 0x00000000050075a7 */ /* 0x000e24000800017f */
[----:B0-----:R-:W-:Y:S05]  /*3fdf0*/  @!P0 BRA `(.L_x_1073) ;  /* 0x0000000000b48947 */ /* 0x001fea0003800000 */
.L_x_1082:
[----:B------:R-:W-:-:S05]  /*3fe00*/  VIADD R6, R6, 0x1 ;  /* 0x0000000106067836 */ /* 0x000fca0000000000 */
[----:B------:R-:W-:-:S04]  /*3fe10*/  ISETP.NE.AND P0, PT, R6, 0x2, PT ;  /* 0x000000020600780c */ /* 0x000fc80003f05270 */
[----:B0-----:R-:W-:Y:S02]  /*3fe20*/  SEL R0, RZ, 0x1, P0 ;  /* 0x00000001ff007807 */ /* 0x001fe40000000000 */
[----:B------:R-:W-:Y:S02]  /*3fe30*/  SEL R6, R6, RZ, P0 ;  /* 0x000000ff06067207 */ /* 0x000fe40000000000 */
[----:B------:R-:W-:-:S03]  /*3fe40*/  LOP3.LUT R0, R7, R0, RZ, 0x3c, !PT ;  /* 0x0000000007007212 */ /* 0x000fc600078e3cff */
[----:B------:R-:W-:Y:S01]  /*3fe50*/  IMAD R3, R6, 0x8, R3 ;  /* 0x0000000806037824 */ /* 0x000fe200078e0203 */
[----:B------:R-:W-:-:S07]  /*3fe60*/  SHF.L.U32 R0, R0, 0x1f, RZ ;  /* 0x0000001f00007819 */ /* 0x000fce00000006ff */
.L_x_1074:
[----:B0-----:R0:W1:Y:S02]  /*3fe70*/  SYNCS.PHASECHK.TRANS64.TRYWAIT P0, [R3+URZ], R0 ;  /* 0x00000000030075a7 */ /* 0x001064000800017f */
[----:B-1----:R-:W-:Y:S05]  /*3fe80*/  @!P0 NANOSLEEP.SYNCS 0x989680 ;  /* 0x009896800000895d */ /* 0x002fea0003900000 */
[----:B------:R-:W1:Y:S02]  /*3fe90*/  @!P0 SYNCS.PHASECHK.TRANS64 P0, [R3+URZ], R0 ;  /* 0x00000000030085a7 */ /* 0x000e64000800007f */
[----:B-1----:R-:W-:Y:S05]  /*3fea0*/  @!P0 BRA `(.L_x_1074) ;  /* 0xfffffffc00f08947 */ /* 0x002fea000383ffff */
.L_x_1071:
[----:B------:R-:W-:Y:S05]  /*3feb0*/  BSYNC B0 ;  /* 0x0000000000007941 */ /* 0x000fea0003800000 */
.L_x_1070:
[----:B------:R-:W-:Y:S05]  /*3fec0*/  EXIT ;  /* 0x000000000000794d */ /* 0x000fea0003800000 */
.L_x_17:
[----:B-1----:R1:W4:Y:S02]  /*3fed0*/  SYNCS.PHASECHK.TRANS64.TRYWAIT P1, [R3+URZ], R0 ;  /* 0x00000000030075a7 */ /* 0x002324000802017f */
[----:B----4-:R-:W-:Y:S05]  /*3fee0*/  @!P1 NANOSLEEP.SYNCS 0x989680 ;  /* 0x009896800000995d */ /* 0x010fea0003900000 */
[----:B------:R-:W4:Y:S02]  /*3fef0*/  @!P1 SYNCS.PHASECHK.TRANS64 P1, [R3+URZ], R0 ;  /* 0x00000000030095a7 */ /* 0x000f24000802007f */
[----:B----4-:R-:W-:Y:S05]  /*3ff00*/  @!P1 BRA `(.L_x_17) ;  /* 0xfffffffc00f09947 */ /* 0x010fea000383ffff */
[----:B------:R-:W-:Y:S05]  /*3ff10*/  BRA `(.L_x_16) ;  /* 0xfffffc1000ec7947 */ /* 0x000fea000383ffff */
.L_x_22:
[----:B--2---:R-:W-:-:S04]  /*3ff20*/  IMAD.U32 R5, RZ, RZ, UR8 ;  /* 0x00000008ff057e24 */ /* 0x004fc8000f8e00ff */
[----:B------:R2:W3:Y:S03]  /*3ff30*/  SYNCS.PHASECHK.TRANS64.TRYWAIT P1, [R5+URZ], R4 ;  /* 0x00000004050075a7 */ /* 0x0004e6000802017f */
[----:B---3--:R-:W-:Y:S05]  /*3ff40*/  @!P1 NANOSLEEP.SYNCS 0x989680 ;  /* 0x009896800000995d */ /* 0x008fea0003900000 */
[----:B------:R-:W3:Y:S02]  /*3ff50*/  @!P1 SYNCS.PHASECHK.TRANS64 P1, [R5+URZ], R4 ;  /* 0x00000004050095a7 */ /* 0x000ee4000802007f */
[----:B---3--:R-:W-:Y:S05]  /*3ff60*/  @!P1 BRA `(.L_x_22) ;  /* 0xfffffffc00ec9947 */ /* 0x008fea000383ffff */
[----:B------:R-:W-:Y:S05]  /*3ff70*/  BRA `(.L_x_21) ;  /* 0xfffffcd0001c7947 */ /* 0x000fea000383ffff */
.L_x_1057:
[----:B------:R-:W-:Y:S01]  /*3ff80*/  BSSY B1, `(.L_x_1075) ;  /* 0x0000006000017945 */ /* 0x000fe20003800000 */
[----:B------:R-:W-:-:S07]  /*3ff90*/  IMAD.MOV.U32 R15, RZ, RZ, -0x1 ;  /* 0xffffffffff0f7424 */ /* 0x000fce00078e00ff */
[----:B------:R-:W-:Y:S05]  /*3ffa0*/  WARPSYNC.COLLECTIVE R15, `(.L_x_1076) ;  /* 0x000000000f0c7348 */ /* 0x000fea0003c00000 */
[----:B------:R-:W-:Y:S02]  /*3ffb0*/  ELECT P6, UR62, PT ;  /* 0x00000000003e782f */ /* 0x000fe400038c0000 */
[----:B------:R-:W-:Y:S01]  /*3ffc0*/  MOV R14, UR62 ;  /* 0x0000003e000e7c02 */ /* 0x000fe20008000f00 */
[----:B------:R-:W-:Y:S10]  /*3ffd0*/  ENDCOLLECTIVE ;  /* 0x000000000000791b */ /* 0x000ff40003800000 */
.L_x_1076:
[----:B------:R-:W-:Y:S05]  /*3ffe0*/  BSYNC B1 ;  /* 0x0000000000017941 */ /* 0x000fea0003800000 */
.L_x_1075:
[----:B------:R-:W-:Y:S05]  /*3fff0*/  BRA `(.L_x_1077) ;  /* 0xfffffff000687947 */ /* 0x000fea000383ffff */
.L_x_1060:
[----:B-1----:R1:W2:Y:S02]  /*40000*/  SYNCS.PHASECHK.TRANS64.TRYWAIT P1, [R14+URZ+0x10], R11 ;  /* 0x0000100b0e0075a7 */ /* 0x0022a4000802017f */
[----:B--2---:R-:W-:Y:S05]  /*40010*/  @!P1 NANOSLEEP.SYNCS 0x989680 ;  /* 0x009896800000995d */ /* 0x004fea0003900000 */
[----:B------:R-:W2:Y:S02]  /*40020*/  @!P1 SYNCS.PHASECHK.TRANS64 P1, [R14+URZ+0x10], R11 ;  /* 0x0000100b0e0095a7 */ /* 0x000ea4000802007f */
[----:B--2---:R-:W-:Y:S05]  /*40030*/  @!P1 BRA `(.L_x_1060) ;  /* 0xfffffffc00f09947 */ /* 0x004fea000383ffff */
[----:B------:R-:W-:Y:S05]  /*40040*/  BRA `(.L_x_1078) ;  /* 0xfffffff0009c7947 */ /* 0x000fea000383ffff */
.L_x_1069:
[----:B------:R-:W-:Y:S01]  /*40050*/  BSSY B0, `(.L_x_1079) ;  /* 0x0000006000007945 */ /* 0x000fe20003800000 */
[----:B------:R-:W-:-:S07]  /*40060*/  IMAD.MOV.U32 R15, RZ, RZ, -0x1 ;  /* 0xffffffffff0f7424 */ /* 0x000fce00078e00ff */
[----:B------:R-:W-:Y:S05]  /*40070*/  WARPSYNC.COLLECTIVE R15, `(.L_x_1080) ;  /* 0x000000000f0c7348 */ /* 0x000fea0003c00000 */
[----:B------:R-:W-:Y:S02]  /*40080*/  ELECT P6, UR62, PT ;  /* 0x00000000003e782f */ /* 0x000fe400038c0000 */
[----:B------:R-:W-:Y:S01]  /*40090*/  MOV R14, UR62 ;  /* 0x0000003e000e7c02 */ /* 0x000fe20008000f00 */
[----:B------:R-:W-:Y:S10]  /*400a0*/  ENDCOLLECTIVE ;  /* 0x000000000000791b */ /* 0x000ff40003800000 */
.L_x_1080:
[----:B------:R-:W-:Y:S05]  /*400b0*/  BSYNC B0 ;  /* 0x0000000000007941 */ /* 0x000fea0003800000 */
.L_x_1079:
[----:B------:R-:W-:Y:S05]  /*400c0*/  BRA `(.L_x_1081) ;  /* 0xfffffffc00107947 */ /* 0x000fea000383ffff */
.L_x_1073:
[----:B0-----:R0:W1:Y:S02]  /*400d0*/  SYNCS.PHASECHK.TRANS64.TRYWAIT P0, [R5+URZ], R0 ;  /* 0x00000000050075a7 */ /* 0x001064000800017f */
[----:B-1----:R-:W-:Y:S05]  /*400e0*/  @!P0 NANOSLEEP.SYNCS 0x989680 ;  /* 0x009896800000895d */ /* 0x002fea0003900000 */
[----:B------:R-:W1:Y:S02]  /*400f0*/  @!P0 SYNCS.PHASECHK.TRANS64 P0, [R5+URZ], R0 ;  /* 0x00000000050085a7 */ /* 0x000e64000800007f */
[----:B-1----:R-:W-:Y:S05]  /*40100*/  @!P0 BRA `(.L_x_1073) ;  /* 0xfffffffc00f08947 */ /* 0x002fea000383ffff */
[----:B------:R-:W-:Y:S05]  /*40110*/  BRA `(.L_x_1082) ;  /* 0xfffffffc00387947 */ /* 0x000fea000383ffff */
.L_x_1083:
[----:B------:R-:W-:-:S00]  /*40120*/  BRA `(.L_x_1083) ;  /* 0xfffffffc00fc7947 */ /* 0x000fc0000383ffff */
[----:B------:R-:W-:-:S00]  /*40130*/  NOP ;  /* 0x0000000000007918 */ /* 0x000fc00000000000 */
        /* <DEDUP_REMOVED lines=12> */
.L_x_1084:


//--------------------- .nv.global.init           --------------------------
	.section	.nv.global.init,"aw",@progbits
.nv.global.init:
	.type		$str$22,@object
	.size		$str$22,($str$23 - $str$22)
$str$22:
        /*0000*/ 	.byte	0x6b, 0x5f, 0x74, 0x69, 0x6c, 0x65, 0x5f, 0x63, 0x6f, 0x75, 0x6e, 0x74, 0x20, 0x3e, 0x3d, 0x20
        /*0010*/ 	.byte	0x31, 0x00
	.type		$str$23,@object
	.size		$str$23,(__unnamed_1 - $str$23)
$str$23:
        /*0012*/ 	.byte	0x2f, 0x74, 0x6d, 0x70, 0x2f, 0x63, 0x75, 0x74, 0x6c, 0x61, 0x73, 0x73, 0x5f, 0x73, 0x77, 0x65
        /*0022*/ 	.byte	0x65, 0x70, 0x5f, 0x73, 0x72, 0x63, 0x2f, 0x69, 0x6e, 0x63, 0x6c, 0x75, 0x64, 0x65, 0x2f, 0x63
        /*0032*/ 	.byte	0x75, 0x74, 0x6c, 0x61, 0x73, 0x73, 0x2f, 0x67, 0x65, 0x6d, 0x6d, 0x2f, 0x63, 0x6f, 0x6c, 0x6c
        /*0042*/ 	.byte	0x65, 0x63, 0x74, 0x69, 0x76, 0x65, 0x2f, 0x73, 0x6d, 0x39, 0x30, 0x5f, 0x6d, 0x6d, 0x61, 0x5f
        /*0052*/ 	.byte	0x74, 0x6d, 0x61, 0x5f, 0x67, 0x6d, 0x6d, 0x61, 0x5f, 0x73, 0x73, 0x5f, 0x77, 0x61, 0x72, 0x70
        /*0062*/ 	.byte	0x73, 0x70, 0x65, 0x63, 0x69, 0x61, 0x6c, 0x69, 0x7a, 0x65, 0x64, 0x2e, 0x68, 0x70, 0x70, 0x00
	.type		__unnamed_1,@object
	.size		__unnamed_1,(.L_0 - __unnamed_1)
__unnamed_1:
        /* <DEDUP_REMOVED lines=181> */
        /*0bc2*/ 	.byte	0x69, 0x64, 0x65, 0x6e, 0x74, 0x69, 0x74, 0x79, 0x5d, 0x00
.L_0:


//--------------------- .nv.shared._ZN7cutlass13device_kernelINS_4gemm6kernel13GemmUniversalIN4cute5tupleIJiiiiEEENS1_10collective13CollectiveMmaINS1_34MainloopSm90TmaGmmaWarpSpecializedILi2ENS5_IJNS4_1CILi1EEESB_SB_EEENS1_35KernelTmaWarpSpecializedCooperativeEEENS5_IJNSA_ILi256EEENSA_ILi512EEENSA_ILi64EEEEEENS_10bfloat16_tENS5_IJlSB_lEEESJ_SK_NS4_8TiledMMAINS4_8MMA_AtomIJNS4_4SM904GMMA28MMA_64x256x16_F32BF16BF16_SSILNSO_5MajorE0ELSQ_0ELNSO_7ScaleInE1ELSR_1EEEEEENS4_6LayoutINS5_IJNSA_ILi2EEESB_SB_EEENS5_IJSB_NSA_ILi0EEESX_EEEEENS5_IJNS4_10UnderscoreES10_S10_EEEEENS4_13SM90_TMA_LOADENS4_14ComposedLayoutINS4_7SwizzleILi3ELi4ELi3EEENS4_18smem_ptr_flag_bitsILi16EEENSU_INS5_IJNSA_ILi8EEESH_EEENS5_IJSH_SB_EEEEEEEvNS4_8identityES13_S1D_vS1E_EENS_8epilogue10collective6detail29Sm90TmaWarpSpecializedAdapterINS1H_15DefaultEpilogueISJ_SK_SK_NS1G_6thread17LinearCombinationISJ_Li1EffLNS1L_9ScaleType4KindE0ELNS_15FloatRoundStyleE2ESJ_EENS1_15EpilogueDefaultEEEEEvvEEEEvNT_6ParamsE --------------------------
	.section	.nv.shared._ZN7cutlass13device_kernelINS_4gemm6kernel13GemmUniversalIN4cute5tupleIJiiiiEEENS1_10collective13CollectiveMmaINS1_34MainloopSm90TmaGmmaWarpSpecializedILi2ENS5_IJNS4_1CILi1EEESB_SB_EEENS1_35KernelTmaWarpSpecializedCooperativeEEENS5_IJNSA_ILi256EEENSA_ILi512EEENSA_ILi64EEEEEENS_10bfloat16_tENS5_IJlSB_lEEESJ_SK_NS4_8TiledMMAINS4_8MMA_AtomIJNS4_4SM904GMMA28MMA_64x256x16_F32BF16BF16_SSILNSO_5MajorE0ELSQ_0ELNSO_7ScaleInE1ELSR_1EEEEEENS4_6LayoutINS5_IJNSA_ILi2EEESB_SB_EEENS5_IJSB_NSA_ILi0EEESX_EEEEENS5_IJNS4_10UnderscoreES10_S10_EEEEENS4_13SM90_TMA_LOADENS4_14ComposedLayoutINS4_7SwizzleILi3ELi4ELi3EEENS4_18smem_ptr_flag_bitsILi16EEENSU_INS5_IJNSA_ILi8EEESH_EEENS5_IJSH_SB_EEEEEEEvNS4_8identityES13_S1D_vS1E_EENS_8epilogue10collective6detail29Sm90TmaWarpSpecializedAdapterINS1H_15DefaultEpilogueISJ_SK_SK_NS1G_6thread17LinearCombinationISJ_Li1EffLNS1L_9ScaleType4KindE0ELNS_15FloatRoundStyleE2ESJ_EENS1_15EpilogueDefaultEEEEEvvEEEEvNT_6ParamsE,"aw",@nobits
	.sectionflags	@""
	.align	16
	.zero		1024


//--------------------- .nv.shared.reserved.0     --------------------------
	.section	.nv.shared.reserved.0,"aw",@nobits
	.weak		__nv_reservedSMEM_offset_0_alias
	.size		__nv_reservedSMEM_offset_0_alias, 0, 0
	.other		__nv_reservedSMEM_offset_0_alias,@"STO_CUDA_RESERVED_SHARED STV_DEFAULT"
__nv_reservedSMEM_offset_0_alias:
	.zero		0


//--------------------- .nv.global                --------------------------
	.section	.nv.global,"aw",@nobits
.nv.global:
	.type		_ZN40_INTERNAL_08623bf3_4_k_cu_4e323721_167834cute1_E,@object
	.size		_ZN40_INTERNAL_08623bf3_4_k_cu_4e323721_167834cute1_E,(_ZN40_INTERNAL_08623bf3_4_k_cu_4e323721_167834cuda3std3__45__cpo6cbeginE - _ZN40_INTERNAL_08623bf3_4_k_cu_4e323721_167834cute1_E)
_ZN40_INTERNAL_08623bf3_4_k_cu_4e323721_167834cute1_E:
	.zero		1
	.type		_ZN40_INTERNAL_08623bf3_4_k_cu_4e323721_167834cuda3std3__45__cpo6cbeginE,@object
	.size		_ZN40_INTERNAL_08623bf3_4_k_cu_4e323721_167834cuda3std3__45__cpo6cbeginE,(_ZN40_INTERNAL_08623bf3_4_k_cu_4e323721_167834cuda3std3__48in_placeE - _ZN40_INTERNAL_08623bf3_4_k_cu_4e323721_167834cuda3std3__45__cpo6cbeginE)
_ZN40_INTERNAL_08623bf3_4_k_cu_4e323721_167834cuda3std3__45__cpo6cbeginE:
	.zero		1
	.type		_ZN40_INTERNAL_08623bf3_4_k_cu_4e323721_167834cuda3std3__48in_placeE,@object
	.size		_ZN40_INTERNAL_08623bf3_4_k_cu_4e323721_167834cuda3std3__48in_placeE,(_ZN40_INTERNAL_08623bf3_4_k_cu_4e323721_167834cuda3std6ranges3__45__cpo9iter_moveE - _ZN40_INTERNAL_08623bf3_4_k_cu_4e323721_167834cuda3std3__48in_placeE)
_ZN40_INTERNAL_08623bf3_4_k_cu_4e323721_167834cuda3std3__48in_placeE:
	.zero		1
	.type		_ZN40_INTERNAL_08623bf3_4_k_cu_4e323721_167834cuda3std6ranges3__45__cpo9iter_moveE,@object
	.size		_ZN40_INTERNAL_08623bf3_4_k_cu_4e323721_167834cuda3std6ranges3__45__cpo9iter_moveE,(_ZN40_INTERNAL_08623bf3_4_k_cu_4e323721_167834cuda3std3__45__cpo5beginE - _ZN40_INTERNAL_08623bf3_4_k_cu_4e323721_167834cuda3std6ranges3__45__cpo9iter_moveE)
_ZN40_INTERNAL_08623bf3_4_k_cu_4e323721_167834cuda3std6ranges3__45__cpo9iter_moveE:
	.zero		1
	.type		_ZN40_INTERNAL_08623bf3_4_k_cu_4e323721_167834cuda3std3__45__cpo5beginE,@object
	.size		_ZN40_INTERNAL_08623bf3_4_k_cu_4e323721_167834cuda3std3__45__cpo5beginE,(_ZN40_INTERNAL_08623bf3_4_k_cu_4e323721_167834cuda3std3__442_GLOBAL__N__08623bf3_4_k_cu_4e323721_167836ignoreE - _ZN40_INTERNAL_08623bf3_4_k_cu_4e323721_167834cuda3std3__45__cpo5beginE)
_ZN40_INTERNAL_08623bf3_4_k_cu_4e323721_167834cuda3std3__45__cpo5beginE:
	.zero		1
	.type		_ZN40_INTERNAL_08623bf3_4_k_cu_4e323721_167834cuda3std3__442_GLOBAL__N__08623bf3_4_k_cu_4e323721_167836ignoreE,@object
	.size		_ZN40_INTERNAL_08623bf3_4_k_cu_4e323721_167834cuda3std3__442_GLOBAL__N__08623bf3_4_k_cu_4e323721_167836ignoreE,(_ZN40_INTERNAL_08623bf3_4_k_cu_4e323721_167834cute7productE - _ZN40_INTERNAL_08623bf3_4_k_cu_4e323721_167834cuda3std3__442_GLOBAL__N__08623bf3_4_k_cu_4e323721_167836ignoreE)
_ZN40_INTERNAL_08623bf3_4_k_cu_4e323721_167834cuda3std3__442_GLOBAL__N__08623bf3_4_k_cu_4e323721_167836ignoreE:
	.zero		1
	.type		_ZN40_INTERNAL_08623bf3_4_k_cu_4e323721_167834cute7productE,@object
	.size		_ZN40_INTERNAL_08623bf3_4_k_cu_4e323721_167834cute7productE,(_ZN40_INTERNAL_08623bf3_4_k_cu_4e323721_167834cuda3std3__45__cpo3endE - _ZN40_INTERNAL_08623bf3_4_k_cu_4e323721_167834cute7productE)
_ZN40_INTERNAL_08623bf3_4_k_cu_4e323721_167834cute7productE:
	.zero		1
	.type		_ZN40_INTERNAL_08623bf3_4_k_cu_4e323721_167834cuda3std3__45__cpo3endE,@object
	.size		_ZN40_INTERNAL_08623bf3_4_k_cu_4e323721_167834cuda3std3__45__cpo3endE,(_ZN40_INTERNAL_08623bf3_4_k_cu_4e323721_167834cuda3std3__419piecewise_constructE - _ZN40_INTERNAL_08623bf3_4_k_cu_4e323721_167834cuda3std3__45__cpo3endE)
_ZN40_INTERNAL_08623bf3_4_k_cu_4e323721_167834cuda3std3__45__cpo3endE:
	.zero		1
	.type		_ZN40_INTERNAL_08623bf3_4_k_cu_4e323721_167834cuda3std3__419piecewise_constructE,@object
	.size		_ZN40_INTERNAL_08623bf3_4_k_cu_4e323721_167834cuda3std3__419piecewise_constructE,(_ZN40_INTERNAL_08623bf3_4_k_cu_4e323721_167834cuda3std3__45__cpo4cendE - _ZN40_INTERNAL_08623bf3_4_k_cu_4e323721_167834cuda3std3__419piecewise_constructE)
_ZN40_INTERNAL_08623bf3_4_k_cu_4e323721_167834cuda3std3__419piecewise_constructE:
	.zero		1
	.type		_ZN40_INTERNAL_08623bf3_4_k_cu_4e323721_167834cuda3std3__45__cpo4cendE,@object
	.size		_ZN40_INTERNAL_08623bf3_4_k_cu_4e323721_167834cuda3std3__45__cpo4cendE,(_ZN40_INTERNAL_08623bf3_4_k_cu_4e323721_167834cuda3std6ranges3__45__cpo4swapE - _ZN40_INTERNAL_08623bf3_4_k_cu_4e323721_167834cuda3std3__45__cpo4cendE)
_ZN40_INTERNAL_08623bf3_4_k_cu_4e323721_167834cuda3std3__45__cpo4cendE:
	.zero		1
	.type		_ZN40_INTERNAL_08623bf3_4_k_cu_4e323721_167834cuda3std6ranges3__45__cpo4swapE,@object
	.size		_ZN40_INTERNAL_08623bf3_4_k_cu_4e323721_167834cuda3std6ranges3__45__cpo4swapE,(.L_8 - _ZN40_INTERNAL_08623bf3_4_k_cu_4e323721_167834cuda3std6ranges3__45__cpo4swapE)
_ZN40_INTERNAL_08623bf3_4_k_cu_4e323721_167834cuda3std6ranges3__45__cpo4swapE:
	.zero		1
.L_8:


//--------------------- .nv.constant0._ZN7cutlass13device_kernelINS_4gemm6kernel13GemmUniversalIN4cute5tupleIJiiiiEEENS1_10collective13CollectiveMmaINS1_34MainloopSm90TmaGmmaWarpSpecializedILi2ENS5_IJNS4_1CILi1EEESB_SB_EEENS1_35KernelTmaWarpSpecializedCooperativeEEENS5_IJNSA_ILi256EEENSA_ILi512EEENSA_ILi64EEEEEENS_10bfloat16_tENS5_IJlSB_lEEESJ_SK_NS4_8TiledMMAINS4_8MMA_AtomIJNS4_4SM904GMMA28MMA_64x256x16_F32BF16BF16_SSILNSO_5MajorE0ELSQ_0ELNSO_7ScaleInE1ELSR_1EEEEEENS4_6LayoutINS5_IJNSA_ILi2EEESB_SB_EEENS5_IJSB_NSA_ILi0EEESX_EEEEENS5_IJNS4_10UnderscoreES10_S10_EEEEENS4_13SM90_TMA_LOADENS4_14ComposedLayoutINS4_7SwizzleILi3ELi4ELi3EEENS4_18smem_ptr_flag_bitsILi16EEENSU_INS5_IJNSA_ILi8EEESH_EEENS5_IJSH_SB_EEEEEEEvNS4_8identityES13_S1D_vS1E_EENS_8epilogue10collective6detail29Sm90TmaWarpSpecializedAdapterINS1H_15DefaultEpilogueISJ_SK_SK_NS1G_6thread17LinearCombinationISJ_Li1EffLNS1L_9ScaleType4KindE0ELNS_15FloatRoundStyleE2ESJ_EENS1_15EpilogueDefaultEEEEEvvEEEEvNT_6ParamsE --------------------------
	.section	.nv.constant0._ZN7cutlass13device_kernelINS_4gemm6kernel13GemmUniversalIN4cute5tupleIJiiiiEEENS1_10collective13CollectiveMmaINS1_34MainloopSm90TmaGmmaWarpSpecializedILi2ENS5_IJNS4_1CILi1EEESB_SB_EEENS1_35KernelTmaWarpSpecializedCooperativeEEENS5_IJNSA_ILi256EEENSA_ILi512EEENSA_ILi64EEEEEENS_10bfloat16_tENS5_IJlSB_lEEESJ_SK_NS4_8TiledMMAINS4_8MMA_AtomIJNS4_4SM904GMMA28MMA_64x256x16_F32BF16BF16_SSILNSO_5MajorE0ELSQ_0ELNSO_7ScaleInE1ELSR_1EEEEEENS4_6LayoutINS5_IJNSA_ILi2EEESB_SB_EEENS5_IJSB_NSA_ILi0EEESX_EEEEENS5_IJNS4_10UnderscoreES10_S10_EEEEENS4_13SM90_TMA_LOADENS4_14ComposedLayoutINS4_7SwizzleILi3ELi4ELi3EEENS4_18smem_ptr_flag_bitsILi16EEENSU_INS5_IJNSA_ILi8EEESH_EEENS5_IJSH_SB_EEEEEEEvNS4_8identityES13_S1D_vS1E_EENS_8epilogue10collective6detail29Sm90TmaWarpSpecializedAdapterINS1H_15DefaultEpilogueISJ_SK_SK_NS1G_6thread17LinearCombinationISJ_Li1EffLNS1L_9ScaleType4KindE0ELNS_15FloatRoundStyleE2ESJ_EENS1_15EpilogueDefaultEEEEEvvEEEEvNT_6ParamsE,"a",@progbits
	.sectionflags	@""
	.align	4
.nv.constant0._ZN7cutlass13device_kernelINS_4gemm6kernel13GemmUniversalIN4cute5tupleIJiiiiEEENS1_10collective13CollectiveMmaINS1_34MainloopSm90TmaGmmaWarpSpecializedILi2ENS5_IJNS4_1CILi1EEESB_SB_EEENS1_35KernelTmaWarpSpecializedCooperativeEEENS5_IJNSA_ILi256EEENSA_ILi512EEENSA_ILi64EEEEEENS_10bfloat16_tENS5_IJlSB_lEEESJ_SK_NS4_8TiledMMAINS4_8MMA_AtomIJNS4_4SM904GMMA28MMA_64x256x16_F32BF16BF16_SSILNSO_5MajorE0ELSQ_0ELNSO_7ScaleInE1ELSR_1EEEEEENS4_6LayoutINS5_IJNSA_ILi2EEESB_SB_EEENS5_IJSB_NSA_ILi0EEESX_EEEEENS5_IJNS4_10UnderscoreES10_S10_EEEEENS4_13SM90_TMA_LOADENS4_14ComposedLayoutINS4_7SwizzleILi3ELi4ELi3EEENS4_18smem_ptr_flag_bitsILi16EEENSU_INS5_IJNSA_ILi8EEESH_EEENS5_IJSH_SB_EEEEEEEvNS4_8identityES13_S1D_vS1E_EENS_8epilogue10collective6detail29Sm90TmaWarpSpecializedAdapterINS1H_15DefaultEpilogueISJ_SK_SK_NS1G_6thread17LinearCombinationISJ_Li1EffLNS1L_9ScaleType4KindE0ELNS_15FloatRoundStyleE2ESJ_EENS1_15EpilogueDefaultEEEEEvvEEEEvNT_6ParamsE:
	.zero		1664


//--------------------- SYMBOLS --------------------------

	.type		.nv.reservedSmem.offset0,@object
	.size		.nv.reservedSmem.offset0,0x4
	.type		__assertfail,@function
